	.target	sm_100a

	.elftype	@"ET_EXEC"


//--------------------- .note.nv.tkinfo           --------------------------
	.section	.note.nv.tkinfo,"",@"SHT_NOTE"
	.sectionflags	@"SHF_NOTE_NV_TKINFO"
	.tkinfo
        /*0018*/ 	.word	0x00000002
        /*0030*/ 	.string	""
        /*0030*/ 	.string	"ptxas"
        /*0030*/ 	.string	"Cuda compilation tools, release 13.0, V13.0.88"
        /*0030*/ 	.string	"Build cuda_13.0.r13.0/compiler.36424714_0"
        /*0030*/ 	.string	"-arch sm_100a -m 64 "



//--------------------- .note.nv.cuinfo           --------------------------
	.section	.note.nv.cuinfo,"",@"SHT_NOTE"
	.sectionflags	@"SHF_NOTE_NV_CUINFO"
        /*0018*/ 	.short	0x0002
        /*001a*/ 	.short	0x0064
        /*001c*/ 	.short	0x0082
	.zero		2


//--------------------- .nv.info                  --------------------------
	.section	.nv.info,"",@"SHT_CUDA_INFO"
	.align	4


	//----- nvinfo : EIATTR_REGCOUNT
	.align		4
        /*0000*/ 	.byte	0x04, 0x2f
        /*0002*/ 	.short	(.L_34 - .L_33)
	.align		4
.L_33:
        /*0004*/ 	.word	index@(_ZN7cutlass13device_kernelINS_4fmha6kernel36Sm100FmhaFwdKernelTmaWarpspecializedIN4cute5tupleIJiiiNS5_IJNS5_IJiiEEEiEEEEEENS1_10collective38Sm100FmhaFwdMainloopTmaWarpspecializedINS_10bfloat16_tEffNS5_IJNS4_1CILi256EEENSC_ILi64EEENSC_ILi16EEEEEENS5_IJiNSC_ILi1EEES7_EEENS5_IJiSH_NS5_IJNS5_IJNSC_ILi0EEEiEEEiEEEEEESM_NS9_12ResidualMaskENS5_IJNSC_ILi2EEESH_SH_EEENSC_ILb0EEEEENS9_38Sm100FmhaFwdEpilogueTmaWarpspecializedINS_6half_tEfNS5_IJNSC_ILi128EEESF_SE_EEESI_NS5_IJSH_S7_EEESQ_EENS2_23IndividualTileSchedulerENS2_41Sm100FmhaCtxKernelWarpspecializedScheduleEEEEEvNT_6ParamsE)
        /*0008*/ 	.word	0x00000080


	//----- nvinfo : EIATTR_FRAME_SIZE
	.align		4
.L_34:
        /*000c*/ 	.byte	0x04, 0x11
        /*000e*/ 	.short	(.L_36 - .L_35)
	.align		4
.L_35:
        /*0010*/ 	.word	index@($__internal_3_$__cuda_sm3x_div_rn_noftz_f32_slowpath)
        /*0014*/ 	.word	0x00000018


	//----- nvinfo : EIATTR_FRAME_SIZE
	.align		4
.L_36:
        /*0018*/ 	.byte	0x04, 0x11
        /*001a*/ 	.short	(.L_38 - .L_37)
	.align		4
.L_37:
        /*001c*/ 	.word	index@($__internal_2_$__cuda_sm10x_tcgen05_guardrail_trap_unallocated_columns_being_dealloced)
        /*0020*/ 	.word	0x00000018


	//----- nvinfo : EIATTR_FRAME_SIZE
	.align		4
.L_38:
        /*0024*/ 	.byte	0x04, 0x11
        /*0026*/ 	.short	(.L_40 - .L_39)
	.align		4
.L_39:
        /*0028*/ 	.word	index@($__internal_1_$__cuda_sm10x_tcgen05_guardrail_trap_phase_invalid_during_alloc)
        /*002c*/ 	.word	0x00000018


	//----- nvinfo : EIATTR_FRAME_SIZE
	.align		4
.L_40:
        /*0030*/ 	.byte	0x04, 0x11
        /*0032*/ 	.short	(.L_42 - .L_41)
	.align		4
.L_41:
        /*0034*/ 	.word	index@($__internal_0_$__cuda_sm10x_tcgen05_guardrail_trap_col_being_dealloced_not_returned_by_alloc)
        /*0038*/ 	.word	0x00000018


	//----- nvinfo : EIATTR_FRAME_SIZE
	.align		4
.L_42:
        /*003c*/ 	.byte	0x04, 0x11
        /*003e*/ 	.short	(.L_44 - .L_43)
	.align		4
.L_43:
        /*0040*/ 	.word	index@(_ZN7cutlass13device_kernelINS_4fmha6kernel36Sm100FmhaFwdKernelTmaWarpspecializedIN4cute5tupleIJiiiNS5_IJNS5_IJiiEEEiEEEEEENS1_10collective38Sm100FmhaFwdMainloopTmaWarpspecializedINS_10bfloat16_tEffNS5_IJNS4_1CILi256EEENSC_ILi64EEENSC_ILi16EEEEEENS5_IJiNSC_ILi1EEES7_EEENS5_IJiSH_NS5_IJNS5_IJNSC_ILi0EEEiEEEiEEEEEESM_NS9_12ResidualMaskENS5_IJNSC_ILi2EEESH_SH_EEENSC_ILb0EEEEENS9_38Sm100FmhaFwdEpilogueTmaWarpspecializedINS_6half_tEfNS5_IJNSC_ILi128EEESF_SE_EEESI_NS5_IJSH_S7_EEESQ_EENS2_23IndividualTileSchedulerENS2_41Sm100FmhaCtxKernelWarpspecializedScheduleEEEEEvNT_6ParamsE)
        /*0044*/ 	.word	0x00000018


	//----- nvinfo : EIATTR_MIN_STACK_SIZE
	.align		4
.L_44:
        /*0048*/ 	.byte	0x04, 0x12
        /*004a*/ 	.short	(.L_46 - .L_45)
	.align		4
.L_45:
        /*004c*/ 	.word	index@(_ZN7cutlass13device_kernelINS_4fmha6kernel36Sm100FmhaFwdKernelTmaWarpspecializedIN4cute5tupleIJiiiNS5_IJNS5_IJiiEEEiEEEEEENS1_10collective38Sm100FmhaFwdMainloopTmaWarpspecializedINS_10bfloat16_tEffNS5_IJNS4_1CILi256EEENSC_ILi64EEENSC_ILi16EEEEEENS5_IJiNSC_ILi1EEES7_EEENS5_IJiSH_NS5_IJNS5_IJNSC_ILi0EEEiEEEiEEEEEESM_NS9_12ResidualMaskENS5_IJNSC_ILi2EEESH_SH_EEENSC_ILb0EEEEENS9_38Sm100FmhaFwdEpilogueTmaWarpspecializedINS_6half_tEfNS5_IJNSC_ILi128EEESF_SE_EEESI_NS5_IJSH_S7_EEESQ_EENS2_23IndividualTileSchedulerENS2_41Sm100FmhaCtxKernelWarpspecializedScheduleEEEEEvNT_6ParamsE)
        /*0050*/ 	.word	0x00000018
.L_46:


//--------------------- .nv.compat                --------------------------
	.section	.nv.compat,"",@"SHT_CUDA_COMPAT_INFO"
	.align	4
        /*0000*/ 	.byte	0x02, 0x09, 0x01, 0x00, 0x02, 0x02, 0x02, 0x00, 0x02, 0x05, 0x05, 0x00, 0x03, 0x07, 0x01, 0x01
        /*0010*/ 	.byte	0x02, 0x03, 0x01, 0x00, 0x02, 0x06, 0x01, 0x00, 0x04, 0x0b, 0x08, 0x00, 0x01, 0x00, 0x00, 0x00
        /*0020*/ 	.byte	0x00, 0x00, 0x00, 0x00


//--------------------- .nv.info._ZN7cutlass13device_kernelINS_4fmha6kernel36Sm100FmhaFwdKernelTmaWarpspecializedIN4cute5tupleIJiiiNS5_IJNS5_IJiiEEEiEEEEEENS1_10collective38Sm100FmhaFwdMainloopTmaWarpspecializedINS_10bfloat16_tEffNS5_IJNS4_1CILi256EEENSC_ILi64EEENSC_ILi16EEEEEENS5_IJiNSC_ILi1EEES7_EEENS5_IJiSH_NS5_IJNS5_IJNSC_ILi0EEEiEEEiEEEEEESM_NS9_12ResidualMaskENS5_IJNSC_ILi2EEESH_SH_EEENSC_ILb0EEEEENS9_38Sm100FmhaFwdEpilogueTmaWarpspecializedINS_6half_tEfNS5_IJNSC_ILi128EEESF_SE_EEESI_NS5_IJSH_S7_EEESQ_EENS2_23IndividualTileSchedulerENS2_41Sm100FmhaCtxKernelWarpspecializedScheduleEEEEEvNT_6ParamsE --------------------------
	.section	.nv.info._ZN7cutlass13device_kernelINS_4fmha6kernel36Sm100FmhaFwdKernelTmaWarpspecializedIN4cute5tupleIJiiiNS5_IJNS5_IJiiEEEiEEEEEENS1_10collective38Sm100FmhaFwdMainloopTmaWarpspecializedINS_10bfloat16_tEffNS5_IJNS4_1CILi256EEENSC_ILi64EEENSC_ILi16EEEEEENS5_IJiNSC_ILi1EEES7_EEENS5_IJiSH_NS5_IJNS5_IJNSC_ILi0EEEiEEEiEEEEEESM_NS9_12ResidualMaskENS5_IJNSC_ILi2EEESH_SH_EEENSC_ILb0EEEEENS9_38Sm100FmhaFwdEpilogueTmaWarpspecializedINS_6half_tEfNS5_IJNSC_ILi128EEESF_SE_EEESI_NS5_IJSH_S7_EEESQ_EENS2_23IndividualTileSchedulerENS2_41Sm100FmhaCtxKernelWarpspecializedScheduleEEEEEvNT_6ParamsE,"",@"SHT_CUDA_INFO"
	.sectionflags	@""
	.align	4


	//----- nvinfo : EIATTR_CUDA_API_VERSION
	.align		4
        /*0000*/ 	.byte	0x04, 0x37
        /*0002*/ 	.short	(.L_48 - .L_47)
.L_47:
        /*0004*/ 	.word	0x00000082


	//----- nvinfo : EIATTR_KPARAM_INFO
	.align		4
.L_48:
        /*0008*/ 	.byte	0x04, 0x17
        /*000a*/ 	.short	(.L_50 - .L_49)
.L_49:
        /*000c*/ 	.word	0x00000000
        /*0010*/ 	.short	0x0000
        /*0012*/ 	.short	0x0000
        /*0014*/ 	.byte	0x00, 0xf0, 0x01, 0x18


	//----- nvinfo : EIATTR_AT_ENTRY_FRAGMENTS
	.align		4
.L_50:
        /*0018*/ 	.byte	0x04, 0x4f
        /*001a*/ 	.short	(.L_52 - .L_51)


	//   ....[0]....
.L_51:
        /*001c*/ 	.word	0x00000006


	//----- nvinfo : EIATTR_RESERVED_SMEM_USED
	.align		4
.L_52:
        /*0020*/ 	.byte	0x01, 0x41
	.zero		2


	//----- nvinfo : EIATTR_SPARSE_MMA_MASK
	.align		4
        /*0024*/ 	.byte	0x03, 0x50
        /*0026*/ 	.short	0x0000


	//----- nvinfo : EIATTR_TCGEN05_1CTA_USED
	.align		4
        /*0028*/ 	.byte	0x01, 0x51
	.zero		2


	//----- nvinfo : EIATTR_MAXREG_COUNT
	.align		4
        /*002c*/ 	.byte	0x03, 0x1b
        /*002e*/ 	.short	0x0080


	//----- nvinfo : EIATTR_NUM_BARRIERS
	.align		4
        /*0030*/ 	.byte	0x02, 0x4c
        /*0032*/ 	.byte	0x01
	.zero		1


	//----- nvinfo : EIATTR_EXTERNS
	.align		4
        /*0034*/ 	.byte	0x04, 0x0f
        /*0036*/ 	.short	(.L_54 - .L_53)


	//   ....[0]....
	.align		4
.L_53:
        /*0038*/ 	.word	index@(vprintf)


	//   ....[1]....
	.align		4
        /*003c*/ 	.word	index@(__assertfail)


	//----- nvinfo : EIATTR_MERCURY_ISA_VERSION
	.align		4
.L_54:
        /*0040*/ 	.byte	0x03, 0x5f
        /*0042*/ 	.short	0x0101


	//----- nvinfo : EIATTR_INT_WARP_WIDE_INSTR_OFFSETS
	.align		4
        /*0044*/ 	.byte	0x04, 0x31
        /*0046*/ 	.short	(.L_56 - .L_55)


	//   ....[0]....
.L_55:
        /*0048*/ 	.word	0x00010d50


	//   ....[1]....
        /*004c*/ 	.word	0x00010d90


	//   ....[2]....
        /*0050*/ 	.word	0x00010dc0


	//----- nvinfo : EIATTR_COOP_GROUP_MASK_REGIDS
	.align		4
.L_56:
        /*0054*/ 	.byte	0x04, 0x29
        /*0056*/ 	.short	(.L_58 - .L_57)


	//   ....[0]....
.L_57:
        /*0058*/ 	.word	0xffffffff


	//   ....[1]....
        /*005c*/ 	.word	0xffffffff


	//   ....[2]....
        /*0060*/ 	.word	0xffffffff


	//   ....[3]....
        /*0064*/ 	.word	0xffffffff


	//   ....[4]....
        /*0068*/ 	.word	0xffffffff


	//   ....[5]....
        /*006c*/ 	.word	0xffffffff


	//   ....[6]....
        /*0070*/ 	.word	0xffffffff


	//   ....[7]....
        /*0074*/ 	.word	0xffffffff


	//   ....[8]....
        /*0078*/ 	.word	0xffffffff


	//   ....[9]....
        /*007c*/ 	.word	0xffffffff


	//   ....[10]....
        /*0080*/ 	.word	0xffffffff


	//   ....[11]....
        /*0084*/ 	.word	0xffffffff


	//   ....[12]....
        /*0088*/ 	.word	0xffffffff


	//   ....[13]....
        /*008c*/ 	.word	0xffffffff


	//   ....[14]....
        /*0090*/ 	.word	0xffffffff


	//   ....[15]....
        /*0094*/ 	.word	0xffffffff


	//   ....[16]....
        /*0098*/ 	.word	0xffffffff


	//   ....[17]....
        /*009c*/ 	.word	0xffffffff


	//   ....[18]....
        /*00a0*/ 	.word	0xffffffff


	//----- nvinfo : EIATTR_COOP_GROUP_INSTR_OFFSETS
	.align		4
.L_58:
        /*00a4*/ 	.byte	0x04, 0x28
        /*00a6*/ 	.short	(.L_60 - .L_59)


	//   ....[0]....
.L_59:
        /*00a8*/ 	.word	0x00000120


	//   ....[1]....
        /*00ac*/ 	.word	0x000008e0


	//   ....[2]....
        /*00b0*/ 	.word	0x00000b10


	//   ....[3]....
        /*00b4*/ 	.word	0x00000c40


	//   ....[4]....
        /*00b8*/ 	.word	0x00000d80


	//   ....[5]....
        /*00bc*/ 	.word	0x00001040


	//   ....[6]....
        /*00c0*/ 	.word	0x00001230


	//   ....[7]....
        /*00c4*/ 	.word	0x00001340


	//   ....[8]....
        /*00c8*/ 	.word	0x000014a0


	//   ....[9]....
        /*00cc*/ 	.word	0x00001600


	//   ....[10]....
        /*00d0*/ 	.word	0x00001800


	//   ....[11]....
        /*00d4*/ 	.word	0x00001a10


	//   ....[12]....
        /*00d8*/ 	.word	0x00001a40


	//   ....[13]....
        /*00dc*/ 	.word	0x000068f0


	//   ....[14]....
        /*00e0*/ 	.word	0x00007030


	//   ....[15]....
        /*00e4*/ 	.word	0x00009190


	//   ....[16]....
        /*00e8*/ 	.word	0x0000b640


	//   ....[17]....
        /*00ec*/ 	.word	0x00010c70


	//   ....[18]....
        /*00f0*/ 	.word	0x00010e90


	//----- nvinfo : EIATTR_REG_RECONFIG
	.align		4
.L_60:
        /*00f4*/ 	.byte	0x01, 0x54
	.zero		2


	//----- nvinfo : EIATTR_VRC_CTA_INIT_COUNT
	.align		4
        /*00f8*/ 	.byte	0x02, 0x4a
        /*00fa*/ 	.byte	0x80
	.zero		1


	//----- nvinfo : EIATTR_SYSCALL_OFFSETS
	.align		4
        /*00fc*/ 	.byte	0x04, 0x46
        /*00fe*/ 	.short	(.L_62 - .L_61)


	//   ....[0]....
.L_61:
        /*0100*/ 	.word	0x000035c0


	//   ....[1]....
        /*0104*/ 	.word	0x00003690


	//   ....[2]....
        /*0108*/ 	.word	0x00003700


	//   ....[3]....
        /*010c*/ 	.word	0x00003770


	//   ....[4]....
        /*0110*/ 	.word	0x000037e0


	//   ....[5]....
        /*0114*/ 	.word	0x00003880


	//   ....[6]....
        /*0118*/ 	.word	0x00003940


	//   ....[7]....
        /*011c*/ 	.word	0x000039e0


	//   ....[8]....
        /*0120*/ 	.word	0x00003a80


	//   ....[9]....
        /*0124*/ 	.word	0x00003b20


	//   ....[10]....
        /*0128*/ 	.word	0x00003b90


	//   ....[11]....
        /*012c*/ 	.word	0x00003c30


	//   ....[12]....
        /*0130*/ 	.word	0x00003cd0


	//   ....[13]....
        /*0134*/ 	.word	0x00003d40


	//   ....[14]....
        /*0138*/ 	.word	0x00003de0


	//   ....[15]....
        /*013c*/ 	.word	0x00003e80


	//   ....[16]....
        /*0140*/ 	.word	0x00003f20


	//   ....[17]....
        /*0144*/ 	.word	0x00003fc0


	//   ....[18]....
        /*0148*/ 	.word	0x00004030


	//   ....[19]....
        /*014c*/ 	.word	0x000040d0


	//   ....[20]....
        /*0150*/ 	.word	0x00004170


	//   ....[21]....
        /*0154*/ 	.word	0x000041e0


	//   ....[22]....
        /*0158*/ 	.word	0x00004280


	//   ....[23]....
        /*015c*/ 	.word	0x00004320


	//   ....[24]....
        /*0160*/ 	.word	0x000043c0


	//   ....[25]....
        /*0164*/ 	.word	0x00004460


	//   ....[26]....
        /*0168*/ 	.word	0x000044d0


	//   ....[27]....
        /*016c*/ 	.word	0x00004570


	//   ....[28]....
        /*0170*/ 	.word	0x00004610


	//   ....[29]....
        /*0174*/ 	.word	0x00004680


	//   ....[30]....
        /*0178*/ 	.word	0x00004720


	//   ....[31]....
        /*017c*/ 	.word	0x000047c0


	//   ....[32]....
        /*0180*/ 	.word	0x00004860


	//   ....[33]....
        /*0184*/ 	.word	0x00004900


	//   ....[34]....
        /*0188*/ 	.word	0x000049a0


	//   ....[35]....
        /*018c*/ 	.word	0x00004a40


	//   ....[36]....
        /*0190*/ 	.word	0x00004ab0


	//   ....[37]....
        /*0194*/ 	.word	0x00004b50


	//   ....[38]....
        /*0198*/ 	.word	0x00004bf0


	//   ....[39]....
        /*019c*/ 	.word	0x00004c60


	//   ....[40]....
        /*01a0*/ 	.word	0x00004d00


	//   ....[41]....
        /*01a4*/ 	.word	0x00004da0


	//   ....[42]....
        /*01a8*/ 	.word	0x00004e40


	//   ....[43]....
        /*01ac*/ 	.word	0x00004ee0


	//   ....[44]....
        /*01b0*/ 	.word	0x00004f50


	//   ....[45]....
        /*01b4*/ 	.word	0x00004ff0


	//   ....[46]....
        /*01b8*/ 	.word	0x00005090


	//   ....[47]....
        /*01bc*/ 	.word	0x00005100


	//   ....[48]....
        /*01c0*/ 	.word	0x00005190


	//   ....[49]....
        /*01c4*/ 	.word	0x00005230


	//   ....[50]....
        /*01c8*/ 	.word	0x000052d0


	//   ....[51]....
        /*01cc*/ 	.word	0x00005370


	//   ....[52]....
        /*01d0*/ 	.word	0x000053e0


	//   ....[53]....
        /*01d4*/ 	.word	0x00005470


	//   ....[54]....
        /*01d8*/ 	.word	0x00005510


	//   ....[55]....
        /*01dc*/ 	.word	0x00005580


	//   ....[56]....
        /*01e0*/ 	.word	0x00005620


	//   ....[57]....
        /*01e4*/ 	.word	0x000056c0


	//   ....[58]....
        /*01e8*/ 	.word	0x00005760


	//   ....[59]....
        /*01ec*/ 	.word	0x00005800


	//   ....[60]....
        /*01f0*/ 	.word	0x00006a20


	//   ....[61]....
        /*01f4*/ 	.word	0x00006c00


	//   ....[62]....
        /*01f8*/ 	.word	0x00006eb0


	//   ....[63]....
        /*01fc*/ 	.word	0x00007160


	//   ....[64]....
        /*0200*/ 	.word	0x00007340


	//   ....[65]....
        /*0204*/ 	.word	0x00007830


	//   ....[66]....
        /*0208*/ 	.word	0x00008240


	//   ....[67]....
        /*020c*/ 	.word	0x000084e0


	//   ....[68]....
        /*0210*/ 	.word	0x00009330


	//   ....[69]....
        /*0214*/ 	.word	0x00009480


	//   ....[70]....
        /*0218*/ 	.word	0x00009810


	//   ....[71]....
        /*021c*/ 	.word	0x0000aed0


	//   ....[72]....
        /*0220*/ 	.word	0x0000b4f0


	//   ....[73]....
        /*0224*/ 	.word	0x0000b830


	//   ....[74]....
        /*0228*/ 	.word	0x0000b9a0


	//   ....[75]....
        /*022c*/ 	.word	0x0000c930


	//   ....[76]....
        /*0230*/ 	.word	0x0000dfe0


	//   ....[77]....
        /*0234*/ 	.word	0x0000e5d0


	//----- nvinfo : EIATTR_MBARRIER_INSTR_OFFSETS
	.align		4
.L_62:
        /*0238*/ 	.byte	0x04, 0x39
        /*023a*/ 	.short	(.L_64 - .L_63)


	//   ....[0]....
.L_63:
        /*023c*/ 	.word	0x000009c0
        /*0240*/ 	.word	0x000000ff
        /*0244*/ 	.word	0x00003800
        /*0248*/ 	.short	0x0100
        /*024a*/ 	.byte	0x05
	.zero		1


	//   ....[1]....
        /*024c*/ 	.word	0x000009d0
        /*0250*/ 	.word	0x000000ff
        /*0254*/ 	.word	0x00003810
        /*0258*/ 	.short	0x0100
        /*025a*/ 	.byte	0x05
	.zero		1


	//   ....[2]....
        /*025c*/ 	.word	0x000009e0
        /*0260*/ 	.word	0x000000ff
        /*0264*/ 	.word	0x00003808
        /*0268*/ 	.short	0x0100
        /*026a*/ 	.byte	0x05
	.zero		1


	//   ....[3]....
        /*026c*/ 	.word	0x000009f0
        /*0270*/ 	.word	0x000000ff
        /*0274*/ 	.word	0x00003818
        /*0278*/ 	.short	0x0100
        /*027a*/ 	.byte	0x05
	.zero		1


	//   ....[4]....
        /*027c*/ 	.word	0x00000bd0
        /*0280*/ 	.word	0x000000ff
        /*0284*/ 	.word	0x00003820
        /*0288*/ 	.short	0x0100
        /*028a*/ 	.byte	0x05
	.zero		1


	//   ....[5]....
        /*028c*/ 	.word	0x00000be0
        /*0290*/ 	.word	0x000000ff
        /*0294*/ 	.word	0x00003838
        /*0298*/ 	.short	0x0100
        /*029a*/ 	.byte	0x05
	.zero		1


	//   ....[6]....
        /*029c*/ 	.word	0x00000bf0
        /*02a0*/ 	.word	0x000000ff
        /*02a4*/ 	.word	0x00003828
        /*02a8*/ 	.short	0x0100
        /*02aa*/ 	.byte	0x05
	.zero		1


	//   ....[7]....
        /*02ac*/ 	.word	0x00000c00
        /*02b0*/ 	.word	0x000000ff
        /*02b4*/ 	.word	0x00003840
        /*02b8*/ 	.short	0x0100
        /*02ba*/ 	.byte	0x05
	.zero		1


	//   ....[8]....
        /*02bc*/ 	.word	0x00000c10
        /*02c0*/ 	.word	0x000000ff
        /*02c4*/ 	.word	0x00003830
        /*02c8*/ 	.short	0x0100
        /*02ca*/ 	.byte	0x05
	.zero		1


	//   ....[9]....
        /*02cc*/ 	.word	0x00000c20
        /*02d0*/ 	.word	0x000000ff
        /*02d4*/ 	.word	0x00003848
        /*02d8*/ 	.short	0x0100
        /*02da*/ 	.byte	0x05
	.zero		1


	//   ....[10]....
        /*02dc*/ 	.word	0x00000d50
        /*02e0*/ 	.word	0x000000ff
        /*02e4*/ 	.word	0x00003850
        /*02e8*/ 	.short	0x0100
        /*02ea*/ 	.byte	0x06
	.zero		1


	//   ....[11]....
        /*02ec*/ 	.word	0x00000d60
        /*02f0*/ 	.word	0x000000ff
        /*02f4*/ 	.word	0x00003858
        /*02f8*/ 	.short	0x0100
        /*02fa*/ 	.byte	0x06
	.zero		1


	//   ....[12]....
        /*02fc*/ 	.word	0x00000f10
        /*0300*/ 	.word	0x000000ff
        /*0304*/ 	.word	0x00003860
        /*0308*/ 	.short	0x0100
        /*030a*/ 	.byte	0x06
	.zero		1


	//   ....[13]....
        /*030c*/ 	.word	0x00000f20
        /*0310*/ 	.word	0x000000ff
        /*0314*/ 	.word	0x00003868
        /*0318*/ 	.short	0x0100
        /*031a*/ 	.byte	0x06
	.zero		1


	//   ....[14]....
        /*031c*/ 	.word	0x00001100
        /*0320*/ 	.word	0x000000ff
        /*0324*/ 	.word	0x00003870
        /*0328*/ 	.short	0x0100
        /*032a*/ 	.byte	0x05
	.zero		1


	//   ....[15]....
        /*032c*/ 	.word	0x00001110
        /*0330*/ 	.word	0x000000ff
        /*0334*/ 	.word	0x00003878
        /*0338*/ 	.short	0x0100
        /*033a*/ 	.byte	0x05
	.zero		1


	//   ....[16]....
        /*033c*/ 	.word	0x00001310
        /*0340*/ 	.word	0x000000ff
        /*0344*/ 	.word	0x00003880
        /*0348*/ 	.short	0x0100
        /*034a*/ 	.byte	0x05
	.zero		1


	//   ....[17]....
        /*034c*/ 	.word	0x00001320
        /*0350*/ 	.word	0x000000ff
        /*0354*/ 	.word	0x00003888
        /*0358*/ 	.short	0x0100
        /*035a*/ 	.byte	0x05
	.zero		1


	//   ....[18]....
        /*035c*/ 	.word	0x00001450
        /*0360*/ 	.word	0x000000ff
        /*0364*/ 	.word	0x00003890
        /*0368*/ 	.short	0x0100
        /*036a*/ 	.byte	0x08
	.zero		1


	//   ....[19]....
        /*036c*/ 	.word	0x00001460
        /*0370*/ 	.word	0x000000ff
        /*0374*/ 	.word	0x000038a0
        /*0378*/ 	.short	0x0100
        /*037a*/ 	.byte	0x08
	.zero		1


	//   ....[20]....
        /*037c*/ 	.word	0x00001470
        /*0380*/ 	.word	0x000000ff
        /*0384*/ 	.word	0x00003898
        /*0388*/ 	.short	0x0100
        /*038a*/ 	.byte	0x08
	.zero		1


	//   ....[21]....
        /*038c*/ 	.word	0x00001480
        /*0390*/ 	.word	0x000000ff
        /*0394*/ 	.word	0x000038a8
        /*0398*/ 	.short	0x0100
        /*039a*/ 	.byte	0x08
	.zero		1


	//   ....[22]....
        /*039c*/ 	.word	0x000015b0
        /*03a0*/ 	.word	0x000000ff
        /*03a4*/ 	.word	0x000038b0
        /*03a8*/ 	.short	0x0100
        /*03aa*/ 	.byte	0x08
	.zero		1


	//   ....[23]....
        /*03ac*/ 	.word	0x000015c0
        /*03b0*/ 	.word	0x000000ff
        /*03b4*/ 	.word	0x000038c0
        /*03b8*/ 	.short	0x0100
        /*03ba*/ 	.byte	0x08
	.zero		1


	//   ....[24]....
        /*03bc*/ 	.word	0x000015d0
        /*03c0*/ 	.word	0x000000ff
        /*03c4*/ 	.word	0x000038b8
        /*03c8*/ 	.short	0x0100
        /*03ca*/ 	.byte	0x08
	.zero		1


	//   ....[25]....
        /*03cc*/ 	.word	0x000015e0
        /*03d0*/ 	.word	0x000000ff
        /*03d4*/ 	.word	0x000038c8
        /*03d8*/ 	.short	0x0100
        /*03da*/ 	.byte	0x08
	.zero		1


	//   ....[26]....
        /*03dc*/ 	.word	0x000016d0
        /*03e0*/ 	.word	0x000000ff
        /*03e4*/ 	.word	0x000038d0
        /*03e8*/ 	.short	0x0100
        /*03ea*/ 	.byte	0x05
	.zero		1


	//   ....[27]....
        /*03ec*/ 	.word	0x000016e0
        /*03f0*/ 	.word	0x000000ff
        /*03f4*/ 	.word	0x000038d8
        /*03f8*/ 	.short	0x0100
        /*03fa*/ 	.byte	0x05
	.zero		1


	//   ....[28]....
        /*03fc*/ 	.word	0x00001b40
        /*0400*/ 	.word	0x000000ff
        /*0404*/ 	.word	0x00003800
        /*0408*/ 	.short	0x010a
        /*040a*/ 	.byte	0x04
	.zero		1


	//   ....[29]....
        /*040c*/ 	.word	0x00001b80
        /*0410*/ 	.word	0x000000ff
        /*0414*/ 	.word	0x00003820
        /*0418*/ 	.short	0x010a
        /*041a*/ 	.byte	0x04
	.zero		1


	//   ....[30]....
        /*041c*/ 	.word	0x00001c00
        /*0420*/ 	.word	0x000000ff
        /*0424*/ 	.word	0x00003858
        /*0428*/ 	.short	0x010a
        /*042a*/ 	.byte	0x04
	.zero		1


	//   ....[31]....
        /*042c*/ 	.word	0x00001d00
        /*0430*/ 	.word	0x000000ff
        /*0434*/ 	.word	0x00003808
        /*0438*/ 	.short	0x010a
        /*043a*/ 	.byte	0x04
	.zero		1


	//   ....[32]....
        /*043c*/ 	.word	0x00001d60
        /*0440*/ 	.word	0x000000ff
        /*0444*/ 	.word	0x00003868
        /*0448*/ 	.short	0x010a
        /*044a*/ 	.byte	0x04
	.zero		1


	//   ....[33]....
        /*044c*/ 	.word	0x00001ea0
        /*0450*/ 	.word	0x000000ff
        /*0454*/ 	.word	0x00003828
        /*0458*/ 	.short	0x010a
        /*045a*/ 	.byte	0x04
	.zero		1


	//   ....[34]....
        /*045c*/ 	.word	0x00001ee0
        /*0460*/ 	.word	0x000000ff
        /*0464*/ 	.word	0x000038a0
        /*0468*/ 	.short	0x010a
        /*046a*/ 	.byte	0x04
	.zero		1


	//   ....[35]....
        /*046c*/ 	.word	0x00001f20
        /*0470*/ 	.word	0x000000ff
        /*0474*/ 	.word	0x00003858
        /*0478*/ 	.short	0x010a
        /*047a*/ 	.byte	0x04
	.zero		1


	//   ....[36]....
        /*047c*/ 	.word	0x00002330
        /*0480*/ 	.word	0x000000ff
        /*0484*/ 	.word	0x00003820
        /*0488*/ 	.short	0x010a
        /*048a*/ 	.byte	0x08
	.zero		1


	//   ....[37]....
        /*048c*/ 	.word	0x000024b0
        /*0490*/ 	.word	0x000000ff
        /*0494*/ 	.word	0x000038a8
        /*0498*/ 	.short	0x010a
        /*049a*/ 	.byte	0x04
	.zero		1


	//   ....[38]....
        /*049c*/ 	.word	0x00002500
        /*04a0*/ 	.word	0x000000ff
        /*04a4*/ 	.word	0x00003868
        /*04a8*/ 	.short	0x010a
        /*04aa*/ 	.byte	0x04
	.zero		1


	//   ....[39]....
        /*04ac*/ 	.word	0x000029b0
        /*04b0*/ 	.word	0x000000ff
        /*04b4*/ 	.word	0x00003820
        /*04b8*/ 	.short	0x010a
        /*04ba*/ 	.byte	0x08
	.zero		1


	//   ....[40]....
        /*04bc*/ 	.word	0x00002a00
        /*04c0*/ 	.word	0x000000ff
        /*04c4*/ 	.word	0x000038a0
        /*04c8*/ 	.short	0x010a
        /*04ca*/ 	.byte	0x04
	.zero		1


	//   ....[41]....
        /*04cc*/ 	.word	0x00002a50
        /*04d0*/ 	.word	0x000000ff
        /*04d4*/ 	.word	0x00003858
        /*04d8*/ 	.short	0x010a
        /*04da*/ 	.byte	0x04
	.zero		1


	//   ....[42]....
        /*04dc*/ 	.word	0x00002eb0
        /*04e0*/ 	.word	0x000000ff
        /*04e4*/ 	.word	0x000038a8
        /*04e8*/ 	.short	0x010a
        /*04ea*/ 	.byte	0x04
	.zero		1


	//   ....[43]....
        /*04ec*/ 	.word	0x00002f00
        /*04f0*/ 	.word	0x000000ff
        /*04f4*/ 	.word	0x00003868
        /*04f8*/ 	.short	0x010a
        /*04fa*/ 	.byte	0x04
	.zero		1


	//   ....[44]....
        /*04fc*/ 	.word	0x00003410
        /*0500*/ 	.word	0x00000011
        /*0504*/ 	.word	0x000038c0
        /*0508*/ 	.short	0x010a
        /*050a*/ 	.byte	0xff
	.zero		1


	//   ....[45]....
        /*050c*/ 	.word	0x00005dd0
        /*0510*/ 	.word	0x00000011
        /*0514*/ 	.word	0x000038b0
        /*0518*/ 	.short	0x0101
        /*051a*/ 	.byte	0xff
	.zero		1


	//   ....[46]....
        /*051c*/ 	.word	0x00006100
        /*0520*/ 	.word	0x00000011
        /*0524*/ 	.word	0x000038c8
        /*0528*/ 	.short	0x010a
        /*052a*/ 	.byte	0xff
	.zero		1


	//   ....[47]....
        /*052c*/ 	.word	0x00006410
        /*0530*/ 	.word	0x00000011
        /*0534*/ 	.word	0x000038b8
        /*0538*/ 	.short	0x0101
        /*053a*/ 	.byte	0xff
	.zero		1


	//   ....[48]....
        /*053c*/ 	.word	0x000064f0
        /*0540*/ 	.word	0x000000ff
        /*0544*/ 	.word	0x00003870
        /*0548*/ 	.short	0x010a
        /*054a*/ 	.byte	0x27
	.zero		1


	//   ....[49]....
        /*054c*/ 	.word	0x00006570
        /*0550*/ 	.word	0x000000ff
        /*0554*/ 	.word	0x00000000
        /*0558*/ 	.short	0x0101
        /*055a*/ 	.byte	0x04
	.zero		1


	//   ....[50]....
        /*055c*/ 	.word	0x000065a0
        /*0560*/ 	.word	0x000000ff
        /*0564*/ 	.word	0x00003880
        /*0568*/ 	.short	0x010a
        /*056a*/ 	.byte	0x27
	.zero		1


	//   ....[51]....
        /*056c*/ 	.word	0x00006770
        /*0570*/ 	.word	0x000000ff
        /*0574*/ 	.word	0x00003870
        /*0578*/ 	.short	0x010a
        /*057a*/ 	.byte	0x27
	.zero		1


	//   ....[52]....
        /*057c*/ 	.word	0x000068d0
        /*0580*/ 	.word	0x000000ff
        /*0584*/ 	.word	0x00003890
        /*0588*/ 	.short	0x010a
        /*058a*/ 	.byte	0x27
	.zero		1


	//   ....[53]....
        /*058c*/ 	.word	0x00006cb0
        /*0590*/ 	.word	0x000000ff
        /*0594*/ 	.word	0x00000000
        /*0598*/ 	.short	0x0101
        /*059a*/ 	.byte	0x04
	.zero		1


	//   ....[54]....
        /*059c*/ 	.word	0x00006d30
        /*05a0*/ 	.word	0x000000ff
        /*05a4*/ 	.word	0x00000000
        /*05a8*/ 	.short	0x0101
        /*05aa*/ 	.byte	0x04
	.zero		1


	//   ....[55]....
        /*05ac*/ 	.word	0x00006d90
        /*05b0*/ 	.word	0x000000ff
        /*05b4*/ 	.word	0x00003880
        /*05b8*/ 	.short	0x010a
        /*05ba*/ 	.byte	0x27
	.zero		1


	//   ....[56]....
        /*05bc*/ 	.word	0x00007010
        /*05c0*/ 	.word	0x000000ff
        /*05c4*/ 	.word	0x00003898
        /*05c8*/ 	.short	0x010a
        /*05ca*/ 	.byte	0x27
	.zero		1


	//   ....[57]....
        /*05cc*/ 	.word	0x000073d0
        /*05d0*/ 	.word	0x000000ff
        /*05d4*/ 	.word	0x00000000
        /*05d8*/ 	.short	0x0101
        /*05da*/ 	.byte	0x04
	.zero		1


	//   ....[58]....
        /*05dc*/ 	.word	0x00007470
        /*05e0*/ 	.word	0x000000ff
        /*05e4*/ 	.word	0x00000000
        /*05e8*/ 	.short	0x0101
        /*05ea*/ 	.byte	0x05
	.zero		1


	//   ....[59]....
        /*05ec*/ 	.word	0x00007520
        /*05f0*/ 	.word	0x000000ff
        /*05f4*/ 	.word	0x00000000
        /*05f8*/ 	.short	0x0101
        /*05fa*/ 	.byte	0x05
	.zero		1


	//   ....[60]....
        /*05fc*/ 	.word	0x00007560
        /*0600*/ 	.word	0x000000ff
        /*0604*/ 	.word	0x00003870
        /*0608*/ 	.short	0x010a
        /*060a*/ 	.byte	0x28
	.zero		1


	//   ....[61]....
        /*060c*/ 	.word	0x000075d0
        /*0610*/ 	.word	0x000000ff
        /*0614*/ 	.word	0x00000000
        /*0618*/ 	.short	0x0101
        /*061a*/ 	.byte	0x04
	.zero		1


	//   ....[62]....
        /*061c*/ 	.word	0x00007630
        /*0620*/ 	.word	0x000000ff
        /*0624*/ 	.word	0x00003890
        /*0628*/ 	.short	0x010a
        /*062a*/ 	.byte	0x28
	.zero		1


	//   ....[63]....
        /*062c*/ 	.word	0x000076e0
        /*0630*/ 	.word	0x000000ff
        /*0634*/ 	.word	0x000038c0
        /*0638*/ 	.short	0x010a
        /*063a*/ 	.byte	0x28
	.zero		1


	//   ....[64]....
        /*063c*/ 	.word	0x00008070
        /*0640*/ 	.word	0x000000ff
        /*0644*/ 	.word	0x00000000
        /*0648*/ 	.short	0x0101
        /*064a*/ 	.byte	0x04
	.zero		1


	//   ....[65]....
        /*064c*/ 	.word	0x000080a0
        /*0650*/ 	.word	0x000000ff
        /*0654*/ 	.word	0x000038b0
        /*0658*/ 	.short	0x0101
        /*065a*/ 	.byte	0x28
	.zero		1


	//   ....[66]....
        /*065c*/ 	.word	0x00008120
        /*0660*/ 	.word	0x000000ff
        /*0664*/ 	.word	0x00003880
        /*0668*/ 	.short	0x010a
        /*066a*/ 	.byte	0x28
	.zero		1


	//   ....[67]....
        /*066c*/ 	.word	0x000082d0
        /*0670*/ 	.word	0x000000ff
        /*0674*/ 	.word	0x00000000
        /*0678*/ 	.short	0x0101
        /*067a*/ 	.byte	0x27
	.zero		1


	//   ....[68]....
        /*067c*/ 	.word	0x00008320
        /*0680*/ 	.word	0x000000ff
        /*0684*/ 	.word	0x00003898
        /*0688*/ 	.short	0x010a
        /*068a*/ 	.byte	0x28
	.zero		1


	//   ....[69]....
        /*068c*/ 	.word	0x000083b0
        /*0690*/ 	.word	0x000000ff
        /*0694*/ 	.word	0x000038c8
        /*0698*/ 	.short	0x010a
        /*069a*/ 	.byte	0x28
	.zero		1


	//   ....[70]....
        /*069c*/ 	.word	0x00008cc0
        /*06a0*/ 	.word	0x000000ff
        /*06a4*/ 	.word	0x00000000
        /*06a8*/ 	.short	0x0101
        /*06aa*/ 	.byte	0x04
	.zero		1


	//   ....[71]....
        /*06ac*/ 	.word	0x00008cf0
        /*06b0*/ 	.word	0x000000ff
        /*06b4*/ 	.word	0x000038b8
        /*06b8*/ 	.short	0x0101
        /*06ba*/ 	.byte	0x28
	.zero		1


	//   ....[72]....
        /*06bc*/ 	.word	0x00008f40
        /*06c0*/ 	.word	0x000000ff
        /*06c4*/ 	.word	0x00000000
        /*06c8*/ 	.short	0x010a
        /*06ca*/ 	.byte	0x38
	.zero		1


	//   ....[73]....
        /*06cc*/ 	.word	0x00009210
        /*06d0*/ 	.word	0x000000ff
        /*06d4*/ 	.word	0x00000000
        /*06d8*/ 	.short	0x010a
        /*06da*/ 	.byte	0x2a
	.zero		1


	//   ....[74]....
        /*06dc*/ 	.word	0x00009990
        /*06e0*/ 	.word	0x000000ff
        /*06e4*/ 	.word	0x00000000
        /*06e8*/ 	.short	0x0101
        /*06ea*/ 	.byte	0x04
	.zero		1


	//   ....[75]....
        /*06ec*/ 	.word	0x000099d0
        /*06f0*/ 	.word	0x00000004
        /*06f4*/ 	.word	0x000038d0
        /*06f8*/ 	.short	0x010a
        /*06fa*/ 	.byte	0x25
	.zero		1


	//   ....[76]....
        /*06fc*/ 	.word	0x0000a090
        /*0700*/ 	.word	0x00000000
        /*0704*/ 	.word	0x000038d0
        /*0708*/ 	.short	0x0101
        /*070a*/ 	.byte	0x25
	.zero		1


	//   ....[77]....
        /*070c*/ 	.word	0x0000afe0
        /*0710*/ 	.word	0x000000ff
        /*0714*/ 	.word	0x00000000
        /*0718*/ 	.short	0x0101
        /*071a*/ 	.byte	0x04
	.zero		1


	//   ....[78]....
        /*071c*/ 	.word	0x0000b080
        /*0720*/ 	.word	0x000000ff
        /*0724*/ 	.word	0x00000000
        /*0728*/ 	.short	0x010a
        /*072a*/ 	.byte	0x38
	.zero		1


	//   ....[79]....
        /*072c*/ 	.word	0x0000b3d0
        /*0730*/ 	.word	0x000000ff
        /*0734*/ 	.word	0x00000000
        /*0738*/ 	.short	0x010a
        /*073a*/ 	.byte	0x2a
	.zero		1


	//   ....[80]....
        /*073c*/ 	.word	0x0000b710
        /*0740*/ 	.word	0x000000ff
        /*0744*/ 	.word	0x00000000
        /*0748*/ 	.short	0x010a
        /*074a*/ 	.byte	0x28
	.zero		1


	//   ....[81]....
        /*074c*/ 	.word	0x0000ca30
        /*0750*/ 	.word	0x000000ff
        /*0754*/ 	.word	0x00000000
        /*0758*/ 	.short	0x0101
        /*075a*/ 	.byte	0x04
	.zero		1


	//   ....[82]....
        /*075c*/ 	.word	0x0000ca50
        /*0760*/ 	.word	0x00000004
        /*0764*/ 	.word	0x000038d0
        /*0768*/ 	.short	0x010a
        /*076a*/ 	.byte	0x25
	.zero		1


	//   ....[83]....
        /*076c*/ 	.word	0x0000d8e0
        /*0770*/ 	.word	0x00000000
        /*0774*/ 	.word	0x000038d0
        /*0778*/ 	.short	0x0101
        /*077a*/ 	.byte	0x25
	.zero		1


	//   ....[84]....
        /*077c*/ 	.word	0x0000e0c0
        /*0780*/ 	.word	0x000000ff
        /*0784*/ 	.word	0x00000000
        /*0788*/ 	.short	0x0101
        /*078a*/ 	.byte	0x04
	.zero		1


	//   ....[85]....
        /*078c*/ 	.word	0x0000e160
        /*0790*/ 	.word	0x000000ff
        /*0794*/ 	.word	0x00000000
        /*0798*/ 	.short	0x010a
        /*079a*/ 	.byte	0x38
	.zero		1


	//   ....[86]....
        /*079c*/ 	.word	0x0000e4b0
        /*07a0*/ 	.word	0x000000ff
        /*07a4*/ 	.word	0x00000000
        /*07a8*/ 	.short	0x010a
        /*07aa*/ 	.byte	0x28
	.zero		1


	//   ....[87]....
        /*07ac*/ 	.word	0x0000e6a0
        /*07b0*/ 	.word	0x000000ff
        /*07b4*/ 	.word	0x00000000
        /*07b8*/ 	.short	0x0101
        /*07ba*/ 	.byte	0x04
	.zero		1


	//   ....[88]....
        /*07bc*/ 	.word	0x0000e710
        /*07c0*/ 	.word	0x000000ff
        /*07c4*/ 	.word	0x00000000
        /*07c8*/ 	.short	0x010a
        /*07ca*/ 	.byte	0x38
	.zero		1


	//   ....[89]....
        /*07cc*/ 	.word	0x0000e7d0
        /*07d0*/ 	.word	0x000000ff
        /*07d4*/ 	.word	0x00000000
        /*07d8*/ 	.short	0x0101
        /*07da*/ 	.byte	0x04
	.zero		1


	//   ....[90]....
        /*07dc*/ 	.word	0x0000eb30
        /*07e0*/ 	.word	0x000000ff
        /*07e4*/ 	.word	0x00003810
        /*07e8*/ 	.short	0x010a
        /*07ea*/ 	.byte	0x08
	.zero		1


	//   ....[91]....
        /*07ec*/ 	.word	0x0000ece0
        /*07f0*/ 	.word	0x000000ff
        /*07f4*/ 	.word	0x00003838
        /*07f8*/ 	.short	0x010a
        /*07fa*/ 	.byte	0x08
	.zero		1


	//   ....[92]....
        /*07fc*/ 	.word	0x0000eeb0
        /*0800*/ 	.word	0x000000ff
        /*0804*/ 	.word	0x00003818
        /*0808*/ 	.short	0x010a
        /*080a*/ 	.byte	0x08
	.zero		1


	//   ....[93]....
        /*080c*/ 	.word	0x0000f070
        /*0810*/ 	.word	0x000000ff
        /*0814*/ 	.word	0x00003840
        /*0818*/ 	.short	0x010a
        /*081a*/ 	.byte	0x08
	.zero		1


	//   ....[94]....
        /*081c*/ 	.word	0x0000f3b0
        /*0820*/ 	.word	0x000000ff
        /*0824*/ 	.word	0x00003838
        /*0828*/ 	.short	0x010a
        /*082a*/ 	.byte	0x21
	.zero		1


	//   ....[95]....
        /*082c*/ 	.word	0x0000f580
        /*0830*/ 	.word	0x000000ff
        /*0834*/ 	.word	0x00003838
        /*0838*/ 	.short	0x010a
        /*083a*/ 	.byte	0x11
	.zero		1


	//   ....[96]....
        /*083c*/ 	.word	0x0000f770
        /*0840*/ 	.word	0x000000ff
        /*0844*/ 	.word	0x00003838
        /*0848*/ 	.short	0x010a
        /*084a*/ 	.byte	0x19
	.zero		1


	//   ....[97]....
        /*084c*/ 	.word	0x0000f950
        /*0850*/ 	.word	0x000000ff
        /*0854*/ 	.word	0x00003838
        /*0858*/ 	.short	0x010a
        /*085a*/ 	.byte	0x11
	.zero		1


	//   ....[98]....
        /*085c*/ 	.word	0x0000fb40
        /*0860*/ 	.word	0x000000ff
        /*0864*/ 	.word	0x00003838
        /*0868*/ 	.short	0x010a
        /*086a*/ 	.byte	0x11
	.zero		1


	//   ....[99]....
        /*086c*/ 	.word	0x0000fd30
        /*0870*/ 	.word	0x000000ff
        /*0874*/ 	.word	0x00003838
        /*0878*/ 	.short	0x010a
        /*087a*/ 	.byte	0x11
	.zero		1


	//   ....[100]....
        /*087c*/ 	.word	0x0000ff20
        /*0880*/ 	.word	0x000000ff
        /*0884*/ 	.word	0x00003838
        /*0888*/ 	.short	0x010a
        /*088a*/ 	.byte	0x11
	.zero		1


	//   ....[101]....
        /*088c*/ 	.word	0x00010110
        /*0890*/ 	.word	0x000000ff
        /*0894*/ 	.word	0x00003838
        /*0898*/ 	.short	0x010a
        /*089a*/ 	.byte	0x11
	.zero		1


	//   ....[102]....
        /*089c*/ 	.word	0x000103a0
        /*08a0*/ 	.word	0x000000ff
        /*08a4*/ 	.word	0x00003838
        /*08a8*/ 	.short	0x010a
        /*08aa*/ 	.byte	0x19
	.zero		1


	//   ....[103]....
        /*08ac*/ 	.word	0x00010580
        /*08b0*/ 	.word	0x000000ff
        /*08b4*/ 	.word	0x00003838
        /*08b8*/ 	.short	0x010a
        /*08ba*/ 	.byte	0x11
	.zero		1


	//   ....[104]....
        /*08bc*/ 	.word	0x000109f0
        /*08c0*/ 	.word	0x000000ff
        /*08c4*/ 	.word	0x000038b0
        /*08c8*/ 	.short	0x010a
        /*08ca*/ 	.byte	0x10
	.zero		1


	//   ....[105]....
        /*08cc*/ 	.word	0x00010a90
        /*08d0*/ 	.word	0x000000ff
        /*08d4*/ 	.word	0x000038b8
        /*08d8*/ 	.short	0x010a
        /*08da*/ 	.byte	0x10
	.zero		1


	//   ....[106]....
        /*08dc*/ 	.word	0x00010bb0
        /*08e0*/ 	.word	0x000000ff
        /*08e4*/ 	.word	0x00000000
        /*08e8*/ 	.short	0x0101
        /*08ea*/ 	.byte	0x05
	.zero		1


	//   ....[107]....
        /*08ec*/ 	.word	0x00010c30
        /*08f0*/ 	.word	0x000000ff
        /*08f4*/ 	.word	0x00000000
        /*08f8*/ 	.short	0x0101
        /*08fa*/ 	.byte	0x05
	.zero		1


	//   ....[108]....
        /*08fc*/ 	.word	0x00010ec0
        /*0900*/ 	.word	0x00000000
        /*0904*/ 	.word	0x00003800
        /*0908*/ 	.short	0x010a
        /*090a*/ 	.byte	0xff
	.zero		1


	//   ....[109]....
        /*090c*/ 	.word	0x00010f20
        /*0910*/ 	.word	0x00000000
        /*0914*/ 	.word	0x00003820
        /*0918*/ 	.short	0x010a
        /*091a*/ 	.byte	0xff
	.zero		1


	//   ....[110]....
        /*091c*/ 	.word	0x00010f80
        /*0920*/ 	.word	0x00000005
        /*0924*/ 	.word	0x00003858
        /*0928*/ 	.short	0x010a
        /*092a*/ 	.byte	0xff
	.zero		1


	//   ....[111]....
        /*092c*/ 	.word	0x00010fe0
        /*0930*/ 	.word	0x00000000
        /*0934*/ 	.word	0x00003808
        /*0938*/ 	.short	0x010a
        /*093a*/ 	.byte	0xff
	.zero		1


	//   ....[112]....
        /*093c*/ 	.word	0x00011040
        /*0940*/ 	.word	0x00000005
        /*0944*/ 	.word	0x00003868
        /*0948*/ 	.short	0x010a
        /*094a*/ 	.byte	0xff
	.zero		1


	//   ....[113]....
        /*094c*/ 	.word	0x000110a0
        /*0950*/ 	.word	0x00000000
        /*0954*/ 	.word	0x00003828
        /*0958*/ 	.short	0x010a
        /*095a*/ 	.byte	0xff
	.zero		1


	//   ....[114]....
        /*095c*/ 	.word	0x00011100
        /*0960*/ 	.word	0x00000005
        /*0964*/ 	.word	0x000038a0
        /*0968*/ 	.short	0x010a
        /*096a*/ 	.byte	0xff
	.zero		1


	//   ....[115]....
        /*096c*/ 	.word	0x00011160
        /*0970*/ 	.word	0x00000000
        /*0974*/ 	.word	0x00003858
        /*0978*/ 	.short	0x010a
        /*097a*/ 	.byte	0xff
	.zero		1


	//   ....[116]....
        /*097c*/ 	.word	0x000111c0
        /*0980*/ 	.word	0x00000000
        /*0984*/ 	.word	0x00003820
        /*0988*/ 	.short	0x010a
        /*098a*/ 	.byte	0xff
	.zero		1


	//   ....[117]....
        /*098c*/ 	.word	0x00011220
        /*0990*/ 	.word	0x00000000
        /*0994*/ 	.word	0x000038a8
        /*0998*/ 	.short	0x010a
        /*099a*/ 	.byte	0xff
	.zero		1


	//   ....[118]....
        /*099c*/ 	.word	0x00011280
        /*09a0*/ 	.word	0x00000000
        /*09a4*/ 	.word	0x00003868
        /*09a8*/ 	.short	0x010a
        /*09aa*/ 	.byte	0xff
	.zero		1


	//   ....[119]....
        /*09ac*/ 	.word	0x000112e0
        /*09b0*/ 	.word	0x00000000
        /*09b4*/ 	.word	0x00003820
        /*09b8*/ 	.short	0x010a
        /*09ba*/ 	.byte	0xff
	.zero		1


	//   ....[120]....
        /*09bc*/ 	.word	0x00011340
        /*09c0*/ 	.word	0x00000000
        /*09c4*/ 	.word	0x000038a0
        /*09c8*/ 	.short	0x010a
        /*09ca*/ 	.byte	0xff
	.zero		1


	//   ....[121]....
        /*09cc*/ 	.word	0x000113a0
        /*09d0*/ 	.word	0x00000000
        /*09d4*/ 	.word	0x00003858
        /*09d8*/ 	.short	0x010a
        /*09da*/ 	.byte	0xff
	.zero		1


	//   ....[122]....
        /*09dc*/ 	.word	0x00011400
        /*09e0*/ 	.word	0x00000000
        /*09e4*/ 	.word	0x000038a8
        /*09e8*/ 	.short	0x010a
        /*09ea*/ 	.byte	0xff
	.zero		1


	//   ....[123]....
        /*09ec*/ 	.word	0x00011460
        /*09f0*/ 	.word	0x00000000
        /*09f4*/ 	.word	0x00003868
        /*09f8*/ 	.short	0x010a
        /*09fa*/ 	.byte	0xff
	.zero		1


	//   ....[124]....
        /*09fc*/ 	.word	0x000114b0
        /*0a00*/ 	.word	0x00000011
        /*0a04*/ 	.word	0x000038c0
        /*0a08*/ 	.short	0x010a
        /*0a0a*/ 	.byte	0xff
	.zero		1


	//   ....[125]....
        /*0a0c*/ 	.word	0x00011500
        /*0a10*/ 	.word	0x00000011
        /*0a14*/ 	.word	0x000038c8
        /*0a18*/ 	.short	0x010a
        /*0a1a*/ 	.byte	0xff
	.zero		1


	//   ....[126]....
        /*0a1c*/ 	.word	0x00011560
        /*0a20*/ 	.word	0x00000000
        /*0a24*/ 	.word	0x00003870
        /*0a28*/ 	.short	0x010a
        /*0a2a*/ 	.byte	0xff
	.zero		1


	//   ....[127]....
        /*0a2c*/ 	.word	0x000115c0
        /*0a30*/ 	.word	0x00000000
        /*0a34*/ 	.word	0x00003880
        /*0a38*/ 	.short	0x010a
        /*0a3a*/ 	.byte	0xff
	.zero		1


	//   ....[128]....
        /*0a3c*/ 	.word	0x00011620
        /*0a40*/ 	.word	0x00000000
        /*0a44*/ 	.word	0x00003870
        /*0a48*/ 	.short	0x010a
        /*0a4a*/ 	.byte	0xff
	.zero		1


	//   ....[129]....
        /*0a4c*/ 	.word	0x00011680
        /*0a50*/ 	.word	0x00000000
        /*0a54*/ 	.word	0x00003890
        /*0a58*/ 	.short	0x010a
        /*0a5a*/ 	.byte	0xff
	.zero		1


	//   ....[130]....
        /*0a5c*/ 	.word	0x000116e0
        /*0a60*/ 	.word	0x00000000
        /*0a64*/ 	.word	0x00003880
        /*0a68*/ 	.short	0x010a
        /*0a6a*/ 	.byte	0xff
	.zero		1


	//   ....[131]....
        /*0a6c*/ 	.word	0x00011740
        /*0a70*/ 	.word	0x00000000
        /*0a74*/ 	.word	0x00003898
        /*0a78*/ 	.short	0x010a
        /*0a7a*/ 	.byte	0xff
	.zero		1


	//   ....[132]....
        /*0a7c*/ 	.word	0x000117a0
        /*0a80*/ 	.word	0x00000000
        /*0a84*/ 	.word	0x00003870
        /*0a88*/ 	.short	0x010a
        /*0a8a*/ 	.byte	0xff
	.zero		1


	//   ....[133]....
        /*0a8c*/ 	.word	0x00011800
        /*0a90*/ 	.word	0x00000000
        /*0a94*/ 	.word	0x00003890
        /*0a98*/ 	.short	0x010a
        /*0a9a*/ 	.byte	0xff
	.zero		1


	//   ....[134]....
        /*0a9c*/ 	.word	0x00011860
        /*0aa0*/ 	.word	0x00000003
        /*0aa4*/ 	.word	0x000038c0
        /*0aa8*/ 	.short	0x010a
        /*0aaa*/ 	.byte	0xff
	.zero		1


	//   ....[135]....
        /*0aac*/ 	.word	0x000118c0
        /*0ab0*/ 	.word	0x00000000
        /*0ab4*/ 	.word	0x00003880
        /*0ab8*/ 	.short	0x010a
        /*0aba*/ 	.byte	0xff
	.zero		1


	//   ....[136]....
        /*0abc*/ 	.word	0x00011920
        /*0ac0*/ 	.word	0x00000000
        /*0ac4*/ 	.word	0x00003898
        /*0ac8*/ 	.short	0x010a
        /*0aca*/ 	.byte	0xff
	.zero		1


	//   ....[137]....
        /*0acc*/ 	.word	0x00011980
        /*0ad0*/ 	.word	0x00000003
        /*0ad4*/ 	.word	0x000038c8
        /*0ad8*/ 	.short	0x010a
        /*0ada*/ 	.byte	0xff
	.zero		1


	//   ....[138]....
        /*0adc*/ 	.word	0x000119e0
        /*0ae0*/ 	.word	0x00000000
        /*0ae4*/ 	.word	0x00000000
        /*0ae8*/ 	.short	0x010a
        /*0aea*/ 	.byte	0xff
	.zero		1


	//   ....[139]....
        /*0aec*/ 	.word	0x00011a40
        /*0af0*/ 	.word	0x00000000
        /*0af4*/ 	.word	0x00000000
        /*0af8*/ 	.short	0x010a
        /*0afa*/ 	.byte	0xff
	.zero		1


	//   ....[140]....
        /*0afc*/ 	.word	0x00011aa0
        /*0b00*/ 	.word	0x00000004
        /*0b04*/ 	.word	0x000038d0
        /*0b08*/ 	.short	0x010a
        /*0b0a*/ 	.byte	0xff
	.zero		1


	//   ....[141]....
        /*0b0c*/ 	.word	0x00011b00
        /*0b10*/ 	.word	0x00000003
        /*0b14*/ 	.word	0x00000000
        /*0b18*/ 	.short	0x010a
        /*0b1a*/ 	.byte	0xff
	.zero		1


	//   ....[142]....
        /*0b1c*/ 	.word	0x00011b60
        /*0b20*/ 	.word	0x00000000
        /*0b24*/ 	.word	0x00000000
        /*0b28*/ 	.short	0x010a
        /*0b2a*/ 	.byte	0xff
	.zero		1


	//   ....[143]....
        /*0b2c*/ 	.word	0x00011bc0
        /*0b30*/ 	.word	0x00000000
        /*0b34*/ 	.word	0x00000000
        /*0b38*/ 	.short	0x010a
        /*0b3a*/ 	.byte	0xff
	.zero		1


	//   ....[144]....
        /*0b3c*/ 	.word	0x00011c20
        /*0b40*/ 	.word	0x00000004
        /*0b44*/ 	.word	0x000038d0
        /*0b48*/ 	.short	0x010a
        /*0b4a*/ 	.byte	0xff
	.zero		1


	//   ....[145]....
        /*0b4c*/ 	.word	0x00011c80
        /*0b50*/ 	.word	0x00000003
        /*0b54*/ 	.word	0x00000000
        /*0b58*/ 	.short	0x010a
        /*0b5a*/ 	.byte	0xff
	.zero		1


	//   ....[146]....
        /*0b5c*/ 	.word	0x00011ce0
        /*0b60*/ 	.word	0x00000003
        /*0b64*/ 	.word	0x00000000
        /*0b68*/ 	.short	0x010a
        /*0b6a*/ 	.byte	0xff
	.zero		1


	//   ....[147]....
        /*0b6c*/ 	.word	0x00011d40
        /*0b70*/ 	.word	0x00000000
        /*0b74*/ 	.word	0x00000000
        /*0b78*/ 	.short	0x010a
        /*0b7a*/ 	.byte	0xff
	.zero		1


	//   ....[148]....
        /*0b7c*/ 	.word	0x00011da0
        /*0b80*/ 	.word	0x00000000
        /*0b84*/ 	.word	0x00003810
        /*0b88*/ 	.short	0x010a
        /*0b8a*/ 	.byte	0xff
	.zero		1


	//   ....[149]....
        /*0b8c*/ 	.word	0x00011e00
        /*0b90*/ 	.word	0x00000000
        /*0b94*/ 	.word	0x00003838
        /*0b98*/ 	.short	0x010a
        /*0b9a*/ 	.byte	0xff
	.zero		1


	//   ....[150]....
        /*0b9c*/ 	.word	0x00011e60
        /*0ba0*/ 	.word	0x00000000
        /*0ba4*/ 	.word	0x00003818
        /*0ba8*/ 	.short	0x010a
        /*0baa*/ 	.byte	0xff
	.zero		1


	//   ....[151]....
        /*0bac*/ 	.word	0x00011ec0
        /*0bb0*/ 	.word	0x00000000
        /*0bb4*/ 	.word	0x00003840
        /*0bb8*/ 	.short	0x010a
        /*0bba*/ 	.byte	0xff
	.zero		1


	//   ....[152]....
        /*0bbc*/ 	.word	0x00011f20
        /*0bc0*/ 	.word	0x00000000
        /*0bc4*/ 	.word	0x00003838
        /*0bc8*/ 	.short	0x010a
        /*0bca*/ 	.byte	0xff
	.zero		1


	//   ....[153]....
        /*0bcc*/ 	.word	0x00011f80
        /*0bd0*/ 	.word	0x00000000
        /*0bd4*/ 	.word	0x00003838
        /*0bd8*/ 	.short	0x010a
        /*0bda*/ 	.byte	0xff
	.zero		1


	//   ....[154]....
        /*0bdc*/ 	.word	0x00011fe0
        /*0be0*/ 	.word	0x00000000
        /*0be4*/ 	.word	0x00003838
        /*0be8*/ 	.short	0x010a
        /*0bea*/ 	.byte	0xff
	.zero		1


	//   ....[155]....
        /*0bec*/ 	.word	0x00012040
        /*0bf0*/ 	.word	0x00000000
        /*0bf4*/ 	.word	0x00003838
        /*0bf8*/ 	.short	0x010a
        /*0bfa*/ 	.byte	0xff
	.zero		1


	//   ....[156]....
        /*0bfc*/ 	.word	0x000120a0
        /*0c00*/ 	.word	0x00000000
        /*0c04*/ 	.word	0x00003838
        /*0c08*/ 	.short	0x010a
        /*0c0a*/ 	.byte	0xff
	.zero		1


	//   ....[157]....
        /*0c0c*/ 	.word	0x00012100
        /*0c10*/ 	.word	0x00000000
        /*0c14*/ 	.word	0x00003838
        /*0c18*/ 	.short	0x010a
        /*0c1a*/ 	.byte	0xff
	.zero		1


	//   ....[158]....
        /*0c1c*/ 	.word	0x00012160
        /*0c20*/ 	.word	0x00000000
        /*0c24*/ 	.word	0x00003838
        /*0c28*/ 	.short	0x010a
        /*0c2a*/ 	.byte	0xff
	.zero		1


	//   ....[159]....
        /*0c2c*/ 	.word	0x000121c0
        /*0c30*/ 	.word	0x00000000
        /*0c34*/ 	.word	0x00003838
        /*0c38*/ 	.short	0x010a
        /*0c3a*/ 	.byte	0xff
	.zero		1


	//   ....[160]....
        /*0c3c*/ 	.word	0x00012220
        /*0c40*/ 	.word	0x00000000
        /*0c44*/ 	.word	0x00003838
        /*0c48*/ 	.short	0x010a
        /*0c4a*/ 	.byte	0xff
	.zero		1


	//   ....[161]....
        /*0c4c*/ 	.word	0x00012280
        /*0c50*/ 	.word	0x00000000
        /*0c54*/ 	.word	0x00003838
        /*0c58*/ 	.short	0x010a
        /*0c5a*/ 	.byte	0xff
	.zero		1


	//   ....[162]....
        /*0c5c*/ 	.word	0x000122e0
        /*0c60*/ 	.word	0x00000000
        /*0c64*/ 	.word	0x000038b0
        /*0c68*/ 	.short	0x010a
        /*0c6a*/ 	.byte	0xff
	.zero		1


	//   ....[163]....
        /*0c6c*/ 	.word	0x00012340
        /*0c70*/ 	.word	0x00000000
        /*0c74*/ 	.word	0x000038b8
        /*0c78*/ 	.short	0x010a
        /*0c7a*/ 	.byte	0xff
	.zero		1


	//----- nvinfo : EIATTR_NUM_MBARRIERS
	.align		4
.L_64:
        /*0c7c*/ 	.byte	0x03, 0x38
        /*0c7e*/ 	.short	0x001c


	//----- nvinfo : EIATTR_EXIT_INSTR_OFFSETS
	.align		4
        /*0c80*/ 	.byte	0x04, 0x1c
        /*0c82*/ 	.short	(.L_66 - .L_65)


	//   ....[0]....
.L_65:
        /*0c84*/ 	.word	0x000017d0


	//   ....[1]....
        /*0c88*/ 	.word	0x00001a50


	//   ....[2]....
        /*0c8c*/ 	.word	0x00003270


	//   ....[3]....
        /*0c90*/ 	.word	0x000032b0


	//   ....[4]....
        /*0c94*/ 	.word	0x00003330


	//   ....[5]....
        /*0c98*/ 	.word	0x00006420


	//   ....[6]....
        /*0c9c*/ 	.word	0x00008d00


	//   ....[7]....
        /*0ca0*/ 	.word	0x00008da0


	//   ....[8]....
        /*0ca4*/ 	.word	0x0000e7e0


	//   ....[9]....
        /*0ca8*/ 	.word	0x0000e870


	//   ....[10]....
        /*0cac*/ 	.word	0x0000e910


	//   ....[11]....
        /*0cb0*/ 	.word	0x0000f1e0


	//   ....[12]....
        /*0cb4*/ 	.word	0x00010330


	//   ....[13]....
        /*0cb8*/ 	.word	0x00010770


	//   ....[14]....
        /*0cbc*/ 	.word	0x000107e0


	//   ....[15]....
        /*0cc0*/ 	.word	0x00010ea0


	//----- nvinfo : EIATTR_INDIRECT_BRANCH_TARGETS
	.align		4
.L_66:
        /*0cc4*/ 	.byte	0x04, 0x34
        /*0cc6*/ 	.short	(.L_68 - .L_67)


	//   ....[0]....
.L_67:
        /*0cc8*/ 	.word	.L_x_443@srel
        /*0ccc*/ 	.short	0x0
        /*0cce*/ 	.short	0x0
        /*0cd0*/ 	.word	0x3
        /*0cd4*/ 	.word	.L_x_444@srel
        /*0cd8*/ 	.word	.L_x_445@srel
        /*0cdc*/ 	.word	.L_x_446@srel


	//----- nvinfo : EIATTR_MAX_THREADS
	.align		4
.L_68:
        /*0ce0*/ 	.byte	0x04, 0x05
        /*0ce2*/ 	.short	(.L_70 - .L_69)
.L_69:
        /*0ce4*/ 	.word	0x00000200
        /*0ce8*/ 	.word	0x00000001
        /*0cec*/ 	.word	0x00000001


	//----- nvinfo : EIATTR_CRS_STACK_SIZE
	.align		4
.L_70:
        /*0cf0*/ 	.byte	0x04, 0x1e
        /*0cf2*/ 	.short	(.L_72 - .L_71)
.L_71:
        /*0cf4*/ 	.word	0x00000000


	//----- nvinfo : EIATTR_CBANK_PARAM_SIZE
	.align		4
.L_72:
        /*0cf8*/ 	.byte	0x03, 0x19
        /*0cfa*/ 	.short	0x0600


	//----- nvinfo : EIATTR_PARAM_CBANK
	.align		4
        /*0cfc*/ 	.byte	0x04, 0x0a
        /*0cfe*/ 	.short	(.L_74 - .L_73)
	.align		4
.L_73:
        /*0d00*/ 	.word	index@(.nv.constant0._ZN7cutlass13device_kernelINS_4fmha6kernel36Sm100FmhaFwdKernelTmaWarpspecializedIN4cute5tupleIJiiiNS5_IJNS5_IJiiEEEiEEEEEENS1_10collective38Sm100FmhaFwdMainloopTmaWarpspecializedINS_10bfloat16_tEffNS5_IJNS4_1CILi256EEENSC_ILi64EEENSC_ILi16EEEEEENS5_IJiNSC_ILi1EEES7_EEENS5_IJiSH_NS5_IJNS5_IJNSC_ILi0EEEiEEEiEEEEEESM_NS9_12ResidualMaskENS5_IJNSC_ILi2EEESH_SH_EEENSC_ILb0EEEEENS9_38Sm100FmhaFwdEpilogueTmaWarpspecializedINS_6half_tEfNS5_IJNSC_ILi128EEESF_SE_EEESI_NS5_IJSH_S7_EEESQ_EENS2_23IndividualTileSchedulerENS2_41Sm100FmhaCtxKernelWarpspecializedScheduleEEEEEvNT_6ParamsE)
        /*0d04*/ 	.short	0x0380
        /*0d06*/ 	.short	0x0600


	//----- nvinfo : EIATTR_SW_WAR
	.align		4
.L_74:
        /*0d08*/ 	.byte	0x04, 0x36
        /*0d0a*/ 	.short	(.L_76 - .L_75)
.L_75:
        /*0d0c*/ 	.word	0x00000008
.L_76:


//--------------------- .nv.callgraph             --------------------------
	.section	.nv.callgraph,"",@"SHT_CUDA_CALLGRAPH"
	.align	4
	.sectionentsize	8
	.align		4
        /*0000*/ 	.word	0x00000000
	.align		4
        /*0004*/ 	.word	0xffffffff
	.align		4
        /*0008*/ 	.word	index@(_ZN7cutlass13device_kernelINS_4fmha6kernel36Sm100FmhaFwdKernelTmaWarpspecializedIN4cute5tupleIJiiiNS5_IJNS5_IJiiEEEiEEEEEENS1_10collective38Sm100FmhaFwdMainloopTmaWarpspecializedINS_10bfloat16_tEffNS5_IJNS4_1CILi256EEENSC_ILi64EEENSC_ILi16EEEEEENS5_IJiNSC_ILi1EEES7_EEENS5_IJiSH_NS5_IJNS5_IJNSC_ILi0EEEiEEEiEEEEEESM_NS9_12ResidualMaskENS5_IJNSC_ILi2EEESH_SH_EEENSC_ILb0EEEEENS9_38Sm100FmhaFwdEpilogueTmaWarpspecializedINS_6half_tEfNS5_IJNSC_ILi128EEESF_SE_EEESI_NS5_IJSH_S7_EEESQ_EENS2_23IndividualTileSchedulerENS2_41Sm100FmhaCtxKernelWarpspecializedScheduleEEEEEvNT_6ParamsE)
	.align		4
        /*000c*/ 	.word	index@(__assertfail)
	.align		4
        /*0010*/ 	.word	index@(_ZN7cutlass13device_kernelINS_4fmha6kernel36Sm100FmhaFwdKernelTmaWarpspecializedIN4cute5tupleIJiiiNS5_IJNS5_IJiiEEEiEEEEEENS1_10collective38Sm100FmhaFwdMainloopTmaWarpspecializedINS_10bfloat16_tEffNS5_IJNS4_1CILi256EEENSC_ILi64EEENSC_ILi16EEEEEENS5_IJiNSC_ILi1EEES7_EEENS5_IJiSH_NS5_IJNS5_IJNSC_ILi0EEEiEEEiEEEEEESM_NS9_12ResidualMaskENS5_IJNSC_ILi2EEESH_SH_EEENSC_ILb0EEEEENS9_38Sm100FmhaFwdEpilogueTmaWarpspecializedINS_6half_tEfNS5_IJNSC_ILi128EEESF_SE_EEESI_NS5_IJSH_S7_EEESQ_EENS2_23IndividualTileSchedulerENS2_41Sm100FmhaCtxKernelWarpspecializedScheduleEEEEEvNT_6ParamsE)
	.align		4
        /*0014*/ 	.word	index@(vprintf)
	.align		4
        /*0018*/ 	.word	0x00000000
	.align		4
        /*001c*/ 	.word	0xfffffffe
	.align		4
        /*0020*/ 	.word	0x00000000
	.align		4
        /*0024*/ 	.word	0xfffffffd
	.align		4
        /*0028*/ 	.word	0x00000000
	.align		4
        /*002c*/ 	.word	0xfffffffc


//--------------------- .nv.constant4             --------------------------
	.section	.nv.constant4,"a",@progbits
	.align	8
	.align		8
.nv.constant4:
        /*0000*/ 	.dword	vprintf
	.align		8
        /*0008*/ 	.dword	__assertfail
	.align		8
        /*0010*/ 	.dword	__unnamed_1
	.align		8
        /*0018*/ 	.dword	__unnamed_2
	.align		8
        /*0020*/ 	.dword	__unnamed_3
	.align		8
        /*0028*/ 	.dword	__unnamed_4
	.align		8
        /*0030*/ 	.dword	__unnamed_5
	.align		8
        /*0038*/ 	.dword	__unnamed_6
	.align		8
        /*0040*/ 	.dword	__unnamed_7
	.align		8
        /*0048*/ 	.dword	_ZN39_INTERNAL_10920356_4_k_cu_291f0544_36214cuda3std3__45__cpo5beginE
	.align		8
        /*0050*/ 	.dword	_ZN39_INTERNAL_10920356_4_k_cu_291f0544_36214cuda3std3__45__cpo3endE
	.align		8
        /*0058*/ 	.dword	_ZN39_INTERNAL_10920356_4_k_cu_291f0544_36214cuda3std3__45__cpo6cbeginE
	.align		8
        /*0060*/ 	.dword	_ZN39_INTERNAL_10920356_4_k_cu_291f0544_36214cuda3std3__45__cpo4cendE
	.align		8
        /*0068*/ 	.dword	_ZN39_INTERNAL_10920356_4_k_cu_291f0544_36214cuda3std3__441_GLOBAL__N__10920356_4_k_cu_291f0544_36216ignoreE
	.align		8
        /*0070*/ 	.dword	_ZN39_INTERNAL_10920356_4_k_cu_291f0544_36214cuda3std3__419piecewise_constructE
	.align		8
        /*0078*/ 	.dword	_ZN39_INTERNAL_10920356_4_k_cu_291f0544_36214cuda3std3__48in_placeE
	.align		8
        /*0080*/ 	.dword	_ZN39_INTERNAL_10920356_4_k_cu_291f0544_36214cuda3std6ranges3__45__cpo4swapE
	.align		8
        /*0088*/ 	.dword	_ZN39_INTERNAL_10920356_4_k_cu_291f0544_36214cuda3std6ranges3__45__cpo9iter_moveE
	.align		8
        /*0090*/ 	.dword	_ZN39_INTERNAL_10920356_4_k_cu_291f0544_36214cute7productE
	.align		8
        /*0098*/ 	.dword	_ZN39_INTERNAL_10920356_4_k_cu_291f0544_36214cute1_E
	.align		8
        /*00a0*/ 	.dword	$str$22
	.align		8
        /*00a8*/ 	.dword	$str$23
	.align		8
        /*00b0*/ 	.dword	$str$26
	.align		8
        /*00b8*/ 	.dword	$str$27
	.align		8
        /*00c0*/ 	.dword	$str$28
	.align		8
        /*00c8*/ 	.dword	$str$29
	.align		8
        /*00d0*/ 	.dword	$str$30
	.align		8
        /*00d8*/ 	.dword	$str$31
	.align		8
        /*00e0*/ 	.dword	$str$32
	.align		8
        /*00e8*/ 	.dword	$str$33
	.align		8
        /*00f0*/ 	.dword	$str$34
	.align		8
        /*00f8*/ 	.dword	$str$35
	.align		8
        /*0100*/ 	.dword	$str$36
	.align		8
        /*0108*/ 	.dword	$str$37


//--------------------- .nv.constant2._ZN7cutlass13device_kernelINS_4fmha6kernel36Sm100FmhaFwdKernelTmaWarpspecializedIN4cute5tupleIJiiiNS5_IJNS5_IJiiEEEiEEEEEENS1_10collective38Sm100FmhaFwdMainloopTmaWarpspecializedINS_10bfloat16_tEffNS5_IJNS4_1CILi256EEENSC_ILi64EEENSC_ILi16EEEEEENS5_IJiNSC_ILi1EEES7_EEENS5_IJiSH_NS5_IJNS5_IJNSC_ILi0EEEiEEEiEEEEEESM_NS9_12ResidualMaskENS5_IJNSC_ILi2EEESH_SH_EEENSC_ILb0EEEEENS9_38Sm100FmhaFwdEpilogueTmaWarpspecializedINS_6half_tEfNS5_IJNSC_ILi128EEESF_SE_EEESI_NS5_IJSH_S7_EEESQ_EENS2_23IndividualTileSchedulerENS2_41Sm100FmhaCtxKernelWarpspecializedScheduleEEEEEvNT_6ParamsE --------------------------
	.section	.nv.constant2._ZN7cutlass13device_kernelINS_4fmha6kernel36Sm100FmhaFwdKernelTmaWarpspecializedIN4cute5tupleIJiiiNS5_IJNS5_IJiiEEEiEEEEEENS1_10collective38Sm100FmhaFwdMainloopTmaWarpspecializedINS_10bfloat16_tEffNS5_IJNS4_1CILi256EEENSC_ILi64EEENSC_ILi16EEEEEENS5_IJiNSC_ILi1EEES7_EEENS5_IJiSH_NS5_IJNS5_IJNSC_ILi0EEEiEEEiEEEEEESM_NS9_12ResidualMaskENS5_IJNSC_ILi2EEESH_SH_EEENSC_ILb0EEEEENS9_38Sm100FmhaFwdEpilogueTmaWarpspecializedINS_6half_tEfNS5_IJNSC_ILi128EEESF_SE_EEESI_NS5_IJSH_S7_EEESQ_EENS2_23IndividualTileSchedulerENS2_41Sm100FmhaCtxKernelWarpspecializedScheduleEEEEEvNT_6ParamsE,"a",@progbits
	.sectionflags	@""
	.align	4
.nv.constant2._ZN7cutlass13device_kernelINS_4fmha6kernel36Sm100FmhaFwdKernelTmaWarpspecializedIN4cute5tupleIJiiiNS5_IJNS5_IJiiEEEiEEEEEENS1_10collective38Sm100FmhaFwdMainloopTmaWarpspecializedINS_10bfloat16_tEffNS5_IJNS4_1CILi256EEENSC_ILi64EEENSC_ILi16EEEEEENS5_IJiNSC_ILi1EEES7_EEENS5_IJiSH_NS5_IJNS5_IJNSC_ILi0EEEiEEEiEEEEEESM_NS9_12ResidualMaskENS5_IJNSC_ILi2EEESH_SH_EEENSC_ILb0EEEEENS9_38Sm100FmhaFwdEpilogueTmaWarpspecializedINS_6half_tEfNS5_IJNSC_ILi128EEESF_SE_EEESI_NS5_IJSH_S7_EEESQ_EENS2_23IndividualTileSchedulerENS2_41Sm100FmhaCtxKernelWarpspecializedScheduleEEEEEvNT_6ParamsE:
        /*0000*/ 	.byte	0x80, 0xe8, 0x00, 0x00, 0x80, 0x07, 0x01, 0x00, 0x50, 0xe8, 0x00, 0x00


//--------------------- .text._ZN7cutlass13device_kernelINS_4fmha6kernel36Sm100FmhaFwdKernelTmaWarpspecializedIN4cute5tupleIJiiiNS5_IJNS5_IJiiEEEiEEEEEENS1_10collective38Sm100FmhaFwdMainloopTmaWarpspecializedINS_10bfloat16_tEffNS5_IJNS4_1CILi256EEENSC_ILi64EEENSC_ILi16EEEEEENS5_IJiNSC_ILi1EEES7_EEENS5_IJiSH_NS5_IJNS5_IJNSC_ILi0EEEiEEEiEEEEEESM_NS9_12ResidualMaskENS5_IJNSC_ILi2EEESH_SH_EEENSC_ILb0EEEEENS9_38Sm100FmhaFwdEpilogueTmaWarpspecializedINS_6half_tEfNS5_IJNSC_ILi128EEESF_SE_EEESI_NS5_IJSH_S7_EEESQ_EENS2_23IndividualTileSchedulerENS2_41Sm100FmhaCtxKernelWarpspecializedScheduleEEEEEvNT_6ParamsE --------------------------
	.section	.text._ZN7cutlass13device_kernelINS_4fmha6kernel36Sm100FmhaFwdKernelTmaWarpspecializedIN4cute5tupleIJiiiNS5_IJNS5_IJiiEEEiEEEEEENS1_10collective38Sm100FmhaFwdMainloopTmaWarpspecializedINS_10bfloat16_tEffNS5_IJNS4_1CILi256EEENSC_ILi64EEENSC_ILi16EEEEEENS5_IJiNSC_ILi1EEES7_EEENS5_IJiSH_NS5_IJNS5_IJNSC_ILi0EEEiEEEiEEEEEESM_NS9_12ResidualMaskENS5_IJNSC_ILi2EEESH_SH_EEENSC_ILb0EEEEENS9_38Sm100FmhaFwdEpilogueTmaWarpspecializedINS_6half_tEfNS5_IJNSC_ILi128EEESF_SE_EEESI_NS5_IJSH_S7_EEESQ_EENS2_23IndividualTileSchedulerENS2_41Sm100FmhaCtxKernelWarpspecializedScheduleEEEEEvNT_6ParamsE,"ax",@progbits
	.align	128
.text._ZN7cutlass13device_kernelINS_4fmha6kernel36Sm100FmhaFwdKernelTmaWarpspecializedIN4cute5tupleIJiiiNS5_IJNS5_IJiiEEEiEEEEEENS1_10collective38Sm100FmhaFwdMainloopTmaWarpspecializedINS_10bfloat16_tEffNS5_IJNS4_1CILi256EEENSC_ILi64EEENSC_ILi16EEEEEENS5_IJiNSC_ILi1EEES7_EEENS5_IJiSH_NS5_IJNS5_IJNSC_ILi0EEEiEEEiEEEEEESM_NS9_12ResidualMaskENS5_IJNSC_ILi2EEESH_SH_EEENSC_ILb0EEEEENS9_38Sm100FmhaFwdEpilogueTmaWarpspecializedINS_6half_tEfNS5_IJNSC_ILi128EEESF_SE_EEESI_NS5_IJSH_S7_EEESQ_EENS2_23IndividualTileSchedulerENS2_41Sm100FmhaCtxKernelWarpspecializedScheduleEEEEEvNT_6ParamsE:
        .type           _ZN7cutlass13device_kernelINS_4fmha6kernel36Sm100FmhaFwdKernelTmaWarpspecializedIN4cute5tupleIJiiiNS5_IJNS5_IJiiEEEiEEEEEENS1_10collective38Sm100FmhaFwdMainloopTmaWarpspecializedINS_10bfloat16_tEffNS5_IJNS4_1CILi256EEENSC_ILi64EEENSC_ILi16EEEEEENS5_IJiNSC_ILi1EEES7_EEENS5_IJiSH_NS5_IJNS5_IJNSC_ILi0EEEiEEEiEEEEEESM_NS9_12ResidualMaskENS5_IJNSC_ILi2EEESH_SH_EEENSC_ILb0EEEEENS9_38Sm100FmhaFwdEpilogueTmaWarpspecializedINS_6half_tEfNS5_IJNSC_ILi128EEESF_SE_EEESI_NS5_IJSH_S7_EEESQ_EENS2_23IndividualTileSchedulerENS2_41Sm100FmhaCtxKernelWarpspecializedScheduleEEEEEvNT_6ParamsE,@function
        .size           _ZN7cutlass13device_kernelINS_4fmha6kernel36Sm100FmhaFwdKernelTmaWarpspecializedIN4cute5tupleIJiiiNS5_IJNS5_IJiiEEEiEEEEEENS1_10collective38Sm100FmhaFwdMainloopTmaWarpspecializedINS_10bfloat16_tEffNS5_IJNS4_1CILi256EEENSC_ILi64EEENSC_ILi16EEEEEENS5_IJiNSC_ILi1EEES7_EEENS5_IJiSH_NS5_IJNS5_IJNSC_ILi0EEEiEEEiEEEEEESM_NS9_12ResidualMaskENS5_IJNSC_ILi2EEESH_SH_EEENSC_ILb0EEEEENS9_38Sm100FmhaFwdEpilogueTmaWarpspecializedINS_6half_tEfNS5_IJNSC_ILi128EEESF_SE_EEESI_NS5_IJSH_S7_EEESQ_EENS2_23IndividualTileSchedulerENS2_41Sm100FmhaCtxKernelWarpspecializedScheduleEEEEEvNT_6ParamsE,(.L_x_447 - _ZN7cutlass13device_kernelINS_4fmha6kernel36Sm100FmhaFwdKernelTmaWarpspecializedIN4cute5tupleIJiiiNS5_IJNS5_IJiiEEEiEEEEEENS1_10collective38Sm100FmhaFwdMainloopTmaWarpspecializedINS_10bfloat16_tEffNS5_IJNS4_1CILi256EEENSC_ILi64EEENSC_ILi16EEEEEENS5_IJiNSC_ILi1EEES7_EEENS5_IJiSH_NS5_IJNS5_IJNSC_ILi0EEEiEEEiEEEEEESM_NS9_12ResidualMaskENS5_IJNSC_ILi2EEESH_SH_EEENSC_ILb0EEEEENS9_38Sm100FmhaFwdEpilogueTmaWarpspecializedINS_6half_tEfNS5_IJNSC_ILi128EEESF_SE_EEESI_NS5_IJSH_S7_EEESQ_EENS2_23IndividualTileSchedulerENS2_41Sm100FmhaCtxKernelWarpspecializedScheduleEEEEEvNT_6ParamsE)
        .other          _ZN7cutlass13device_kernelINS_4fmha6kernel36Sm100FmhaFwdKernelTmaWarpspecializedIN4cute5tupleIJiiiNS5_IJNS5_IJiiEEEiEEEEEENS1_10collective38Sm100FmhaFwdMainloopTmaWarpspecializedINS_10bfloat16_tEffNS5_IJNS4_1CILi256EEENSC_ILi64EEENSC_ILi16EEEEEENS5_IJiNSC_ILi1EEES7_EEENS5_IJiSH_NS5_IJNS5_IJNSC_ILi0EEEiEEEiEEEEEESM_NS9_12ResidualMaskENS5_IJNSC_ILi2EEESH_SH_EEENSC_ILb0EEEEENS9_38Sm100FmhaFwdEpilogueTmaWarpspecializedINS_6half_tEfNS5_IJNSC_ILi128EEESF_SE_EEESI_NS5_IJSH_S7_EEESQ_EENS2_23IndividualTileSchedulerENS2_41Sm100FmhaCtxKernelWarpspecializedScheduleEEEEEvNT_6ParamsE,@"STO_CUDA_ENTRY STV_DEFAULT"
_ZN7cutlass13device_kernelINS_4fmha6kernel36Sm100FmhaFwdKernelTmaWarpspecializedIN4cute5tupleIJiiiNS5_IJNS5_IJiiEEEiEEEEEENS1_10collective38Sm100FmhaFwdMainloopTmaWarpspecializedINS_10bfloat16_tEffNS5_IJNS4_1CILi256EEENSC_ILi64EEENSC_ILi16EEEEEENS5_IJiNSC_ILi1EEES7_EEENS5_IJiSH_NS5_IJNS5_IJNSC_ILi0EEEiEEEiEEEEEESM_NS9_12ResidualMaskENS5_IJNSC_ILi2EEESH_SH_EEENSC_ILb0EEEEENS9_38Sm100FmhaFwdEpilogueTmaWarpspecializedINS_6half_tEfNS5_IJNSC_ILi128EEESF_SE_EEESI_NS5_IJSH_S7_EEESQ_EENS2_23IndividualTileSchedulerENS2_41Sm100FmhaCtxKernelWarpspecializedScheduleEEEEEvNT_6ParamsE:
[----:B------:R-:W1:Y:S02]  /*0000*/  LDC R1, c[0x0][0x37c] ;  /* 0x0000df00ff017b82 */ /* 0x000e640000000800 */
[----:B-1----:R-:W-:-:S04]  /*0010*/  IADD3 R1, PT, PT, R1, -0x18, RZ ;  /* 0xffffffe801017810 */ /* 0x002fc80007ffe0ff */
[----:B------:R-:W-:Y:S01]  /*0020*/  R2UR UR40, R1 ;  /* 0x00000000012872ca */ /* 0x000fe200000e0000 */
[----:B------:R-:W1:Y:S01]  /*0030*/  S2R R16, SR_TID.X ;  /* 0x0000000000107919 */ /* 0x000e620000002100 */
[----:B------:R-:W2:Y:S01]  /*0040*/  LDCU UR4, c[0x0][0x2f8] ;  /* 0x00005f00ff0477ac */ /* 0x000ea20008000800 */
[----:B------:R-:W3:Y:S01]  /*0050*/  LDCU UR39, c[0x0][0x2fc] ;  /* 0x00005f80ff2777ac */ /* 0x000ee20008000800 */
[----:B------:R-:W-:Y:S02]  /*0060*/  UPLOP3.LUT UP3, UPT, UPT, UPT, UPT, 0x40, 0x4 ;  /* 0x000000000004789c */ /* 0x000fe40003f6e870 */
[----:B------:R-:W-:Y:S02]  /*0070*/  UPLOP3.LUT UP1, UPT, UPT, UPT, UPT, 0x80, 0x8 ;  /* 0x000000000008789c */ /* 0x000fe40003f2f070 */
[----:B------:R-:W-:Y:S02]  /*0080*/  UPLOP3.LUT UP0, UPT, UPT, UPT, UPT, 0x40, 0x4 ;  /* 0x000000000004789c */ /* 0x000fe40003f0e870 */
[----:B------:R-:W-:-:S02]  /*0090*/  UPLOP3.LUT UP6, UPT, UPT, UPT, UPT, 0x40, 0x4 ;  /* 0x000000000004789c */ /* 0x000fc40003fce870 */
[----:B------:R-:W-:Y:S02]  /*00a0*/  UPLOP3.LUT UP5, UPT, UPT, UPT, UPT, 0x40, 0x4 ;  /* 0x000000000004789c */ /* 0x000fe40003fae870 */
[----:B--2---:R-:W-:Y:S02]  /*00b0*/  UIADD3 UR40, UP2, UPT, UR40, UR4, URZ ;  /* 0x0000000428287290 */ /* 0x004fe4000ff5e0ff */
[----:B------:R-:W-:Y:S02]  /*00c0*/  UP2UR UR38, UPR, URZ, 0x8 ;  /* 0x00000008ff267883 */ /* 0x000fe40008000000 */
[----:B---3--:R-:W-:Y:S02]  /*00d0*/  UIADD3.X UR39, UPT, UPT, URZ, UR39, URZ, UP2, !UPT ;  /* 0x00000027ff277290 */ /* 0x008fe400097fe4ff */
[----:B------:R-:W-:Y:S02]  /*00e0*/  UPLOP3.LUT UP2, UPT, UPT, UPT, UPT, 0x80, 0x8 ;  /* 0x000000000008789c */ /* 0x000fe40003f4f070 */
[----:B------:R-:W-:-:S02]  /*00f0*/  UPLOP3.LUT UP4, UPT, UPT, UPT, UPT, 0x40, 0x4 ;  /* 0x000000000004789c */ /* 0x000fc40003f8e870 */
[----:B------:R-:W-:Y:S01]  /*0100*/  UP2UR UR59, UPR, URZ, 0x4 ;  /* 0x00000004ff3b7883 */ /* 0x000fe20008000000 */
[----:B-1----:R-:W-:-:S05]  /*0110*/  SHF.R.U32.HI R18, RZ, 0x5, R16 ;  /* 0x00000005ff127819 */ /* 0x002fca0000011610 */
[----:B------:R-:W1:Y:S02]  /*0120*/  SHFL.IDX PT, R0, R18, RZ, 0x1f ;  /* 0x00001fff12007589 */ /* 0x000e6400000e0000 */
[----:B-1----:R-:W-:-:S04]  /*0130*/  SHF.R.S32.HI R3, RZ, 0x1f, R0 ;  /* 0x0000001fff037819 */ /* 0x002fc80000011400 */
[----:B------:R-:W-:-:S04]  /*0140*/  LEA.HI R2, R3, R0, RZ, 0x2 ;  /* 0x0000000003027211 */ /* 0x000fc800078f10ff */
[----:B------:R-:W-:-:S04]  /*0150*/  SHF.R.S32.HI R2, RZ, 0x2, R2 ;  /* 0x00000002ff027819 */ /* 0x000fc80000011402 */
[----:B------:R-:W-:-:S13]  /*0160*/  ISETP.NE.AND P0, PT, R2, RZ, PT ;  /* 0x000000ff0200720c */ /* 0x000fda0003f05270 */
[----:B------:R-:W-:Y:S05]  /*0170*/  @!P0 BRA `(.L_x_0) ;  /* 0x0000000400248947 */ /* 0x000fea0003800000 */
[----:B------:R-:W-:-:S13]  /*0180*/  ISETP.NE.AND P0, PT, R2, 0x2, PT ;  /* 0x000000020200780c */ /* 0x000fda0003f05270 */
[----:B------:R-:W-:Y:S05]  /*0190*/  @!P0 BRA `(.L_x_1) ;  /* 0x0000000000f48947 */ /* 0x000fea0003800000 */
[----:B------:R-:W-:-:S13]  /*01a0*/  ISETP.NE.AND P0, PT, R2, 0x1, PT ;  /* 0x000000010200780c */ /* 0x000fda0003f05270 */
[----:B------:R-:W-:Y:S05]  /*01b0*/  @P0 BRA `(.L_x_2) ;  /* 0x00000000002c0947 */ /* 0x000fea0003800000 */
[----:B------:R-:W-:Y:S01]  /*01c0*/  HFMA2 R2, -RZ, RZ, 0, 5.9604644775390625e-08 ;  /* 0x00000001ff027431 */ /* 0x000fe200000001ff */
[----:B------:R-:W-:Y:S02]  /*01d0*/  UPLOP3.LUT UP3, UPT, UPT, UPT, UPT, 0x40, 0x4 ;  /* 0x000000000004789c */ /* 0x000fe40003f6e870 */
[----:B------:R-:W-:Y:S02]  /*01e0*/  UPLOP3.LUT UP2, UPT, UPT, UPT, UPT, 0x40, 0x4 ;  /* 0x000000000004789c */ /* 0x000fe40003f4e870 */
[----:B------:R-:W-:Y:S02]  /*01f0*/  UPLOP3.LUT UP1, UPT, UPT, UPT, UPT, 0x80, 0x8 ;  /* 0x000000000008789c */ /* 0x000fe40003f2f070 */
[----:B------:R-:W-:Y:S02]  /*0200*/  UPLOP3.LUT UP0, UPT, UPT, UPT, UPT, 0x40, 0x4 ;  /* 0x000000000004789c */ /* 0x000fe40003f0e870 */
[----:B------:R-:W-:Y:S02]  /*0210*/  UPLOP3.LUT UP6, UPT, UPT, UPT, UPT, 0x40, 0x4 ;  /* 0x000000000004789c */ /* 0x000fe40003fce870 */
[----:B------:R-:W-:-:S02]  /*0220*/  UPLOP3.LUT UP5, UPT, UPT, UPT, UPT, 0x40, 0x4 ;  /* 0x000000000004789c */ /* 0x000fc40003fae870 */
[----:B------:R-:W-:Y:S02]  /*0230*/  UPLOP3.LUT UP4, UPT, UPT, UPT, UPT, 0x80, 0x8 ;  /* 0x000000000008789c */ /* 0x000fe40003f8f070 */
[----:B------:R-:W-:Y:S02]  /*0240*/  UP2UR UR38, UPR, URZ, 0x8 ;  /* 0x00000008ff267883 */ /* 0x000fe40008000000 */
[----:B------:R-:W-:Y:S01]  /*0250*/  UP2UR UR59, UPR, URZ, 0x4 ;  /* 0x00000004ff3b7883 */ /* 0x000fe20008000000 */
[----:B------:R-:W-:Y:S11]  /*0260*/  BRA `(.L_x_0) ;  /* 0x0000000000e87947 */ /* 0x000ff60003800000 */
.L_x_2:
[----:B------:R-:W-:Y:S01]  /*0270*/  ISETP.NE.AND P0, PT, R0, 0xc, PT ;  /* 0x0000000c0000780c */ /* 0x000fe20003f05270 */
[----:B------:R-:W-:Y:S01]  /*0280*/  UPLOP3.LUT UP2, UPT, UPT, UPT, UPT, 0x40, 0x4 ;  /* 0x000000000004789c */ /* 0x000fe20003f4e870 */
[----:B------:R-:W-:Y:S01]  /*0290*/  HFMA2 R2, -RZ, RZ, 0, 1.78813934326171875e-07 ;  /* 0x00000003ff027431 */ /* 0x000fe200000001ff */
[----:B------:R-:W-:Y:S02]  /*02a0*/  UPLOP3.LUT UP1, UPT, UPT, UPT, UPT, 0x80, 0x8 ;  /* 0x000000000008789c */ /* 0x000fe40003f2f070 */
[----:B------:R-:W-:Y:S02]  /*02b0*/  UP2UR UR38, UPR, URZ, 0x4 ;  /* 0x00000004ff267883 */ /* 0x000fe40008000000 */
[----:B------:R-:W-:Y:S02]  /*02c0*/  UPLOP3.LUT UP2, UPT, UPT, UPT, UPT, 0x40, 0x4 ;  /* 0x000000000004789c */ /* 0x000fe40003f4e870 */
[----:B------:R-:W-:Y:S02]  /*02d0*/  UPLOP3.LUT UP0, UPT, UPT, UPT, UPT, 0x40, 0x4 ;  /* 0x000000000004789c */ /* 0x000fe40003f0e870 */
[----:B------:R-:W-:-:S02]  /*02e0*/  UPLOP3.LUT UP6, UPT, UPT, UPT, UPT, 0x40, 0x4 ;  /* 0x000000000004789c */ /* 0x000fc40003fce870 */
[----:B------:R-:W-:Y:S02]  /*02f0*/  UPLOP3.LUT UP5, UPT, UPT, UPT, UPT, 0x80, 0x8 ;  /* 0x000000000008789c */ /* 0x000fe40003faf070 */
[----:B------:R-:W-:Y:S02]  /*0300*/  UPLOP3.LUT UP4, UPT, UPT, UPT, UPT, 0x40, 0x4 ;  /* 0x000000000004789c */ /* 0x000fe40003f8e870 */
[----:B------:R-:W-:Y:S01]  /*0310*/  UP2UR UR59, UPR, URZ, 0x4 ;  /* 0x00000004ff3b7883 */ /* 0x000fe20008000000 */
[----:B------:R-:W-:Y:S11]  /*0320*/  @!P0 BRA `(.L_x_0) ;  /* 0x0000000000b88947 */ /* 0x000ff60003800000 */
[----:B------:R-:W-:-:S13]  /*0330*/  ISETP.NE.AND P0, PT, R0, 0xe, PT ;  /* 0x0000000e0000780c */ /* 0x000fda0003f05270 */
[----:B------:R-:W-:Y:S05]  /*0340*/  @!P0 BRA `(.L_x_3) ;  /* 0x00000000005c8947 */ /* 0x000fea0003800000 */
[----:B------:R-:W-:-:S13]  /*0350*/  ISETP.NE.AND P0, PT, R0, 0xd, PT ;  /* 0x0000000d0000780c */ /* 0x000fda0003f05270 */
[----:B------:R-:W-:Y:S05]  /*0360*/  @P0 BRA `(.L_x_4) ;  /* 0x00000000002c0947 */ /* 0x000fea0003800000 */
[----:B------:R-:W-:Y:S01]  /*0370*/  HFMA2 R2, -RZ, RZ, 0, 2.384185791015625e-07 ;  /* 0x00000004ff027431 */ /* 0x000fe200000001ff */
        /* <DEDUP_REMOVED lines=10> */
.L_x_4:
[----:B------:R-:W-:Y:S01]  /*0420*/  HFMA2 R2, -RZ, RZ, 0, 3.5762786865234375e-07 ;  /* 0x00000006ff027431 */ /* 0x000fe200000001ff */
[----:B------:R-:W-:Y:S02]  /*0430*/  UPLOP3.LUT UP3, UPT, UPT, UPT, UPT, 0x40, 0x4 ;  /* 0x000000000004789c */ /* 0x000fe40003f6e870 */
[----:B------:R-:W-:Y:S02]  /*0440*/  UPLOP3.LUT UP2, UPT, UPT, UPT, UPT, 0x40, 0x4 ;  /* 0x000000000004789c */ /* 0x000fe40003f4e870 */
[----:B------:R-:W-:Y:S02]  /*0450*/  UPLOP3.LUT UP0, UPT, UPT, UPT, UPT, 0x40, 0x4 ;  /* 0x000000000004789c */ /* 0x000fe40003f0e870 */
[----:B------:R-:W-:Y:S02]  /*0460*/  UPLOP3.LUT UP6, UPT, UPT, UPT, UPT, 0x40, 0x4 ;  /* 0x000000000004789c */ /* 0x000fe40003fce870 */
[----:B------:R-:W-:Y:S02]  /*0470*/  UPLOP3.LUT UP5, UPT, UPT, UPT, UPT, 0x40, 0x4 ;  /* 0x000000000004789c */ /* 0x000fe40003fae870 */
[----:B------:R-:W-:-:S02]  /*0480*/  UPLOP3.LUT UP4, UPT, UPT, UPT, UPT, 0x40, 0x4 ;  /* 0x000000000004789c */ /* 0x000fc40003f8e870 */
[----:B------:R-:W-:Y:S02]  /*0490*/  UP2UR UR38, UPR, URZ, 0x8 ;  /* 0x00000008ff267883 */ /* 0x000fe40008000000 */
[----:B------:R-:W-:Y:S01]  /*04a0*/  UP2UR UR59, UPR, URZ, 0x4 ;  /* 0x00000004ff3b7883 */ /* 0x000fe20008000000 */
[----:B------:R-:W-:Y:S11]  /*04b0*/  BRA `(.L_x_0) ;  /* 0x0000000000547947 */ /* 0x000ff60003800000 */
.L_x_3:
[----:B------:R-:W-:Y:S01]  /*04c0*/  HFMA2 R2, -RZ, RZ, 0, 2.98023223876953125e-07 ;  /* 0x00000005ff027431 */ /* 0x000fe200000001ff */
        /* <DEDUP_REMOVED lines=10> */
.L_x_1:
[----:B------:R-:W-:Y:S01]  /*0570*/  HFMA2 R2, -RZ, RZ, 0, 1.1920928955078125e-07 ;  /* 0x00000002ff027431 */ /* 0x000fe200000001ff */
        /* <DEDUP_REMOVED lines=8> */
[----:B------:R-:W-:-:S12]  /*0600*/  UP2UR UR59, UPR, URZ, 0x4 ;  /* 0x00000004ff3b7883 */ /* 0x000fd80008000000 */
.L_x_0:
[----:B------:R-:W-:Y:S01]  /*0610*/  ELECT P0, URZ, PT ;  /* 0x0000000000ff782f */ /* 0x000fe20003800000 */
[----:B------:R-:W-:Y:S03]  /*0620*/  BSSY.RECONVERGENT B0, `(.L_x_5) ;  /* 0x000000f000007945 */ /* 0x000fe60003800200 */
[----:B------:R-:W-:Y:S02]  /*0630*/  PLOP3.LUT P2, PT, P0, PT, UP0, 0x5d, 0xd5 ;  /* 0x0000000000d5781c */ /* 0x000fe4000074eb0d */
[----:B------:R-:W-:-:S11]  /*0640*/  PLOP3.LUT P1, PT, P0, PT, UP6, 0x5d, 0xd5 ;  /* 0x0000000000d5781c */ /* 0x000fd6000072eb6d */
[----:B------:R-:W-:Y:S05]  /*0650*/  @P2 BRA `(.L_x_6) ;  /* 0x00000000002c2947 */ /* 0x000fea0003800000 */
[----:B------:R-:W1:Y:S02]  /*0660*/  LDCU.64 UR4, c[0x0][0x348] ;  /* 0x00006900ff0477ac */ /* 0x000e640008000a00 */
[----:B-1----:R-:W-:-:S04]  /*0670*/  UIADD3 UR8, UP0, UPT, UR4, 0x80, URZ ;  /* 0x0000008004087890 */ /* 0x002fc8000ff1e0ff */
[----:B------:R-:W-:Y:S02]  /*0680*/  UIADD3.X UR9, UPT, UPT, URZ, UR5, URZ, UP0, !UPT ;  /* 0x00000005ff097290 */ /* 0x000fe400087fe4ff */
[----:B------:R-:W-:-:S04]  /*0690*/  UIADD3 UR6, UP0, UPT, UR4, 0x180, URZ ;  /* 0x0000018004067890 */ /* 0x000fc8000ff1e0ff */
[----:B------:R-:W-:Y:S02]  /*06a0*/  UIADD3.X UR7, UPT, UPT, URZ, UR5, URZ, UP0, !UPT ;  /* 0x00000005ff077290 */ /* 0x000fe400087fe4ff */
[----:B------:R-:W-:Y:S01]  /*06b0*/  UIADD3 UR4, UP0, UPT, UR4, 0x280, URZ ;  /* 0x0000028004047890 */ /* 0x000fe2000ff1e0ff */
[----:B------:R1:W-:Y:S03]  /*06c0*/  UTMACCTL.PF [UR8] ;  /* 0x00000000080079b9 */ /* 0x0003e60008040000 */
[----:B------:R-:W-:-:S03]  /*06d0*/  UIADD3.X UR5, UPT, UPT, URZ, UR5, URZ, UP0, !UPT ;  /* 0x00000005ff057290 */ /* 0x000fc600087fe4ff */
[----:B------:R1:W-:Y:S06]  /*06e0*/  UTMACCTL.PF [UR6] ;  /* 0x00000000060079b9 */ /* 0x0003ec0008040000 */
[----:B------:R1:W-:Y:S02]  /*06f0*/  UTMACCTL.PF [UR4] ;  /* 0x00000000040079b9 */ /* 0x0003e40008040000 */
[----:B-1----:R-:W-:Y:S01]  /*0700*/  NOP ;  /* 0x0000000000007918 */ /* 0x002fe20000000000 */
.L_x_6:
[----:B------:R-:W-:Y:S05]  /*0710*/  BSYNC.RECONVERGENT B0 ;  /* 0x0000000000007941 */ /* 0x000fea0003800200 */
.L_x_5:
[----:B------:R-:W-:Y:S04]  /*0720*/  BSSY.RECONVERGENT B0, `(.L_x_7) ;  /* 0x000001b000007945 */ /* 0x000fe80003800200 */
[----:B------:R-:W-:Y:S05]  /*0730*/  @P1 BRA `(.L_x_8) ;  /* 0x0000000000241947 */ /* 0x000fea0003800000 */
[----:B------:R-:W1:Y:S01]  /*0740*/  LDCU.64 UR4, c[0x0][0x348] ;  /* 0x00006900ff0477ac */ /* 0x000e620008000a00 */
[----:B------:R-:W-:Y:S02]  /*0750*/  PLOP3.LUT P6, PT, PT, PT, PT, 0x80, 0x8 ;  /* 0x000000000008781c */ /* 0x000fe40003fcf070 */
[----:B------:R-:W-:Y:S02]  /*0760*/  PLOP3.LUT P5, PT, PT, PT, PT, 0x8, 0x80 ;  /* 0x000000000080781c */ /* 0x000fe40003fae170 */
[----:B------:R-:W-:Y:S02]  /*0770*/  PLOP3.LUT P4, PT, PT, PT, PT, 0x80, 0x8 ;  /* 0x000000000008781c */ /* 0x000fe40003f8f070 */
[----:B------:R-:W-:Y:S01]  /*0780*/  PLOP3.LUT P3, PT, PT, PT, PT, 0x80, 0x8 ;  /* 0x000000000008781c */ /* 0x000fe20003f6f070 */
[----:B-1----:R-:W-:-:S04]  /*0790*/  UIADD3 UR4, UP0, UPT, UR4, 0x400, URZ ;  /* 0x0000040004047890 */ /* 0x002fc8000ff1e0ff */
[----:B------:R-:W-:-:S09]  /*07a0*/  UIADD3.X UR5, UPT, UPT, URZ, UR5, URZ, UP0, !UPT ;  /* 0x00000005ff057290 */ /* 0x000fd200087fe4ff */
[----:B------:R1:W-:Y:S02]  /*07b0*/  UTMACCTL.PF [UR4] ;  /* 0x00000000040079b9 */ /* 0x0003e40008040000 */
[----:B-1----:R-:W-:Y:S05]  /*07c0*/  BRA `(.L_x_9) ;  /* 0x0000000000407947 */ /* 0x002fea0003800000 */
.L_x_8:
[----:B------:R-:W-:-:S13]  /*07d0*/  ISETP.NE.AND P1, PT, R2, 0x3, PT ;  /* 0x000000030200780c */ /* 0x000fda0003f25270 */
[----:B------:R-:W-:Y:S05]  /*07e0*/  @!P1 BRA `(.L_x_10) ;  /* 0x0000000000289947 */ /* 0x000fea0003800000 */
[----:B------:R-:W-:Y:S02]  /*07f0*/  ISETP.NE.AND P1, PT, R2, 0x4, PT ;  /* 0x000000040200780c */ /* 0x000fe40003f25270 */
[----:B------:R-:W-:Y:S02]  /*0800*/  PLOP3.LUT P4, PT, PT, PT, PT, 0x80, 0x8 ;  /* 0x000000000008781c */ /* 0x000fe40003f8f070 */
[----:B------:R-:W-:Y:S02]  /*0810*/  PLOP3.LUT P5, PT, PT, PT, PT, 0x8, 0x80 ;  /* 0x000000000080781c */ /* 0x000fe40003fae170 */
[----:B------:R-:W-:Y:S02]  /*0820*/  PLOP3.LUT P6, PT, PT, PT, PT, 0x80, 0x8 ;  /* 0x000000000008781c */ /* 0x000fe40003fcf070 */
[----:B------:R-:W-:-:S05]  /*0830*/  PLOP3.LUT P3, PT, PT, PT, PT, 0x80, 0x8 ;  /* 0x000000000008781c */ /* 0x000fca0003f6f070 */
[----:B------:R-:W-:Y:S08]  /*0840*/  @P1 BRA `(.L_x_9) ;  /* 0x0000000000201947 */ /* 0x000ff00003800000 */
[----:B------:R-:W-:Y:S02]  /*0850*/  PLOP3.LUT P5, PT, PT, PT, PT, 0x8, 0x80 ;  /* 0x000000000080781c */ /* 0x000fe40003fae170 */
[----:B------:R-:W-:Y:S02]  /*0860*/  PLOP3.LUT P6, PT, PT, PT, PT, 0x8, 0x80 ;  /* 0x000000000080781c */ /* 0x000fe40003fce170 */
[----:B------:R-:W-:Y:S01]  /*0870*/  PLOP3.LUT P3, PT, PT, PT, PT, 0x8, 0x80 ;  /* 0x000000000080781c */ /* 0x000fe20003f6e170 */
[----:B------:R-:W-:-:S12]  /*0880*/  BRA `(.L_x_9) ;  /* 0x0000000000107947 */ /* 0x000fd80003800000 */
.L_x_10:
[----:B------:R-:W-:Y:S02]  /*0890*/  PLOP3.LUT P6, PT, PT, PT, PT, 0x8, 0x80 ;  /* 0x000000000080781c */ /* 0x000fe40003fce170 */
[----:B------:R-:W-:Y:S02]  /*08a0*/  PLOP3.LUT P5, PT, PT, PT, PT, 0x80, 0x8 ;  /* 0x000000000008781c */ /* 0x000fe40003faf070 */
[----:B------:R-:W-:Y:S02]  /*08b0*/  PLOP3.LUT P4, PT, PT, PT, PT, 0x8, 0x80 ;  /* 0x000000000080781c */ /* 0x000fe40003f8e170 */
[----:B------:R-:W-:-:S13]  /*08c0*/  PLOP3.LUT P3, PT, PT, PT, PT, 0x80, 0x8 ;  /* 0x000000000008781c */ /* 0x000fda0003f6f070 */
.L_x_9:
[----:B------:R-:W-:Y:S05]  /*08d0*/  BSYNC.RECONVERGENT B0 ;  /* 0x0000000000007941 */ /* 0x000fea0003800200 */
.L_x_7:
[----:B------:R-:W1:Y:S01]  /*08e0*/  SHFL.IDX PT, R0, R18, RZ, 0x1f ;  /* 0x00001fff12007589 */ /* 0x000e6200000e0000 */
[----:B------:R-:W-:Y:S02]  /*08f0*/  ISETP.NE.AND P1, PT, R2, 0x3, PT ;  /* 0x000000030200780c */ /* 0x000fe40003f25270 */
[----:B------:R-:W-:Y:S02]  /*0900*/  PLOP3.LUT P0, PT, P0, PT, UP1, 0xae, 0xea ;  /* 0x0000000000ea781c */ /* 0x000fe4000070f51e */
[----:B-1----:R-:W-:-:S13]  /*0910*/  ISETP.NE.AND P2, PT, R0, RZ, PT ;  /* 0x000000ff0000720c */ /* 0x002fda0003f45270 */
[----:B------:R-:W-:Y:S05]  /*0920*/  @P2 BRA `(.L_x_11) ;  /* 0x0000000000382947 */ /* 0x000fea0003800000 */
[----:B------:R-:W1:Y:S01]  /*0930*/  S2UR UR5, SR_CgaCtaId ;  /* 0x00000000000579c3 */ /* 0x000e620000008800 */
[----:B------:R-:W-:Y:S01]  /*0940*/  UMOV UR6, 0x400 ;  /* 0x0000040000067882 */ /* 0x000fe20000000000 */
[----:B------:R-:W-:Y:S01]  /*0950*/  UMOV UR4, 0x1 ;  /* 0x0000000100047882 */ /* 0x000fe20000000000 */
[----:B------:R-:W-:Y:S01]  /*0960*/  ELECT P2, URZ, PT ;  /* 0x0000000000ff782f */ /* 0x000fe20003840000 */
[----:B-1----:R-:W-:Y:S02]  /*0970*/  ULEA UR5, UR5, UR6, 0x18 ;  /* 0x0000000605057291 */ /* 0x002fe4000f8ec0ff */
[----:B------:R-:W-:-:S04]  /*0980*/  UIADD3 UR6, UPT, UPT, -UR4, 0x100000, URZ ;  /* 0x0010000004067890 */ /* 0x000fc8000fffe1ff */
[----:B------:R-:W-:Y:S02]  /*0990*/  USHF.L.U32 UR7, UR6, 0xb, URZ ;  /* 0x0000000b06077899 */ /* 0x000fe400080006ff */
[----:B------:R-:W-:Y:S01]  /*09a0*/  USHF.L.U32 UR6, UR6, 0x1, URZ ;  /* 0x0000000106067899 */ /* 0x000fe200080006ff */
[----:B------:R-:W1:Y:S11]  /*09b0*/  FENCE.VIEW.ASYNC.S ;  /* 0x00000000000073c6 */ /* 0x000e760000000000 */
[----:B-1----:R1:W2:Y:S01]  /*09c0*/  SYNCS.EXCH.64 URZ, [UR5+0x3800], UR6 ;  /* 0x0038000605ff75b2 */ /* 0x0022a20008000100 */
[----:B------:R1:W3:Y:S01]  /*09d0*/  SYNCS.EXCH.64 URZ, [UR5+0x3810], UR6 ;  /* 0x0038100605ff75b2 */ /* 0x0002e20008000100 */
[----:B------:R1:W4:Y:S01]  /*09e0*/  SYNCS.EXCH.64 URZ, [UR5+0x3808], UR6 ;  /* 0x0038080605ff75b2 */ /* 0x0003220008000100 */
[----:B------:R1:W5:Y:S01]  /*09f0*/  SYNCS.EXCH.64 URZ, [UR5+0x3818], UR6 ;  /* 0x0038180605ff75b2 */ /* 0x0003620008000100 */
[----:B------:R-:W-:Y:S01]  /*0a00*/  NOP ;  /* 0x0000000000007918 */ /* 0x000fe20000000000 */
.L_x_11:
[----:B------:R-:W-:Y:S01]  /*0a10*/  NOP ;  /* 0x0000000000007918 */ /* 0x000fe20000000000 */
[----:B------:R-:W-:Y:S05]  /*0a20*/  @!P1 BRA `(.L_x_12) ;  /* 0x0000000000289947 */ /* 0x000fea0003800000 */
[----:B------:R-:W-:Y:S01]  /*0a30*/  ISETP.NE.AND P1, PT, R2, 0x4, PT ;  /* 0x000000040200780c */ /* 0x000fe20003f25270 */
[----:B------:R-:W-:Y:S02]  /*0a40*/  UPLOP3.LUT UP3, UPT, UPT, UPT, UPT, 0x80, 0x8 ;  /* 0x000000000008789c */ /* 0x000fe40003f6f070 */
[----:B------:R-:W-:Y:S02]  /*0a50*/  UPLOP3.LUT UP2, UPT, UPT, UPT, UPT, 0x40, 0x4 ;  /* 0x000000000004789c */ /* 0x000fe40003f4e870 */
[----:B------:R-:W-:Y:S02]  /*0a60*/  UPLOP3.LUT UP1, UPT, UPT, UPT, UPT, 0x80, 0x8 ;  /* 0x000000000008789c */ /* 0x000fe40003f2f070 */
[----:B------:R-:W-:-:S06]  /*0a70*/  UPLOP3.LUT UP0, UPT, UPT, UPT, UPT, 0x80, 0x8 ;  /* 0x000000000008789c */ /* 0x000fcc0003f0f070 */
[----:B------:R-:W-:Y:S05]  /*0a80*/  @P1 BRA `(.L_x_13) ;  /* 0x0000000000201947 */ /* 0x000fea0003800000 */
[----:B------:R-:W-:Y:S02]  /*0a90*/  UPLOP3.LUT UP2, UPT, UPT, UPT, UPT, 0x40, 0x4 ;  /* 0x000000000004789c */ /* 0x000fe40003f4e870 */
[----:B------:R-:W-:Y:S02]  /*0aa0*/  UPLOP3.LUT UP3, UPT, UPT, UPT, UPT, 0x40, 0x4 ;  /* 0x000000000004789c */ /* 0x000fe40003f6e870 */
[----:B------:R-:W-:Y:S01]  /*0ab0*/  UPLOP3.LUT UP0, UPT, UPT, UPT, UPT, 0x40, 0x4 ;  /* 0x000000000004789c */ /* 0x000fe20003f0e870 */
[----:B------:R-:W-:Y:S05]  /*0ac0*/  BRA `(.L_x_13) ;  /* 0x0000000000107947 */ /* 0x000fea0003800000 */
.L_x_12:
[----:B------:R-:W-:Y:S02]  /*0ad0*/  UPLOP3.LUT UP3, UPT, UPT, UPT, UPT, 0x40, 0x4 ;  /* 0x000000000004789c */ /* 0x000fe40003f6e870 */
[----:B------:R-:W-:Y:S02]  /*0ae0*/  UPLOP3.LUT UP2, UPT, UPT, UPT, UPT, 0x80, 0x8 ;  /* 0x000000000008789c */ /* 0x000fe40003f4f070 */
[----:B------:R-:W-:Y:S02]  /*0af0*/  UPLOP3.LUT UP1, UPT, UPT, UPT, UPT, 0x40, 0x4 ;  /* 0x000000000004789c */ /* 0x000fe40003f2e870 */
[----:B------:R-:W-:Y:S02]  /*0b00*/  UPLOP3.LUT UP0, UPT, UPT, UPT, UPT, 0x80, 0x8 ;  /* 0x000000000008789c */ /* 0x000fe40003f0f070 */
.L_x_13:
[----:B------:R-:W1:Y:S02]  /*0b10*/  SHFL.IDX PT, R0, R18, RZ, 0x1f ;  /* 0x00001fff12007589 */ /* 0x000e6400000e0000 */
        /* <DEDUP_REMOVED lines=11> */
[----:B-1----:R1:W1:Y:S01]  /*0bd0*/  SYNCS.EXCH.64 URZ, [UR5+0x3820], UR6 ;  /* 0x0038200605ff75b2 */ /* 0x0022620008000100 */
[----:B------:R1:W1:Y:S01]  /*0be0*/  SYNCS.EXCH.64 URZ, [UR5+0x3838], UR6 ;  /* 0x0038380605ff75b2 */ /* 0x0002620008000100 */
[----:B------:R1:W1:Y:S01]  /*0bf0*/  SYNCS.EXCH.64 URZ, [UR5+0x3828], UR6 ;  /* 0x0038280605ff75b2 */ /* 0x0002620008000100 */
[----:B------:R1:W1:Y:S01]  /*0c00*/  SYNCS.EXCH.64 URZ, [UR5+0x3840], UR6 ;  /* 0x0038400605ff75b2 */ /* 0x0002620008000100 */
[----:B------:R1:W1:Y:S01]  /*0c10*/  SYNCS.EXCH.64 URZ, [UR5+0x3830], UR6 ;  /* 0x0038300605ff75b2 */ /* 0x0002620008000100 */
[----:B------:R1:W1:Y:S01]  /*0c20*/  SYNCS.EXCH.64 URZ, [UR5+0x3848], UR6 ;  /* 0x0038480605ff75b2 */ /* 0x0002620008000100 */
[----:B------:R-:W-:Y:S01]  /*0c30*/  NOP ;  /* 0x0000000000007918 */ /* 0x000fe20000000000 */
.L_x_14:
[----:B------:R-:W2:Y:S01]  /*0c40*/  SHFL.IDX PT, R0, R18, RZ, 0x1f ;  /* 0x00001fff12007589 */ /* 0x000ea200000e0000 */
[----:B------:R-:W-:Y:S01]  /*0c50*/  NOP ;  /* 0x0000000000007918 */ /* 0x000fe20000000000 */
[----:B--2---:R-:W-:-:S13]  /*0c60*/  ISETP.NE.AND P1, PT, R0, RZ, PT ;  /* 0x000000ff0000720c */ /* 0x004fda0003f25270 */
[----:B------:R-:W-:Y:S05]  /*0c70*/  @P1 BRA `(.L_x_15) ;  /* 0x0000000000401947 */ /* 0x000fea0003800000 */
[----:B-1----:R-:W1:Y:S01]  /*0c80*/  S2UR UR6, SR_CgaCtaId ;  /* 0x00000000000679c3 */ /* 0x002e620000008800 */
[----:B------:R-:W-:Y:S01]  /*0c90*/  UMOV UR7, 0x400 ;  /* 0x0000040000077882 */ /* 0x000fe20000000000 */
[----:B------:R-:W-:Y:S01]  /*0ca0*/  UMOV UR5, 0x1 ;  /* 0x0000000100057882 */ /* 0x000fe20000000000 */
[----:B------:R-:W-:Y:S01]  /*0cb0*/  UMOV UR4, 0x80 ;  /* 0x0000008000047882 */ /* 0x000fe20000000000 */
[----:B------:R-:W-:-:S04]  /*0cc0*/  UIADD3 UR8, UPT, UPT, -UR5, 0x100000, URZ ;  /* 0x0010000005087890 */ /* 0x000fc8000fffe1ff */
[----:B------:R-:W-:Y:S02]  /*0cd0*/  USHF.L.U32 UR9, UR8, 0xb, URZ ;  /* 0x0000000b08097899 */ /* 0x000fe400080006ff */
[----:B------:R-:W-:Y:S02]  /*0ce0*/  USHF.L.U32 UR8, UR8, 0x1, URZ ;  /* 0x0000000108087899 */ /* 0x000fe400080006ff */
[----:B------:R-:W-:-:S04]  /*0cf0*/  UIADD3 UR4, UPT, UPT, -UR4, 0x100000, URZ ;  /* 0x0010000004047890 */ /* 0x000fc8000fffe1ff */
[----:B------:R-:W-:Y:S02]  /*0d00*/  USHF.L.U32 UR5, UR4, 0xb, URZ ;  /* 0x0000000b04057899 */ /* 0x000fe400080006ff */
[----:B------:R-:W-:Y:S01]  /*0d10*/  USHF.L.U32 UR4, UR4, 0x1, URZ ;  /* 0x0000000104047899 */ /* 0x000fe200080006ff */
[----:B------:R-:W-:Y:S01]  /*0d20*/  ELECT P1, URZ, PT ;  /* 0x0000000000ff782f */ /* 0x000fe20003820000 */
[----:B-1----:R-:W-:Y:S01]  /*0d30*/  ULEA UR6, UR6, UR7, 0x18 ;  /* 0x0000000706067291 */ /* 0x002fe2000f8ec0ff */
[----:B------:R-:W1:Y:S11]  /*0d40*/  FENCE.VIEW.ASYNC.S ;  /* 0x00000000000073c6 */ /* 0x000e760000000000 */
[----:B-1----:R2:W1:Y:S01]  /*0d50*/  SYNCS.EXCH.64 URZ, [UR6+0x3850], UR8 ;  /* 0x0038500806ff75b2 */ /* 0x0024620008000100 */
[----:B------:R2:W1:Y:S02]  /*0d60*/  SYNCS.EXCH.64 URZ, [UR6+0x3858], UR4 ;  /* 0x0038580406ff75b2 */ /* 0x0004640008000100 */
[----:B--2---:R-:W-:Y:S01]  /*0d70*/  NOP ;  /* 0x0000000000007918 */ /* 0x004fe20000000000 */
.L_x_15:
[----:B------:R-:W2:Y:S01]  /*0d80*/  SHFL.IDX PT, R0, R18, RZ, 0x1f ;  /* 0x00001fff12007589 */ /* 0x000ea200000e0000 */
[----:B------:R-:W-:Y:S01]  /*0d90*/  UP2UR UR4, UPR, URZ, 0x1 ;  /* 0x00000001ff047883 */ /* 0x000fe20008000000 */
[----:B------:R-:W-:Y:S01]  /*0da0*/  ISETP.NE.AND P2, PT, R2, 0x2, PT ;  /* 0x000000020200780c */ /* 0x000fe20003f45270 */
[----:B------:R-:W-:Y:S01]  /*0db0*/  UISETP.NE.AND UP0, UPT, UR59, URZ, UPT ;  /* 0x000000ff3b00728c */ /* 0x000fe2000bf05270 */
[----:B------:R-:W-:Y:S01]  /*0dc0*/  NOP ;  /* 0x0000000000007918 */ /* 0x000fe20000000000 */
[----:B------:R-:W-:Y:S02]  /*0dd0*/  USEL UR48, URZ, 0x2, !UP4 ;  /* 0x00000002ff307887 */ /* 0x000fe4000e000000 */
[----:B------:R-:W-:Y:S02]  /*0de0*/  USEL UR49, URZ, 0x2, !UP0 ;  /* 0x00000002ff317887 */ /* 0x000fe4000c000000 */
[----:B------:R-:W-:Y:S02]  /*0df0*/  UISETP.NE.AND UP0, UPT, UR4, URZ, UPT ;  /* 0x000000ff0400728c */ /* 0x000fe4000bf05270 */
[----:B------:R-:W-:-:S02]  /*0e00*/  USEL UR49, UR49, 0x1, !UP5 ;  /* 0x0000000131317887 */ /* 0x000fc4000e800000 */
[----:B------:R-:W-:Y:S01]  /*0e10*/  USEL UR48, UR48, 0x1, !UP5 ;  /* 0x0000000130307887 */ /* 0x000fe2000e800000 */
        /* <DEDUP_REMOVED lines=18> */
.L_x_16:
[----:B------:R-:W-:Y:S01]  /*0f40*/  NOP ;  /* 0x0000000000007918 */ /* 0x000fe20000000000 */
[----:B------:R-:W-:Y:S05]  /*0f50*/  @!P2 BRA `(.L_x_17) ;  /* 0x000000000024a947 */ /* 0x000fea0003800000 */
[----:B------:R-:W-:Y:S01]  /*0f60*/  ISETP.NE.AND P1, PT, R2, RZ, PT ;  /* 0x000000ff0200720c */ /* 0x000fe20003f25270 */
[----:B------:R-:W-:Y:S02]  /*0f70*/  UP2UR UR4, UPR, URZ, 0x1 ;  /* 0x00000001ff047883 */ /* 0x000fe40008000000 */
[----:B------:R-:W-:Y:S01]  /*0f80*/  UPLOP3.LUT UP0, UPT, UPT, UPT, UPT, 0x80, 0x8 ;  /* 0x000000000008789c */ /* 0x000fe20003f0f070 */
[----:B-1----:R-:W-:-:S03]  /*0f90*/  UMOV UR7, URZ ;  /* 0x000000ff00077c82 */ /* 0x002fc60008000000 */
[----:B------:R-:W-:Y:S02]  /*0fa0*/  UP2UR UR37, UPR, URZ, 0x1 ;  /* 0x00000001ff257883 */ /* 0x000fe40008000000 */
[----:B------:R-:W-:-:S04]  /*0fb0*/  UISETP.NE.AND UP0, UPT, UR4, URZ, UPT ;  /* 0x000000ff0400728c */ /* 0x000fc8000bf05270 */
[----:B------:R-:W-:Y:S07]  /*0fc0*/  @P1 BRA `(.L_x_18) ;  /* 0x00000000001c1947 */ /* 0x000fee0003800000 */
[----:B------:R-:W-:Y:S01]  /*0fd0*/  UMOV UR7, 0x1 ;  /* 0x0000000100077882 */ /* 0x000fe20000000000 */
[----:B------:R-:W-:Y:S05]  /*0fe0*/  BRA `(.L_x_18) ;  /* 0x0000000000147947 */ /* 0x000fea0003800000 */
.L_x_17:
[----:B------:R-:W-:Y:S02]  /*0ff0*/  UP2UR UR4, UPR, URZ, 0x1 ;  /* 0x00000001ff047883 */ /* 0x000fe40008000000 */
[----:B------:R-:W-:Y:S01]  /*1000*/  UPLOP3.LUT UP0, UPT, UPT, UPT, UPT, 0x40, 0x4 ;  /* 0x000000000004789c */ /* 0x000fe20003f0e870 */
[----:B-1----:R-:W-:-:S03]  /*1010*/  UMOV UR7, 0x2 ;  /* 0x0000000200077882 */ /* 0x002fc60000000000 */
[----:B------:R-:W-:Y:S02]  /*1020*/  UP2UR UR37, UPR, URZ, 0x1 ;  /* 0x00000001ff257883 */ /* 0x000fe40008000000 */
[----:B------:R-:W-:Y:S02]  /*1030*/  UISETP.NE.AND UP0, UPT, UR4, URZ, UPT ;  /* 0x000000ff0400728c */ /* 0x000fe4000bf05270 */
.L_x_18:
[----:B------:R-:W1:Y:S02]  /*1040*/  SHFL.IDX PT, R0, R18, RZ, 0x1f ;  /* 0x00001fff12007589 */ /* 0x000e6400000e0000 */
[----:B-1----:R-:W-:-:S13]  /*1050*/  ISETP.NE.AND P1, PT, R0, RZ, PT ;  /* 0x000000ff0000720c */ /* 0x002fda0003f25270 */
[----:B------:R-:W-:Y:S05]  /*1060*/  @P1 BRA `(.L_x_19) ;  /* 0x0000000000301947 */ /* 0x000fea0003800000 */
[----:B------:R-:W1:Y:S01]  /*1070*/  S2UR UR5, SR_CgaCtaId ;  /* 0x00000000000579c3 */ /* 0x000e620000008800 */
[----:B------:R-:W-:Y:S01]  /*1080*/  UMOV UR6, 0x400 ;  /* 0x0000040000067882 */ /* 0x000fe20000000000 */
[----:B------:R-:W-:Y:S01]  /*1090*/  UMOV UR4, 0x80 ;  /* 0x0000008000047882 */ /* 0x000fe20000000000 */
[----:B------:R-:W-:Y:S01]  /*10a0*/  ELECT P1, URZ, PT ;  /* 0x0000000000ff782f */ /* 0x000fe20003820000 */
[----:B------:R-:W-:-:S04]  /*10b0*/  UIADD3 UR8, UPT, UPT, -UR4, 0x100000, URZ ;  /* 0x0010000004087890 */ /* 0x000fc8000fffe1ff */
[----:B------:R-:W-:Y:S02]  /*10c0*/  USHF.L.U32 UR9, UR8, 0xb, URZ ;  /* 0x0000000b08097899 */ /* 0x000fe400080006ff */
[----:B------:R-:W-:Y:S02]  /*10d0*/  USHF.L.U32 UR8, UR8, 0x1, URZ ;  /* 0x0000000108087899 */ /* 0x000fe400080006ff */
[----:B-1----:R-:W-:Y:S01]  /*10e0*/  ULEA UR5, UR5, UR6, 0x18 ;  /* 0x0000000605057291 */ /* 0x002fe2000f8ec0ff */
[----:B------:R-:W1:Y:S11]  /*10f0*/  FENCE.VIEW.ASYNC.S ;  /* 0x00000000000073c6 */ /* 0x000e760000000000 */
[----:B-1----:R1:W2:Y:S01]  /*1100*/  SYNCS.EXCH.64 URZ, [UR5+0x3870], UR8 ;  /* 0x0038700805ff75b2 */ /* 0x0022a20008000100 */
[----:B------:R1:W1:Y:S01]  /*1110*/  SYNCS.EXCH.64 URZ, [UR5+0x3878], UR8 ;  /* 0x0038780805ff75b2 */ /* 0x0002620008000100 */
[----:B------:R-:W-:Y:S01]  /*1120*/  NOP ;  /* 0x0000000000007918 */ /* 0x000fe20000000000 */
.L_x_19:
[----:B------:R-:W-:Y:S01]  /*1130*/  NOP ;  /* 0x0000000000007918 */ /* 0x000fe20000000000 */
[----:B------:R-:W-:Y:S05]  /*1140*/  @!P2 BRA `(.L_x_20) ;  /* 0x000000000024a947 */ /* 0x000fea0003800000 */
[----:B------:R-:W-:Y:S01]  /*1150*/  ISETP.NE.AND P1, PT, R2, 0x1, PT ;  /* 0x000000010200780c */ /* 0x000fe20003f25270 */
[----:B------:R-:W-:Y:S02]  /*1160*/  UP2UR UR4, UPR, URZ, 0x1 ;  /* 0x00000001ff047883 */ /* 0x000fe40008000000 */
[----:B------:R-:W-:Y:S01]  /*1170*/  UPLOP3.LUT UP0, UPT, UPT, UPT, UPT, 0x80, 0x8 ;  /* 0x000000000008789c */ /* 0x000fe20003f0f070 */
[----:B------:R-:W-:-:S03]  /*1180*/  UMOV UR6, URZ ;  /* 0x000000ff00067c82 */ /* 0x000fc60008000000 */
[----:B------:R-:W-:Y:S02]  /*1190*/  UP2UR UR36, UPR, URZ, 0x1 ;  /* 0x00000001ff247883 */ /* 0x000fe40008000000 */
[----:B------:R-:W-:-:S04]  /*11a0*/  UISETP.NE.AND UP0, UPT, UR4, URZ, UPT ;  /* 0x000000ff0400728c */ /* 0x000fc8000bf05270 */
[----:B------:R-:W-:Y:S07]  /*11b0*/  @P1 BRA `(.L_x_21) ;  /* 0x00000000001c1947 */ /* 0x000fee0003800000 */
[----:B------:R-:W-:Y:S01]  /*11c0*/  UMOV UR6, 0x1 ;  /* 0x0000000100067882 */ /* 0x000fe20000000000 */
[----:B------:R-:W-:Y:S05]  /*11d0*/  BRA `(.L_x_21) ;  /* 0x0000000000147947 */ /* 0x000fea0003800000 */
.L_x_20:
[----:B------:R-:W-:Y:S02]  /*11e0*/  UP2UR UR4, UPR, URZ, 0x1 ;  /* 0x00000001ff047883 */ /* 0x000fe40008000000 */
[----:B------:R-:W-:Y:S01]  /*11f0*/  UPLOP3.LUT UP0, UPT, UPT, UPT, UPT, 0x40, 0x4 ;  /* 0x000000000004789c */ /* 0x000fe20003f0e870 */
[----:B------:R-:W-:-:S03]  /*1200*/  UMOV UR6, 0x2 ;  /* 0x0000000200067882 */ /* 0x000fc60000000000 */
[----:B------:R-:W-:Y:S02]  /*1210*/  UP2UR UR36, UPR, URZ, 0x1 ;  /* 0x00000001ff247883 */ /* 0x000fe40008000000 */
[----:B------:R-:W-:Y:S02]  /*1220*/  UISETP.NE.AND UP0, UPT, UR4, URZ, UPT ;  /* 0x000000ff0400728c */ /* 0x000fe4000bf05270 */
.L_x_21:
[----:B------:R-:W3:Y:S01]  /*1230*/  SHFL.IDX PT, R0, R18, RZ, 0x1f ;  /* 0x00001fff12007589 */ /* 0x000ee200000e0000 */
[----:B------:R-:W-:Y:S02]  /*1240*/  USEL UR46, URZ, 0x1, !UP4 ;  /* 0x00000001ff2e7887 */ /* 0x000fe4000e000000 */
[----:B------:R-:W-:Y:S01]  /*1250*/  USEL UR58, URZ, 0x1, UP4 ;  /* 0x00000001ff3a7887 */ /* 0x000fe2000a000000 */
[----:B---3--:R-:W-:-:S13]  /*1260*/  ISETP.NE.AND P1, PT, R0, RZ, PT ;  /* 0x000000ff0000720c */ /* 0x008fda0003f25270 */
[----:B------:R-:W-:Y:S05]  /*1270*/  @P1 BRA `(.L_x_22) ;  /* 0x0000000000301947 */ /* 0x000fea0003800000 */
[----:B-1----:R-:W1:Y:S01]  /*1280*/  S2UR UR5, SR_CgaCtaId ;  /* 0x00000000000579c3 */ /* 0x002e620000008800 */
        /* <DEDUP_REMOVED lines=9> */
[----:B------:R3:W1:Y:S02]  /*1320*/  SYNCS.EXCH.64 URZ, [UR5+0x3888], UR8 ;  /* 0x0038880805ff75b2 */ /* 0x0006640008000100 */
[----:B---3--:R-:W-:Y:S01]  /*1330*/  NOP ;  /* 0x0000000000007918 */ /* 0x008fe20000000000 */
.L_x_22:
[----:B------:R-:W3:Y:S01]  /*1340*/  SHFL.IDX PT, R0, R18, RZ, 0x1f ;  /* 0x00001fff12007589 */ /* 0x000ee200000e0000 */
[----:B------:R-:W-:Y:S01]  /*1350*/  NOP ;  /* 0x0000000000007918 */ /* 0x000fe20000000000 */
[----:B---3--:R-:W-:-:S13]  /*1360*/  ISETP.NE.AND P1, PT, R0, RZ, PT ;  /* 0x000000ff0000720c */ /* 0x008fda0003f25270 */
        /* <DEDUP_REMOVED lines=15> */
[----:B------:R3:W1:Y:S01]  /*1460*/  SYNCS.EXCH.64 URZ, [UR8+0x38a0], UR4 ;  /* 0x0038a00408ff75b2 */ /* 0x0006620008000100 */
[----:B------:R3:W1:Y:S01]  /*1470*/  SYNCS.EXCH.64 URZ, [UR8+0x3898], UR10 ;  /* 0x0038980a08ff75b2 */ /* 0x0006620008000100 */
[----:B------:R3:W1:Y:S02]  /*1480*/  SYNCS.EXCH.64 URZ, [UR8+0x38a8], UR4 ;  /* 0x0038a80408ff75b2 */ /* 0x0006640008000100 */
[----:B---3--:R-:W-:Y:S01]  /*1490*/  NOP ;  /* 0x0000000000007918 */ /* 0x008fe20000000000 */
.L_x_23:
        /* <DEDUP_REMOVED lines=22> */
.L_x_24:
[----:B------:R-:W3:Y:S01]  /*1600*/  SHFL.IDX PT, R0, R18, RZ, 0x1f ;  /* 0x00001fff12007589 */ /* 0x000ee200000e0000 */
[----:B------:R-:W-:Y:S01]  /*1610*/  NOP ;  /* 0x0000000000007918 */ /* 0x000fe20000000000 */
        /* <DEDUP_REMOVED lines=14> */
.L_x_25:
[----:B------:R-:W-:Y:S01]  /*1700*/  ISETP.GT.AND P1, PT, R2, 0x3, PT ;  /* 0x000000030200780c */ /* 0x000fe20003f24270 */
[----:B------:R-:W-:Y:S01]  /*1710*/  NOP ;  /* 0x0000000000007918 */ /* 0x000fe20000000000 */
[----:B-12-45:R-:W-:Y:S11]  /*1720*/  BAR.SYNC.DEFER_BLOCKING 0x0 ;  /* 0x0000000000007b1d */ /* 0x036ff60000010000 */
[----:B------:R-:W-:Y:S05]  /*1730*/  @P1 BRA `(.L_x_26) ;  /* 0x000000d0002c1947 */ /* 0x000fea0003800000 */
[----:B------:R-:W-:-:S13]  /*1740*/  ISETP.GE.U32.AND P0, PT, R2, 0x2, PT ;  /* 0x000000020200780c */ /* 0x000fda0003f06070 */
[----:B------:R-:W-:Y:S05]  /*1750*/  @!P0 BRA `(.L_x_27) ;  /* 0x00000074006c8947 */ /* 0x000fea0003800000 */
[----:B------:R-:W-:Y:S05]  /*1760*/  @!P2 BRA `(.L_x_28) ;  /* 0x0000001800d4a947 */ /* 0x000fea0003800000 */
[----:B------:R-:W-:-:S08]  /*1770*/  NOP ;  /* 0x0000000000007918 */ /* 0x000fd00000000000 */
[----:B------:R-:W1:-:S00]  /*1780*/  USETMAXREG.DEALLOC.CTAPOOL 0x20 ;  /* 0x00000020000079c8 */ /* 0x000e4000080e0500 */
[----:B------:R-:W2:Y:S08]  /*1790*/  S2UR UR4, SR_CTAID.X ;  /* 0x00000000000479c3 */ /* 0x000eb00000002500 */
[----:B-1----:R-:W1:Y:S01]  /*17a0*/  LDC R0, c[0x0][0x380] ;  /* 0x0000e000ff007b82 */ /* 0x002e620000000800 */
[----:B--2---:R-:W-:-:S06]  /*17b0*/  USHF.L.U32 UR4, UR4, 0x8, URZ ;  /* 0x0000000804047899 */ /* 0x004fcc00080006ff */
[----:B-1----:R-:W-:-:S13]  /*17c0*/  ISETP.LE.U32.AND P0, PT, R0, UR4, PT ;  /* 0x0000000400007c0c */ /* 0x002fda000bf03070 */
[----:B------:R-:W-:Y:S05]  /*17d0*/  @P0 EXIT ;  /* 0x000000000000094d */ /* 0x000fea0003800000 */
[----:B------:R-:W1:Y:S01]  /*17e0*/  S2UR UR4, SR_CgaCtaId ;  /* 0x00000000000479c3 */ /* 0x000e620000008800 */
[----:B------:R-:W-:Y:S01]  /*17f0*/  UMOV UR6, 0x40 ;  /* 0x0000004000067882 */ /* 0x000fe20000000000 */
[----:B------:R-:W-:Y:S01]  /*1800*/  NOP ;  /* 0x0000000000007918 */ /* 0x000fe20000000000 */
[----:B------:R-:W-:Y:S01]  /*1810*/  UMOV UR5, 0x400 ;  /* 0x0000040000057882 */ /* 0x000fe20000000000 */
[----:B-1----:R-:W-:Y:S02]  /*1820*/  ULEA UR6, UR4, UR6, 0x18 ;  /* 0x0000000604067291 */ /* 0x002fe4000f8ec0ff */
[----:B------:R-:W-:-:S07]  /*1830*/  ULEA UR4, UR4, UR5, 0x18 ;  /* 0x0000000504047291 */ /* 0x000fce000f8ec0ff */
[----:B------:R-:W1:Y:S02]  /*1840*/  LDS.U8 R0, [UR6+0x1c] ;  /* 0x00001c06ff007984 */ /* 0x000e640008000000 */
[----:B-1----:R-:W-:-:S13]  /*1850*/  ISETP.NE.AND P0, PT, R0, RZ, PT ;  /* 0x000000ff0000720c */ /* 0x002fda0003f05270 */
[----:B------:R-:W-:Y:S05]  /*1860*/  @P0 BRA `(.L_x_29) ;  /* 0x0000000000580947 */ /* 0x000fea0003800000 */
[----:B------:R-:W-:-:S13]  /*1870*/  ELECT P0, URZ, PT ;  /* 0x0000000000ff782f */ /* 0x000fda0003800000 */
[----:B------:R-:W-:Y:S05]  /*1880*/  @!P0 BRA `(.L_x_30) ;  /* 0x0000000000608947 */ /* 0x000fea0003800000 */
[----:B------:R-:W-:-:S05]  /*1890*/  UMOV UR5, 0x10 ;  /* 0x0000001000057882 */ /* 0x000fca0000000000 */
[----:B------:R-:W-:Y:S04]  /*18a0*/  DEPBAR.LE SB1, 0x36 ;  /* 0x00009d800000791a */ /* 0x000fe80000000000 */
[----:B------:R-:W1:Y:S02]  /*18b0*/  UTCATOMSWS.FIND_AND_SET.ALIGN UP0, UR5, UR5 ;  /* 0x00000005000575e3 */ /* 0x000e640008000800 */
[----:B-1----:R-:W-:Y:S01]  /*18c0*/  MOV R3, UR5 ;  /* 0x0000000500037c02 */ /* 0x002fe20008000f00 */
[----:B------:R-:W-:Y:S06]  /*18d0*/  BRA.U UP0, `(.L_x_31) ;  /* 0x0000000100187547 */ /* 0x000fec000b800000 */
.L_x_32:
[----:B------:R-:W-:Y:S05]  /*18e0*/  NANOSLEEP 0x64 ;  /* 0x000000640000795d */ /* 0x000fea0003800000 */
[----:B------:R-:W-:-:S05]  /*18f0*/  UMOV UR5, 0x10 ;  /* 0x0000001000057882 */ /* 0x000fca0000000000 */
[----:B------:R-:W-:Y:S04]  /*1900*/  DEPBAR.LE SB1, 0x36 ;  /* 0x00009d800000791a */ /* 0x000fe80000000000 */
[----:B------:R-:W1:Y:S02]  /*1910*/  UTCATOMSWS.FIND_AND_SET.ALIGN UP0, UR5, UR5 ;  /* 0x00000005000575e3 */ /* 0x000e640008000800 */
[----:B-1----:R-:W-:Y:S01]  /*1920*/  MOV R3, UR5 ;  /* 0x0000000500037c02 */ /* 0x002fe20008000f00 */
[----:B------:R-:W-:Y:S05]  /*1930*/  BRA.U !UP0, `(.L_x_32) ;  /* 0xfffffffd08e87547 */ /* 0x000fea000b83ffff */
.L_x_31:
[----:B------:R-:W-:-:S05]  /*1940*/  IMAD.MOV.U32 R0, RZ, RZ, 0xffff ;  /* 0x0000ffffff007424 */ /* 0x000fca00078e00ff */
[----:B------:R-:W-:Y:S01]  /*1950*/  SHF.L.U32 R2, R0, R3, RZ ;  /* 0x0000000300027219 */ /* 0x000fe200000006ff */
[----:B------:R-:W-:-:S04]  /*1960*/  HFMA2 R0, -RZ, RZ, 0, 5.9604644775390625e-08 ;  /* 0x00000001ff007431 */ /* 0x000fc800000001ff */
[----:B------:R1:W-:Y:S01]  /*1970*/  ATOMS.OR RZ, [UR6+0x14], R2 ;  /* 0x00001402ffff798c */ /* 0x0003e2000b000006 */
[----:B------:R-:W-:Y:S01]  /*1980*/  SHF.L.U32 R0, R0, R3, RZ ;  /* 0x0000000300007219 */ /* 0x000fe200000006ff */
[----:B------:R-:W-:-:S04]  /*1990*/  IMAD.SHL.U32 R3, R3, 0x20, RZ ;  /* 0x0000002003037824 */ /* 0x000fc800078e00ff */
[----:B------:R1:W-:Y:S04]  /*19a0*/  ATOMS.OR RZ, [UR6+0x18], R0 ;  /* 0x00001800ffff798c */ /* 0x0003e8000b000006 */
[----:B------:R1:W-:Y:S01]  /*19b0*/  STS [UR4+0x38e0], R3 ;  /* 0x0038e003ff007988 */ /* 0x0003e20008000804 */
[----:B------:R-:W-:Y:S05]  /*19c0*/  BRA `(.L_x_30) ;  /* 0x0000000000107947 */ /* 0x000fea0003800000 */
.L_x_29:
[----:B------:R-:W-:Y:S02]  /*19d0*/  MOV R0, 0xffffffff ;  /* 0xffffffff00007802 */ /* 0x000fe40000000f00 */
[----:B------:R-:W-:-:S03]  /*19e0*/  MOV R2, 0x1a10 ;  /* 0x00001a1000027802 */ /* 0x000fc60000000f00 */
[----:B------:R1:W-:Y:S04]  /*19f0*/  STS [UR4+0x38e0], R0 ;  /* 0x0038e000ff007988 */ /* 0x0003e80008000804 */
[----:B-1----:R-:W-:Y:S05]  /*1a00*/  CALL.REL.NOINC `($__internal_1_$__cuda_sm10x_tcgen05_guardrail_trap_phase_invalid_during_alloc) ;  /* 0x00000108006c7944 */ /* 0x002fea0003c00000 */
.L_x_30:
[----:B------:R-:W-:Y:S05]  /*1a10*/  WARPSYNC.ALL ;  /* 0x0000000000007948 */ /* 0x000fea0003800000 */
[----:B------:R-:W2:Y:S02]  /*1a20*/  LDCU UR9, c[0x0][0x384] ;  /* 0x00007080ff0977ac */ /* 0x000ea40008000800 */
[----:B--2---:R-:W-:Y:S01]  /*1a30*/  ISETP.NE.AND P0, PT, RZ, UR9, PT ;  /* 0x00000009ff007c0c */ /* 0x004fe2000bf05270 */
[----:B------:R-:W-:-:S12]  /*1a40*/  NOP ;  /* 0x0000000000007918 */ /* 0x000fd80000000000 */
[----:B------:R-:W-:Y:S05]  /*1a50*/  @!P0 EXIT ;  /* 0x000000000000894d */ /* 0x000fea0003800000 */
[----:B------:R-:W-:Y:S01]  /*1a60*/  UIADD3 UR5, UPT, UPT, UR4, 0x2000, URZ ;  /* 0x0000200004057890 */ /* 0x000fe2000fffe0ff */
[----:B------:R-:W-:Y:S01]  /*1a70*/  BSSY.RECONVERGENT B0, `(.L_x_33) ;  /* 0x000000b000007945 */ /* 0x000fe20003800200 */
[----:B------:R-:W-:Y:S02]  /*1a80*/  USHF.R.U32.HI UR20, URZ, 0x4, UR4 ;  /* 0x00000004ff147899 */ /* 0x000fe40008011604 */
[----:B------:R-:W-:Y:S02]  /*1a90*/  USHF.R.U32.HI UR5, URZ, 0x4, UR5 ;  /* 0x00000004ff057899 */ /* 0x000fe40008011605 */
[----:B------:R-:W-:Y:S02]  /*1aa0*/  ULOP3.LUT UR20, UR20, 0x3fff, URZ, 0xc0, !UPT ;  /* 0x00003fff14147892 */ /* 0x000fe4000f8ec0ff */
[----:B------:R-:W-:Y:S02]  /*1ab0*/  ULOP3.LUT UR5, UR5, 0x3fff, URZ, 0xc0, !UPT ;  /* 0x00003fff05057892 */ /* 0x000fe4000f8ec0ff */
[----:B------:R-:W-:-:S02]  /*1ac0*/  ULOP3.LUT UR20, UR20, 0x10000, URZ, 0xfc, !UPT ;  /* 0x0001000014147892 */ /* 0x000fc4000f8efcff */
[----:B------:R-:W-:Y:S01]  /*1ad0*/  ULOP3.LUT UR6, UR5, 0x10000, URZ, 0xfc, !UPT ;  /* 0x0001000005067892 */ /* 0x000fe2000f8efcff */
[----:B------:R-:W-:Y:S01]  /*1ae0*/  UMOV UR21, 0xc0004010 ;  /* 0xc000401000157882 */ /* 0x000fe20000000000 */
[----:B------:R-:W-:Y:S01]  /*1af0*/  UMOV UR7, 0xc0004010 ;  /* 0xc000401000077882 */ /* 0x000fe20000000000 */
[----:B------:R-:W-:Y:S06]  /*1b00*/  @!P4 BRA `(.L_x_34) ;  /* 0x000000000004c947 */ /* 0x000fec0003800000 */
[----:B------:R-:W-:Y:S05]  /*1b10*/  BPT.TRAP 0x1 ;  /* 0x000000040000795c */ /* 0x000fea0000300000 */
.L_x_34:
[----:B------:R-:W-:Y:S05]  /*1b20*/  BSYNC.RECONVERGENT B0 ;  /* 0x0000000000007941 */ /* 0x000fea0003800200 */
.L_x_33:
[----:B-1----:R-:W-:-:S04]  /*1b30*/  SHF.L.U32 R3, RZ, 0x1f, RZ ;  /* 0x0000001fff037819 */ /* 0x002fc800000006ff */
[----:B------:R-:W1:Y:S02]  /*1b40*/  SYNCS.PHASECHK.TRANS64.TRYWAIT P0, [UR4+0x3800], R3 ;  /* 0x00380003ff0075a7 */ /* 0x000e640008001104 */
[----:B-1----:R-:W-:Y:S05]  /*1b50*/  @!P0 BRA `(.L_x_35) ;  /* 0x000000f000d48947 */ /* 0x002fea0003800000 */
.L_x_344:
[----:B------:R-:W-:Y:S05]  /*1b60*/  BRA.U !UP1, `(.L_x_36) ;  /* 0x0000000109047547 */ /* 0x000fea000b800000 */
[----:B------:R-:W-:Y:S05]  /*1b70*/  BPT.TRAP 0x1 ;  /* 0x000000040000795c */ /* 0x000fea0000300000 */
.L_x_36:
[----:B------:R-:W2:Y:S01]  /*1b80*/  SYNCS.PHASECHK.TRANS64.TRYWAIT P0, [UR4+0x3820], R3 ;  /* 0x00382003ff0075a7 */ /* 0x000ea20008001104 */
[----:B------:R-:W-:Y:S01]  /*1b90*/  ULOP3.LUT UR49, UR49, 0x1, URZ, 0xc0, !UPT ;  /* 0x0000000131317892 */ /* 0x000fe2000f8ec0ff */
[----:B--2---:R-:W-:Y:S11]  /*1ba0*/  @!P0 BRA `(.L_x_37) ;  /* 0x000000f000d88947 */ /* 0x004ff60003800000 */
.L_x_346:
[----:B------:R-:W-:-:S09]  /*1bb0*/  UISETP.NE.U32.AND UP0, UPT, UR49, 0x1, UPT ;  /* 0x000000013100788c */ /* 0x000fd2000bf05070 */
[----:B------:R-:W-:Y:S05]  /*1bc0*/  BRA.U !UP0, `(.L_x_38) ;  /* 0x0000000108047547 */ /* 0x000fea000b800000 */
[----:B------:R-:W-:Y:S05]  /*1bd0*/  BPT.TRAP 0x1 ;  /* 0x000000040000795c */ /* 0x000fea0000300000 */
.L_x_38:
[----:B------:R-:W-:-:S05]  /*1be0*/  HFMA2 R2, -RZ, RZ, 0, 5.9604644775390625e-08 ;  /* 0x00000001ff027431 */ /* 0x000fca00000001ff */
[----:B------:R-:W-:-:S04]  /*1bf0*/  SHF.L.U32 R2, R2, 0x1f, RZ ;  /* 0x0000001f02027819 */ /* 0x000fc800000006ff */
[----:B------:R-:W2:Y:S02]  /*1c00*/  SYNCS.PHASECHK.TRANS64.TRYWAIT P0, [UR4+0x3858], R2 ;  /* 0x00385802ff0075a7 */ /* 0x000ea40008001104 */
[----:B--2---:R-:W-:Y:S05]  /*1c10*/  @!P0 BRA `(.L_x_39) ;  /* 0x000000f000d48947 */ /* 0x004fea0003800000 */
.L_x_348:
[----:B-1----:R-:W-:Y:S01]  /*1c20*/  MOV R0, RZ ;  /* 0x000000ff00007202 */ /* 0x002fe20000000f00 */
[----:B------:R-:W-:Y:S01]  /*1c30*/  UMOV UR10, 0x0 ;  /* 0x00000000000a7882 */ /* 0x000fe20000000000 */
[----:B------:R-:W-:Y:S01]  /*1c40*/  UMOV UR11, 0x8100490 ;  /* 0x08100490000b7882 */ /* 0x000fe20000000000 */
[----:B------:R-:W-:Y:S01]  /*1c50*/  UISETP.NE.AND UP4, UPT, UR49, URZ, UPT ;  /* 0x000000ff3100728c */ /* 0x000fe2000bf85270 */
[----:B------:R-:W-:-:S13]  /*1c60*/  R2UR UR8, R0 ;  /* 0x00000000000872ca */ /* 0x000fda00000e0000 */
[----:B------:R1:W-:Y:S01]  /*1c70*/  UTCHMMA gdesc[UR20], gdesc[UR6], tmem[UR8], tmem[UR10], idesc[UR11], !UPT ;  /* 0x00ff0a06140075ea */ /* 0x0003e2000f800008 */
[----:B------:R-:W-:Y:S05]  /*1c80*/  BRA.U UP4, `(.L_x_40) ;  /* 0x0000000104047547 */ /* 0x000fea000b800000 */
[----:B-1----:R-:W-:Y:S05]  /*1c90*/  BPT.TRAP 0x1 ;  /* 0x000000040000795c */ /* 0x002fea0000300000 */
.L_x_40:
[----:B-1----:R-:W-:Y:S01]  /*1ca0*/  UIADD3 UR8, UPT, UPT, UR4, 0x3850, URZ ;  /* 0x0000385004087890 */ /* 0x002fe2000fffe0ff */
[----:B------:R-:W-:Y:S08]  /*1cb0*/  BSSY.RECONVERGENT B0, `(.L_x_41) ;  /* 0x0000004000007945 */ /* 0x000ff00003800200 */
[----:B------:R1:W-:Y:S01]  /*1cc0*/  UTCBAR [UR8], URZ ;  /* 0x000000ff080073e9 */ /* 0x0003e200080000ff */
[----:B------:R-:W-:Y:S05]  /*1cd0*/  @!P4 BRA `(.L_x_42) ;  /* 0x000000000004c947 */ /* 0x000fea0003800000 */
[----:B-1----:R-:W-:Y:S05]  /*1ce0*/  BPT.TRAP 0x1 ;  /* 0x000000040000795c */ /* 0x002fea0000300000 */
.L_x_42:
[----:B-1----:R-:W-:Y:S05]  /*1cf0*/  BSYNC.RECONVERGENT B0 ;  /* 0x0000000000007941 */ /* 0x002fea0003800200 */
.L_x_41:
[----:B------:R-:W1:Y:S01]  /*1d00*/  SYNCS.PHASECHK.TRANS64.TRYWAIT P0, [UR4+0x3808], R3 ;  /* 0x00380803ff0075a7 */ /* 0x000e620008001104 */
[----:B------:R-:W-:Y:S01]  /*1d10*/  ULOP3.LUT UR48, UR48, 0x1, URZ, 0xc0, !UPT ;  /* 0x0000000130307892 */ /* 0x000fe2000f8ec0ff */
[----:B-1----:R-:W-:Y:S11]  /*1d20*/  @!P0 BRA `(.L_x_43) ;  /* 0x000000f000a88947 */ /* 0x002ff60003800000 */
.L_x_350:
[----:B------:R-:W-:-:S09]  /*1d30*/  UISETP.NE.U32.AND UP0, UPT, UR48, 0x1, UPT ;  /* 0x000000013000788c */ /* 0x000fd2000bf05070 */
[----:B------:R-:W-:Y:S05]  /*1d40*/  BRA.U !UP0, `(.L_x_44) ;  /* 0x0000000108047547 */ /* 0x000fea000b800000 */
[----:B------:R-:W-:Y:S05]  /*1d50*/  BPT.TRAP 0x1 ;  /* 0x000000040000795c */ /* 0x000fea0000300000 */
.L_x_44:
[----:B------:R-:W3:Y:S02]  /*1d60*/  SYNCS.PHASECHK.TRANS64.TRYWAIT P0, [UR4+0x3868], R2 ;  /* 0x00386802ff0075a7 */ /* 0x000ee40008001104 */
[----:B---3--:R-:W-:Y:S05]  /*1d70*/  @!P0 BRA `(.L_x_45) ;  /* 0x000000f000ac8947 */ /* 0x008fea0003800000 */
.L_x_352:
[----:B-1----:R-:W-:Y:S01]  /*1d80*/  MOV R0, 0x80 ;  /* 0x0000008000007802 */ /* 0x002fe20000000f00 */
[----:B------:R-:W-:Y:S01]  /*1d90*/  UIADD3 UR22, UPT, UPT, UR20, 0x100, URZ ;  /* 0x0000010014167890 */ /* 0x000fe2000fffe0ff */
[----:B------:R-:W-:Y:S02]  /*1da0*/  UMOV UR10, 0x0 ;  /* 0x00000000000a7882 */ /* 0x000fe40000000000 */
[----:B------:R-:W-:Y:S01]  /*1db0*/  R2UR UR8, R0 ;  /* 0x00000000000872ca */ /* 0x000fe200000e0000 */
[----:B------:R-:W-:Y:S01]  /*1dc0*/  UMOV UR11, 0x8100490 ;  /* 0x08100490000b7882 */ /* 0x000fe20000000000 */
[----:B------:R-:W-:Y:S01]  /*1dd0*/  UMOV UR23, 0xc0004010 ;  /* 0xc000401000177882 */ /* 0x000fe20000000000 */
[----:B------:R-:W-:-:S10]  /*1de0*/  UISETP.NE.AND UP3, UPT, UR48, URZ, UPT ;  /* 0x000000ff3000728c */ /* 0x000fd4000bf65270 */
[----:B------:R1:W-:Y:S01]  /*1df0*/  UTCHMMA gdesc[UR22], gdesc[UR6], tmem[UR8], tmem[UR10], idesc[UR11], !UPT ;  /* 0x00ff0a06160075ea */ /* 0x0003e2000f800008 */
[----:B------:R-:W-:Y:S05]  /*1e00*/  BRA.U UP3, `(.L_x_46) ;  /* 0x0000000103047547 */ /* 0x000fea000b800000 */
[----:B-1----:R-:W-:Y:S05]  /*1e10*/  BPT.TRAP 0x1 ;  /* 0x000000040000795c */ /* 0x002fea0000300000 */
.L_x_46:
[----:B-1----:R-:W-:-:S09]  /*1e20*/  UIADD3 UR8, UPT, UPT, UR4, 0x3860, URZ ;  /* 0x0000386004087890 */ /* 0x002fd2000fffe0ff */
[----:B------:R1:W-:Y:S01]  /*1e30*/  UTCBAR [UR8], URZ ;  /* 0x000000ff080073e9 */ /* 0x0003e200080000ff */
[----:B------:R-:W-:Y:S05]  /*1e40*/  BRA.U !UP1, `(.L_x_47) ;  /* 0x0000000109047547 */ /* 0x000fea000b800000 */
[----:B-1----:R-:W-:Y:S05]  /*1e50*/  BPT.TRAP 0x1 ;  /* 0x000000040000795c */ /* 0x002fea0000300000 */
.L_x_47:
[----:B-1----:R-:W-:-:S09]  /*1e60*/  UIADD3 UR8, UPT, UPT, UR4, 0x3838, URZ ;  /* 0x0000383804087890 */ /* 0x002fd2000fffe0ff */
[----:B------:R1:W-:Y:S01]  /*1e70*/  UTCBAR [UR8], URZ ;  /* 0x000000ff080073e9 */ /* 0x0003e200080000ff */
[----:B------:R-:W-:Y:S05]  /*1e80*/  BRA.U !UP1, `(.L_x_48) ;  /* 0x0000000109047547 */ /* 0x000fea000b800000 */
[----:B-1----:R-:W-:Y:S05]  /*1e90*/  BPT.TRAP 0x1 ;  /* 0x000000040000795c */ /* 0x002fea0000300000 */
.L_x_48:
[----:B------:R-:W3:Y:S02]  /*1ea0*/  SYNCS.PHASECHK.TRANS64.TRYWAIT P0, [UR4+0x3828], R3 ;  /* 0x00382803ff0075a7 */ /* 0x000ee40008001104 */
[----:B---3--:R-:W-:Y:S05]  /*1eb0*/  @!P0 BRA `(.L_x_49) ;  /* 0x000000f000748947 */ /* 0x008fea0003800000 */
.L_x_354:
[----:B------:R-:W-:Y:S05]  /*1ec0*/  BRA.U UP5, `(.L_x_50) ;  /* 0x0000000105047547 */ /* 0x000fea000b800000 */
[----:B-1----:R-:W-:Y:S05]  /*1ed0*/  BPT.TRAP 0x1 ;  /* 0x000000040000795c */ /* 0x002fea0000300000 */
.L_x_50:
[----:B------:R-:W4:Y:S02]  /*1ee0*/  SYNCS.PHASECHK.TRANS64.TRYWAIT P0, [UR4+0x38a0], R2 ;  /* 0x0038a002ff0075a7 */ /* 0x000f240008001104 */
[----:B----4-:R-:W-:Y:S05]  /*1ef0*/  @!P0 BRA `(.L_x_51) ;  /* 0x000000f0007c8947 */ /* 0x010fea0003800000 */
.L_x_356:
[----:B------:R-:W-:Y:S05]  /*1f00*/  BRA.U UP4, `(.L_x_52) ;  /* 0x0000000104047547 */ /* 0x000fea000b800000 */
[----:B-1----:R-:W-:Y:S05]  /*1f10*/  BPT.TRAP 0x1 ;  /* 0x000000040000795c */ /* 0x002fea0000300000 */
.L_x_52:
[----:B------:R-:W4:Y:S02]  /*1f20*/  SYNCS.PHASECHK.TRANS64.TRYWAIT P0, [UR4+0x3858], R3 ;  /* 0x00385803ff0075a7 */ /* 0x000f240008001104 */
[----:B----4-:R-:W-:Y:S05]  /*1f30*/  @!P0 BRA `(.L_x_53) ;  /* 0x000000f000848947 */ /* 0x010fea0003800000 */
.L_x_358:
[----:B---3--:R-:W-:Y:S01]  /*1f40*/  IMAD.MOV.U32 R0, RZ, RZ, 0x20 ;  /* 0x00000020ff007424 */ /* 0x008fe200078e00ff */
[----:B------:R-:W-:Y:S02]  /*1f50*/  UIADD3 UR36, UPT, UPT, UR5, 0x80, URZ ;  /* 0x0000008005247890 */ /* 0x000fe4000fffe0ff */
[----:B------:R-:W-:Y:S02]  /*1f60*/  UIADD3 UR34, UPT, UPT, UR5, 0xa0, URZ ;  /* 0x000000a005227890 */ /* 0x000fe4000fffe0ff */
[----:B------:R-:W-:Y:S01]  /*1f70*/  R2UR UR15, R0 ;  /* 0x00000000000f72ca */ /* 0x000fe200000e0000 */
[----:B------:R-:W-:Y:S01]  /*1f80*/  IMAD.MOV.U32 R0, RZ, RZ, 0x100 ;  /* 0x00000100ff007424 */ /* 0x000fe200078e00ff */
[----:B------:R-:W-:Y:S02]  /*1f90*/  UIADD3 UR32, UPT, UPT, UR5, 0xc0, URZ ;  /* 0x000000c005207890 */ /* 0x000fe4000fffe0ff */
[----:B------:R-:W-:Y:S02]  /*1fa0*/  UIADD3 UR30, UPT, UPT, UR5, 0xe0, URZ ;  /* 0x000000e0051e7890 */ /* 0x000fe4000fffe0ff */
[----:B------:R-:W-:Y:S01]  /*1fb0*/  R2UR UR16, R0 ;  /* 0x00000000001072ca */ /* 0x000fe200000e0000 */
[----:B------:R-:W-:Y:S01]  /*1fc0*/  IMAD.MOV.U32 R0, RZ, RZ, 0x28 ;  /* 0x00000028ff007424 */ /* 0x000fe200078e00ff */
[----:B------:R-:W-:Y:S01]  /*1fd0*/  UMOV UR28, 0x0 ;  /* 0x00000000001c7882 */ /* 0x000fe20000000000 */
[----:B------:R-:W-:Y:S01]  /*1fe0*/  UMOV UR29, 0x8050490 ;  /* 0x08050490001d7882 */ /* 0x000fe20000000000 */
[----:B------:R-:W-:Y:S01]  /*1ff0*/  UMOV UR37, 0xc0004010 ;  /* 0xc000401000257882 */ /* 0x000fe20000000000 */
[----:B------:R-:W-:Y:S01]  /*2000*/  UMOV UR26, 0x0 ;  /* 0x00000000001a7882 */ /* 0x000fe20000000000 */
        /* <DEDUP_REMOVED lines=9> */
[----:B------:R3:W-:Y:S01]  /*20a0*/  UTCHMMA tmem[UR15], gdesc[UR36], tmem[UR16], tmem[UR28], idesc[UR29], !UPT ;  /* 0x00ff1c240f0079ea */ /* 0x0007e2000f800010 */
[----:B------:R-:W-:Y:S01]  /*20b0*/  UMOV UR18, 0x0 ;  /* 0x0000000000127882 */ /* 0x000fe20000000000 */
[----:B------:R-:W-:Y:S01]  /*20c0*/  UMOV UR19, 0x8050490 ;  /* 0x0805049000137882 */ /* 0x000fe20000000000 */
[----:B------:R-:W-:Y:S01]  /*20d0*/  R2UR UR11, R0 ;  /* 0x00000000000b72ca */ /* 0x000fe200000e0000 */
[----:B------:R-:W-:Y:S01]  /*20e0*/  IMAD.MOV.U32 R0, RZ, RZ, 0x100 ;  /* 0x00000100ff007424 */ /* 0x000fe200078e00ff */
[----:B------:R-:W-:-:S04]  /*20f0*/  UMOV UR31, 0xc0004010 ;  /* 0xc0004010001f7882 */ /* 0x000fc80000000000 */
[----:B------:R-:W-:Y:S01]  /*2100*/  R2UR UR12, R0 ;  /* 0x00000000000c72ca */ /* 0x000fe200000e0000 */
[----:B------:R-:W-:Y:S01]  /*2110*/  IMAD.MOV.U32 R0, RZ, RZ, 0x38 ;  /* 0x00000038ff007424 */ /* 0x000fe200078e00ff */
[----:B------:R3:W-:Y:S04]  /*2120*/  UTCHMMA tmem[UR13], gdesc[UR34], tmem[UR14], tmem[UR26], idesc[UR27], UPT ;  /* 0x00ff1a220d0079ea */ /* 0x0007e8000b80000e */
[----:B-1----:R-:W-:Y:S01]  /*2130*/  R2UR UR8, R0 ;  /* 0x00000000000872ca */ /* 0x002fe200000e0000 */
[----:B------:R-:W-:-:S05]  /*2140*/  IMAD.MOV.U32 R0, RZ, RZ, 0x100 ;  /* 0x00000100ff007424 */ /* 0x000fca00078e00ff */
[----:B------:R-:W-:Y:S01]  /*2150*/  R2UR UR10, R0 ;  /* 0x00000000000a72ca */ /* 0x000fe200000e0000 */
[----:B------:R3:W-:-:S12]  /*2160*/  UTCHMMA tmem[UR11], gdesc[UR32], tmem[UR12], tmem[UR24], idesc[UR25], UPT ;  /* 0x00ff18200b0079ea */ /* 0x0007d8000b80000c */
[----:B------:R3:W-:Y:S01]  /*2170*/  UTCHMMA tmem[UR8], gdesc[UR30], tmem[UR10], tmem[UR18], idesc[UR19], UPT ;  /* 0x00ff121e080079ea */ /* 0x0007e2000b80000a */
[----:B------:R-:W-:Y:S05]  /*2180*/  BRA.U UP5, `(.L_x_54) ;  /* 0x0000000105047547 */ /* 0x000fea000b800000 */
[----:B---3--:R-:W-:Y:S05]  /*2190*/  BPT.TRAP 0x1 ;  /* 0x000000040000795c */ /* 0x008fea0000300000 */
.L_x_54:
[----:B---3--:R-:W-:Y:S01]  /*21a0*/  UIADD3 UR10, UPT, UPT, UR4, 0x3890, URZ ;  /* 0x00003890040a7890 */ /* 0x008fe2000fffe0ff */
[----:B------:R-:W-:Y:S01]  /*21b0*/  HFMA2 R6, -RZ, RZ, 0, 5.9604644775390625e-08 ;  /* 0x00000001ff067431 */ /* 0x000fe200000001ff */
[----:B------:R-:W-:Y:S01]  /*21c0*/  UISETP.GE.AND UP0, UPT, UR9, 0x41, UPT ;  /* 0x000000410900788c */ /* 0x000fe2000bf06270 */
[----:B--2---:R-:W-:Y:S01]  /*21d0*/  MOV R5, RZ ;  /* 0x000000ff00057202 */ /* 0x004fe20000000f00 */
[----:B------:R-:W-:Y:S01]  /*21e0*/  UMOV UR19, URZ ;  /* 0x000000ff00137c82 */ /* 0x000fe20008000000 */
[----:B------:R-:W-:Y:S01]  /*21f0*/  UMOV UR8, 0x80 ;  /* 0x0000008000087882 */ /* 0x000fe20000000000 */
[----:B------:R-:W-:-:S03]  /*2200*/  UMOV UR18, 0x1 ;  /* 0x0000000100127882 */ /* 0x000fc60000000000 */
[----:B------:R1:W-:Y:S02]  /*2210*/  UTCBAR [UR10], URZ ;  /* 0x000000ff0a0073e9 */ /* 0x0003e400080000ff */
[----:B------:R-:W-:Y:S05]  /*2220*/  BRA.U !UP0, `(.L_x_55) ;  /* 0x0000000908e47547 */ /* 0x000fea000b800000 */
[----:B------:R-:W-:Y:S01]  /*2230*/  UIADD3 UR9, UPT, UPT, UR9, 0x3f, URZ ;  /* 0x0000003f09097890 */ /* 0x000fe2000fffe0ff */
[----:B------:R-:W-:Y:S01]  /*2240*/  CS2R R4, SRZ ;  /* 0x0000000000047805 */ /* 0x000fe2000001ff00 */
[----:B------:R-:W-:Y:S01]  /*2250*/  IMAD.MOV.U32 R6, RZ, RZ, 0x1 ;  /* 0x00000001ff067424 */ /* 0x000fe200078e00ff */
[----:B------:R-:W-:Y:S01]  /*2260*/  MOV R2, RZ ;  /* 0x000000ff00027202 */ /* 0x000fe20000000f00 */
[----:B------:R-:W-:Y:S01]  /*2270*/  USHF.R.S32.HI UR17, URZ, 0x1f, UR9 ;  /* 0x0000001fff117899 */ /* 0x000fe20008011409 */
[----:B------:R-:W-:Y:S01]  /*2280*/  UMOV UR32, 0x2 ;  /* 0x0000000200207882 */ /* 0x000fe20000000000 */
[----:B------:R-:W-:Y:S02]  /*2290*/  UMOV UR18, 0x1 ;  /* 0x0000000100127882 */ /* 0x000fe40000000000 */
[----:B------:R-:W-:Y:S01]  /*22a0*/  ULEA.HI UR17, UR17, UR9, URZ, 0x6 ;  /* 0x0000000911117291 */ /* 0x000fe2000f8f30ff */
[----:B------:R-:W-:Y:S01]  /*22b0*/  UMOV UR19, URZ ;  /* 0x000000ff00137c82 */ /* 0x000fe20008000000 */
[----:B------:R-:W-:-:S02]  /*22c0*/  UMOV UR23, 0xc0004010 ;  /* 0xc000401000177882 */ /* 0x000fc40000000000 */
[----:B------:R-:W-:Y:S01]  /*22d0*/  USHF.R.S32.HI UR17, URZ, 0x6, UR17 ;  /* 0x00000006ff117899 */ /* 0x000fe20008011411 */
[----:B------:R-:W-:-:S11]  /*22e0*/  UMOV UR24, 0x1 ;  /* 0x0000000100187882 */ /* 0x000fd60000000000 */
.L_x_74:
[----:B--2---:R-:W-:Y:S05]  /*22f0*/  BRA.U !UP1, `(.L_x_56) ;  /* 0x0000000109047547 */ /* 0x004fea000b800000 */
[----:B-1----:R-:W-:Y:S05]  /*2300*/  BPT.TRAP 0x1 ;  /* 0x000000040000795c */ /* 0x002fea0000300000 */
.L_x_56:
[----:B------:R-:W-:Y:S01]  /*2310*/  ULEA UR8, UR32, UR4, 0x3 ;  /* 0x0000000420087291 */ /* 0x000fe2000f8e18ff */
[----:B------:R-:W-:Y:S08]  /*2320*/  SHF.L.U32 R3, R2, 0x1f, RZ ;  /* 0x0000001f02037819 */ /* 0x000ff000000006ff */
[----:B------:R-:W2:Y:S02]  /*2330*/  SYNCS.PHASECHK.TRANS64.TRYWAIT P0, [UR8+0x3820], R3 ;  /* 0x00382003ff0075a7 */ /* 0x000ea40008001108 */
[----:B--2---:R-:W-:Y:S05]  /*2340*/  @!P0 BRA `(.L_x_57) ;  /* 0x000000ec00988947 */ /* 0x004fea0003800000 */
.L_x_360:
[----:B------:R-:W-:Y:S01]  /*2350*/  UIADD3 UR16, UPT, UPT, UR32, 0x1, URZ ;  /* 0x0000000120107890 */ /* 0x000fe2000fffe0ff */
[----:B--2---:R-:W-:Y:S01]  /*2360*/  IMAD.MOV.U32 R0, RZ, RZ, RZ ;  /* 0x000000ffff007224 */ /* 0x004fe200078e00ff */
[----:B------:R-:W-:Y:S02]  /*2370*/  ULEA UR32, UR32, UR6, 0x7 ;  /* 0x0000000620207291 */ /* 0x000fe4000f8e38ff */
[----:B------:R-:W-:Y:S02]  /*2380*/  UISETP.NE.AND UP4, UPT, UR49, URZ, UPT ;  /* 0x000000ff3100728c */ /* 0x000fe4000bf85270 */
[----:B------:R-:W-:Y:S01]  /*2390*/  UISETP.NE.AND UP0, UPT, UR16, 0x3, UPT ;  /* 0x000000031000788c */ /* 0x000fe2000bf05270 */
[----:B------:R-:W-:Y:S01]  /*23a0*/  R2UR UR8, R0 ;  /* 0x00000000000872ca */ /* 0x000fe200000e0000 */
[----:B------:R-:W-:Y:S01]  /*23b0*/  UMOV UR33, 0xc0004010 ;  /* 0xc000401000217882 */ /* 0x000fe20000000000 */
[----:B-1----:R-:W-:Y:S01]  /*23c0*/  UMOV UR10, 0x0 ;  /* 0x00000000000a7882 */ /* 0x002fe20000000000 */
[----:B------:R-:W-:Y:S02]  /*23d0*/  USEL UR9, URZ, 0x1, UP0 ;  /* 0x00000001ff097887 */ /* 0x000fe40008000000 */
[----:B------:R-:W-:Y:S01]  /*23e0*/  USEL UR16, UR16, URZ, UP0 ;  /* 0x000000ff10107287 */ /* 0x000fe20008000000 */
[----:B------:R-:W-:Y:S03]  /*23f0*/  UMOV UR11, 0x8100490 ;  /* 0x08100490000b7882 */ /* 0x000fe60000000000 */
[----:B------:R-:W-:Y:S04]  /*2400*/  LOP3.LUT R2, R2, UR9, RZ, 0x3c, !PT ;  /* 0x0000000902027c12 */ /* 0x000fe8000f8e3cff */
[----:B------:R1:W-:Y:S01]  /*2410*/  UTCHMMA gdesc[UR20], gdesc[UR32], tmem[UR8], tmem[UR10], idesc[UR11], !UPT ;  /* 0x00ff0a20140075ea */ /* 0x0003e2000f800008 */
[----:B------:R-:W-:Y:S05]  /*2420*/  BRA.U UP4, `(.L_x_58) ;  /* 0x0000000104047547 */ /* 0x000fea000b800000 */
[----:B-1----:R-:W-:Y:S05]  /*2430*/  BPT.TRAP 0x1 ;  /* 0x000000040000795c */ /* 0x002fea0000300000 */
.L_x_58:
[----:B------:R-:W-:Y:S01]  /*2440*/  LOP3.LUT R4, R4, 0x1, RZ, 0x3c, !PT ;  /* 0x0000000104047812 */ /* 0x000fe200078e3cff */
[----:B-1----:R-:W-:Y:S09]  /*2450*/  UIADD3 UR8, UPT, UPT, UR4, 0x3850, URZ ;  /* 0x0000385004087890 */ /* 0x002ff2000fffe0ff */
[----:B------:R1:W-:Y:S01]  /*2460*/  UTCBAR [UR8], URZ ;  /* 0x000000ff080073e9 */ /* 0x0003e200080000ff */
[----:B------:R-:W-:Y:S05]  /*2470*/  BRA.U UP5, `(.L_x_59) ;  /* 0x0000000105047547 */ /* 0x000fea000b800000 */
[----:B-1----:R-:W-:Y:S05]  /*2480*/  BPT.TRAP 0x1 ;  /* 0x000000040000795c */ /* 0x002fea0000300000 */
.L_x_59:
[----:B------:R-:W-:Y:S01]  /*2490*/  SHF.L.U32 R3, R6, 0x1f, RZ ;  /* 0x0000001f06037819 */ /* 0x000fe200000006ff */
[----:B------:R-:W-:Y:S03]  /*24a0*/  UISETP.NE.AND UP3, UPT, UR48, URZ, UPT ;  /* 0x000000ff3000728c */ /* 0x000fe6000bf65270 */
[----:B------:R-:W2:Y:S02]  /*24b0*/  SYNCS.PHASECHK.TRANS64.TRYWAIT P0, [UR4+0x38a8], R3 ;  /* 0x0038a803ff0075a7 */ /* 0x000ea40008001104 */
[----:B--2---:R-:W-:Y:S06]  /*24c0*/  @!P0 BRA `(.L_x_60) ;  /* 0x000000ec00508947 */ /* 0x004fec0003800000 */
.L_x_362:
[----:B------:R-:W-:Y:S05]  /*24d0*/  BRA.U UP3, `(.L_x_61) ;  /* 0x0000000103047547 */ /* 0x000fea000b800000 */
[----:B-1----:R-:W-:Y:S05]  /*24e0*/  BPT.TRAP 0x1 ;  /* 0x000000040000795c */ /* 0x002fea0000300000 */
.L_x_61:
[----:B--2---:R-:W-:Y:S04]  /*24f0*/  SHF.L.U32 R3, R5, 0x1f, RZ ;  /* 0x0000001f05037819 */ /* 0x004fe800000006ff */
[----:B------:R-:W2:Y:S02]  /*2500*/  SYNCS.PHASECHK.TRANS64.TRYWAIT P0, [UR4+0x3868], R3 ;  /* 0x00386803ff0075a7 */ /* 0x000ea40008001104 */
[----:B--2---:R-:W-:Y:S05]  /*2510*/  @!P0 BRA `(.L_x_62) ;  /* 0x000000ec00548947 */ /* 0x004fea0003800000 */
.L_x_364:
[----:B------:R-:W-:Y:S01]  /*2520*/  ULEA UR30, UR24, UR5, 0x7 ;  /* 0x00000005181e7291 */ /* 0x000fe2000f8e38ff */
[----:B--2---:R-:W-:Y:S01]  /*2530*/  IMAD.MOV.U32 R0, RZ, RZ, 0xa0 ;  /* 0x000000a0ff007424 */ /* 0x004fe200078e00ff */
[----:B------:R-:W-:Y:S02]  /*2540*/  UISETP.NE.U32.AND UP0, UPT, UR19, URZ, UPT ;  /* 0x000000ff1300728c */ /* 0x000fe4000bf05070 */
[----:B------:R-:W-:Y:S02]  /*2550*/  UIADD3 UR28, UPT, UPT, UR30, 0x20, URZ ;  /* 0x000000201e1c7890 */ /* 0x000fe4000fffe0ff */
[----:B------:R-:W-:Y:S01]  /*2560*/  UIADD3 UR26, UPT, UPT, UR30, 0x40, URZ ;  /* 0x000000401e1a7890 */ /* 0x000fe2000fffe0ff */
[----:B------:R-:W-:Y:S01]  /*2570*/  R2UR UR14, R0 ;  /* 0x00000000000e72ca */ /* 0x000fe200000e0000 */
[----:B------:R-:W-:Y:S01]  /*2580*/  UIADD3 UR24, UPT, UPT, UR30, 0x60, URZ ;  /* 0x000000601e187890 */ /* 0x000fe2000fffe0ff */
        /* <DEDUP_REMOVED lines=19> */
[----:B------:R2:W-:Y:S04]  /*26c0*/  UTCHMMA tmem[UR14], gdesc[UR30], tmem[UR15], tmem[UR40], idesc[UR41], UP0 ;  /* 0x00ff281e0e0079ea */ /* 0x0005e8000800000f */
[----:B------:R-:W-:Y:S01]  /*26d0*/  R2UR UR10, R0 ;  /* 0x00000000000a72ca */ /* 0x000fe200000e0000 */
[----:B------:R-:W-:Y:S05]  /*26e0*/  IMAD.MOV.U32 R0, RZ, RZ, 0x180 ;  /* 0x00000180ff007424 */ /* 0x000fea00078e00ff */
[----:B------:R-:W-:Y:S01]  /*26f0*/  R2UR UR11, R0 ;  /* 0x00000000000b72ca */ /* 0x000fe200000e0000 */
[----:B------:R-:W-:Y:S01]  /*2700*/  IMAD.MOV.U32 R0, RZ, RZ, 0xb8 ;  /* 0x000000b8ff007424 */ /* 0x000fe200078e00ff */
[----:B------:R2:W-:Y:S04]  /*2710*/  UTCHMMA tmem[UR12], gdesc[UR28], tmem[UR13], tmem[UR38], idesc[UR39], UPT ;  /* 0x00ff261c0c0079ea */ /* 0x0005e8000b80000d */
[----:B-1----:R-:W-:Y:S01]  /*2720*/  R2UR UR8, R0 ;  /* 0x00000000000872ca */ /* 0x002fe200000e0000 */
[----:B------:R-:W-:Y:S05]  /*2730*/  IMAD.MOV.U32 R0, RZ, RZ, 0x180 ;  /* 0x00000180ff007424 */ /* 0x000fea00078e00ff */
[----:B------:R-:W-:Y:S01]  /*2740*/  R2UR UR9, R0 ;  /* 0x00000000000972ca */ /* 0x000fe200000e0000 */
[----:B------:R2:W-:Y:S11]  /*2750*/  UTCHMMA tmem[UR10], gdesc[UR26], tmem[UR11], tmem[UR36], idesc[UR37], UPT ;  /* 0x00ff241a0a0079ea */ /* 0x0005f6000b80000b */
[----:B------:R-:W-:Y:S01]  /*2760*/  @!UPT UIADD3 URZ, UPT, UPT, URZ, URZ, URZ ;  /* 0x000000fffffff290 */ /* 0x000fe2000fffe0ff */
[----:B------:R2:W-:Y:S01]  /*2770*/  UTCHMMA tmem[UR8], gdesc[UR24], tmem[UR9], tmem[UR34], idesc[UR35], UPT ;  /* 0x00ff2218080079ea */ /* 0x0005e2000b800009 */
[----:B------:R-:W-:Y:S05]  /*2780*/  BRA.U UP5, `(.L_x_63) ;  /* 0x0000000105047547 */ /* 0x000fea000b800000 */
[----:B--2---:R-:W-:Y:S05]  /*2790*/  BPT.TRAP 0x1 ;  /* 0x000000040000795c */ /* 0x004fea0000300000 */
.L_x_63:
[----:B------:R-:W-:Y:S01]  /*27a0*/  LOP3.LUT R6, R6, 0x1, RZ, 0x3c, !PT ;  /* 0x0000000106067812 */ /* 0x000fe200078e3cff */
[----:B--2---:R-:W-:Y:S09]  /*27b0*/  UIADD3 UR8, UPT, UPT, UR4, 0x3898, URZ ;  /* 0x0000389804087890 */ /* 0x004ff2000fffe0ff */
[----:B------:R1:W-:Y:S01]  /*27c0*/  UTCBAR [UR8], URZ ;  /* 0x000000ff080073e9 */ /* 0x0003e200080000ff */
[----:B------:R-:W-:Y:S05]  /*27d0*/  BRA.U !UP1, `(.L_x_64) ;  /* 0x0000000109047547 */ /* 0x000fea000b800000 */
[----:B-1----:R-:W-:Y:S05]  /*27e0*/  BPT.TRAP 0x1 ;  /* 0x000000040000795c */ /* 0x002fea0000300000 */
.L_x_64:
[----:B------:R-:W-:Y:S01]  /*27f0*/  ULEA UR9, UR18, UR4, 0x3 ;  /* 0x0000000412097291 */ /* 0x000fe2000f8e18ff */
[----:B------:R-:W-:Y:S01]  /*2800*/  HFMA2 R0, -RZ, RZ, 0, 7.62939453125e-06 ;  /* 0x00000080ff007431 */ /* 0x000fe200000001ff */
[----:B------:R-:W-:Y:S02]  /*2810*/  UIADD3 UR18, UPT, UPT, UR18, 0x1, URZ ;  /* 0x0000000112127890 */ /* 0x000fe4000fffe0ff */
[----:B------:R-:W-:Y:S02]  /*2820*/  UIADD3 UR10, UPT, UPT, UR9, 0x3838, URZ ;  /* 0x00003838090a7890 */ /* 0x000fe4000fffe0ff */
[----:B------:R-:W-:Y:S01]  /*2830*/  UISETP.NE.AND UP0, UPT, UR18, 0x3, UPT ;  /* 0x000000031200788c */ /* 0x000fe2000bf05270 */
[----:B------:R-:W-:Y:S01]  /*2840*/  UMOV UR33, 0xc0004010 ;  /* 0xc000401000217882 */ /* 0x000fe20000000000 */
[----:B------:R-:W-:Y:S02]  /*2850*/  UMOV UR12, 0x0 ;  /* 0x00000000000c7882 */ /* 0x000fe40000000000 */
[----:B------:R-:W-:Y:S01]  /*2860*/  USEL UR18, UR18, URZ, UP0 ;  /* 0x000000ff12127287 */ /* 0x000fe20008000000 */
[----:B-1----:R-:W-:Y:S01]  /*2870*/  R2UR UR8, R0 ;  /* 0x00000000000872ca */ /* 0x002fe200000e0000 */
[----:B------:R-:W-:Y:S01]  /*2880*/  UMOV UR13, 0x8100490 ;  /* 0x08100490000d7882 */ /* 0x000fe20000000000 */
[----:B------:R1:W-:Y:S11]  /*2890*/  UTCBAR [UR10], URZ ;  /* 0x000000ff0a0073e9 */ /* 0x0003f600080000ff */
[----:B------:R1:W-:Y:S01]  /*28a0*/  UTCHMMA gdesc[UR22], gdesc[UR32], tmem[UR8], tmem[UR12], idesc[UR13], !UPT ;  /* 0x00ff0c20160075ea */ /* 0x0003e2000f800008 */
[----:B------:R-:W-:Y:S05]  /*28b0*/  BRA.U UP3, `(.L_x_65) ;  /* 0x0000000103047547 */ /* 0x000fea000b800000 */
[----:B-1----:R-:W-:Y:S05]  /*28c0*/  BPT.TRAP 0x1 ;  /* 0x000000040000795c */ /* 0x002fea0000300000 */
.L_x_65:
[----:B-1----:R-:W-:Y:S09]  /*28d0*/  UIADD3 UR8, UPT, UPT, UR4, 0x3860, URZ ;  /* 0x0000386004087890 */ /* 0x002ff2000fffe0ff */
[----:B------:R1:W-:Y:S01]  /*28e0*/  UTCBAR [UR8], URZ ;  /* 0x000000ff080073e9 */ /* 0x0003e200080000ff */
[----:B------:R-:W-:Y:S05]  /*28f0*/  BRA.U !UP1, `(.L_x_66) ;  /* 0x0000000109047547 */ /* 0x000fea000b800000 */
[----:B-1----:R-:W-:Y:S05]  /*2900*/  BPT.TRAP 0x1 ;  /* 0x000000040000795c */ /* 0x002fea0000300000 */
.L_x_66:
[----:B-1----:R-:W-:Y:S02]  /*2910*/  ULEA UR8, UR18, UR4, 0x3 ;  /* 0x0000000412087291 */ /* 0x002fe4000f8e18ff */
[----:B------:R-:W-:Y:S02]  /*2920*/  UIADD3 UR18, UPT, UPT, UR18, 0x1, URZ ;  /* 0x0000000112127890 */ /* 0x000fe4000fffe0ff */
[----:B------:R-:W-:Y:S02]  /*2930*/  UIADD3 UR9, UPT, UPT, UR8, 0x3838, URZ ;  /* 0x0000383808097890 */ /* 0x000fe4000fffe0ff */
[----:B------:R-:W-:Y:S04]  /*2940*/  UISETP.NE.AND UP0, UPT, UR18, 0x3, UPT ;  /* 0x000000031200788c */ /* 0x000fe8000bf05270 */
[----:B------:R-:W-:Y:S03]  /*2950*/  USEL UR18, UR18, URZ, UP0 ;  /* 0x000000ff12127287 */ /* 0x000fe60008000000 */
[----:B------:R1:W-:Y:S01]  /*2960*/  UTCBAR [UR9], URZ ;  /* 0x000000ff090073e9 */ /* 0x0003e200080000ff */
[----:B------:R-:W-:Y:S08]  /*2970*/  BRA.U !UP1, `(.L_x_67) ;  /* 0x0000000109047547 */ /* 0x000ff0000b800000 */
[----:B-1----:R-:W-:Y:S05]  /*2980*/  BPT.TRAP 0x1 ;  /* 0x000000040000795c */ /* 0x002fea0000300000 */
.L_x_67:
[----:B------:R-:W-:Y:S01]  /*2990*/  ULEA UR8, UR16, UR4, 0x3 ;  /* 0x0000000410087291 */ /* 0x000fe2000f8e18ff */
[----:B------:R-:W-:Y:S08]  /*29a0*/  SHF.L.U32 R3, R2, 0x1f, RZ ;  /* 0x0000001f02037819 */ /* 0x000ff000000006ff */
[----:B------:R-:W2:Y:S02]  /*29b0*/  SYNCS.PHASECHK.TRANS64.TRYWAIT P0, [UR8+0x3820], R3 ;  /* 0x00382003ff0075a7 */ /* 0x000ea40008001108 */
[----:B--2---:R-:W-:Y:S05]  /*29c0*/  @!P0 BRA `(.L_x_68) ;  /* 0x000000e800408947 */ /* 0x004fea0003800000 */
.L_x_366:
[----:B------:R-:W-:Y:S05]  /*29d0*/  BRA.U UP5, `(.L_x_69) ;  /* 0x0000000105047547 */ /* 0x000fea000b800000 */
[----:B-1----:R-:W-:Y:S05]  /*29e0*/  BPT.TRAP 0x1 ;  /* 0x000000040000795c */ /* 0x002fea0000300000 */
.L_x_69:
[----:B--2---:R-:W-:Y:S04]  /*29f0*/  SHF.L.U32 R3, R6, 0x1f, RZ ;  /* 0x0000001f06037819 */ /* 0x004fe800000006ff */
[----:B------:R-:W2:Y:S02]  /*2a00*/  SYNCS.PHASECHK.TRANS64.TRYWAIT P0, [UR4+0x38a0], R3 ;  /* 0x0038a003ff0075a7 */ /* 0x000ea40008001104 */
[----:B--2---:R-:W-:Y:S05]  /*2a10*/  @!P0 BRA `(.L_x_70) ;  /* 0x000000e800448947 */ /* 0x004fea0003800000 */
.L_x_368:
[----:B------:R-:W-:Y:S05]  /*2a20*/  BRA.U UP4, `(.L_x_71) ;  /* 0x0000000104047547 */ /* 0x000fea000b800000 */
[----:B-1----:R-:W-:Y:S05]  /*2a30*/  BPT.TRAP 0x1 ;  /* 0x000000040000795c */ /* 0x002fea0000300000 */
.L_x_71:
[----:B--2---:R-:W-:Y:S04]  /*2a40*/  SHF.L.U32 R3, R4, 0x1f, RZ ;  /* 0x0000001f04037819 */ /* 0x004fe800000006ff */
[----:B------:R-:W2:Y:S02]  /*2a50*/  SYNCS.PHASECHK.TRANS64.TRYWAIT P0, [UR4+0x3858], R3 ;  /* 0x00385803ff0075a7 */ /* 0x000ea40008001104 */
[----:B--2---:R-:W-:Y:S05]  /*2a60*/  @!P0 BRA `(.L_x_72) ;  /* 0x000000e800488947 */ /* 0x004fea0003800000 */
.L_x_370:
[----:B------:R-:W-:Y:S01]  /*2a70*/  USHF.L.U32 UR8, UR16, 0x7, URZ ;  /* 0x0000000710087899 */ /* 0x000fe200080006ff */
[----:B--2---:R-:W-:Y:S01]  /*2a80*/  IMAD.MOV.U32 R0, RZ, RZ, 0x20 ;  /* 0x00000020ff007424 */ /* 0x004fe200078e00ff */
[----:B------:R-:W-:Y:S01]  /*2a90*/  UMOV UR39, 0xc0004010 ;  /* 0xc000401000277882 */ /* 0x000fe20000000000 */
[----:B------:R-:W-:Y:S01]  /*2aa0*/  UMOV UR30, 0x0 ;  /* 0x00000000001e7882 */ /* 0x000fe20000000000 */
[----:B------:R-:W-:Y:S02]  /*2ab0*/  UIADD3 UR38, UPT, UPT, UR5, UR8, URZ ;  /* 0x0000000805267290 */ /* 0x000fe4000fffe0ff */
[----:B------:R-:W-:Y:S01]  /*2ac0*/  R2UR UR15, R0 ;  /* 0x00000000000f72ca */ /* 0x000fe200000e0000 */
[----:B------:R-:W-:Y:S01]  /*2ad0*/  IMAD.MOV.U32 R0, RZ, RZ, 0x100 ;  /* 0x00000100ff007424 */ /* 0x000fe200078e00ff */
[----:B------:R-:W-:Y:S02]  /*2ae0*/  UIADD3 UR36, UPT, UPT, UR38, 0x20, URZ ;  /* 0x0000002026247890 */ /* 0x000fe4000fffe0ff */
[----:B------:R-:W-:Y:S02]  /*2af0*/  UIADD3 UR34, UPT, UPT, UR38, 0x40, URZ ;  /* 0x0000004026227890 */ /* 0x000fe4000fffe0ff */
        /* <DEDUP_REMOVED lines=15> */
[----:B------:R2:W-:Y:S01]  /*2bf0*/  UTCHMMA tmem[UR15], gdesc[UR38], tmem[UR19], tmem[UR30], idesc[UR31], UPT ;  /* 0x00ff1e260f0079ea */ /* 0x0005e2000b800013 */
[----:B------:R-:W-:Y:S01]  /*2c00*/  UMOV UR24, 0x0 ;  /* 0x0000000000187882 */ /* 0x000fe20000000000 */
[----:B------:R-:W-:Y:S02]  /*2c10*/  UMOV UR25, 0x8050490 ;  /* 0x0805049000197882 */ /* 0x000fe40000000000 */
        /* <DEDUP_REMOVED lines=13> */
.L_x_73:
[----:B--2---:R-:W-:Y:S01]  /*2cf0*/  UIADD3 UR10, UPT, UPT, UR4, 0x3890, URZ ;  /* 0x00003890040a7890 */ /* 0x004fe2000fffe0ff */
[----:B------:R-:W-:Y:S01]  /*2d00*/  LOP3.LUT R5, R5, 0x1, RZ, 0x3c, !PT ;  /* 0x0000000105057812 */ /* 0x000fe200078e3cff */
[----:B------:R-:W-:Y:S02]  /*2d10*/  UIADD3 UR32, UPT, UPT, UR16, 0x1, URZ ;  /* 0x0000000110207890 */ /* 0x000fe4000fffe0ff */
[----:B------:R-:W-:Y:S02]  /*2d20*/  UISETP.GT.AND UP0, UPT, UR17, 0x2, UPT ;  /* 0x000000021100788c */ /* 0x000fe4000bf04270 */
[----:B------:R-:W-:Y:S02]  /*2d30*/  UISETP.NE.AND UP2, UPT, UR32, 0x3, UPT ;  /* 0x000000032000788c */ /* 0x000fe4000bf45270 */
[----:B------:R-:W-:Y:S01]  /*2d40*/  UIADD3 UR17, UPT, UPT, UR17, -0x1, URZ ;  /* 0xffffffff11117890 */ /* 0x000fe2000fffe0ff */
[----:B------:R2:W-:Y:S01]  /*2d50*/  UTCBAR [UR10], URZ ;  /* 0x000000ff0a0073e9 */ /* 0x0005e200080000ff */
[----:B------:R-:W-:Y:S02]  /*2d60*/  USEL UR9, URZ, 0x1, UP2 ;  /* 0x00000001ff097887 */ /* 0x000fe40009000000 */
[----:B------:R-:W-:Y:S01]  /*2d70*/  USEL UR32, UR32, URZ, UP2 ;  /* 0x000000ff20207287 */ /* 0x000fe20009000000 */
[----:B------:R-:W-:Y:S01]  /*2d80*/  UMOV UR19, 0x1 ;  /* 0x0000000100137882 */ /* 0x000fe20000000000 */
[----:B------:R-:W-:Y:S02]  /*2d90*/  UMOV UR24, UR16 ;  /* 0x0000001000187c82 */ /* 0x000fe40008000000 */
[----:B------:R-:W-:Y:S01]  /*2da0*/  LOP3.LUT R2, R2, UR9, RZ, 0x3c, !PT ;  /* 0x0000000902027c12 */ /* 0x000fe2000f8e3cff */
[----:B------:R-:W-:Y:S05]  /*2db0*/  BRA.U UP0, `(.L_x_74) ;  /* 0xfffffff5004c7547 */ /* 0x000fea000b83ffff */
.L_x_55:
[----:B------:R-:W-:Y:S04]  /*2dc0*/  BSSY.RECONVERGENT B0, `(.L_x_75) ;  /* 0x0000003000007945 */ /* 0x000fe80003800200 */
[----:B------:R-:W-:Y:S05]  /*2dd0*/  @!P4 BRA `(.L_x_76) ;  /* 0x000000000004c947 */ /* 0x000fea0003800000 */
[----:B-12---:R-:W-:Y:S05]  /*2de0*/  BPT.TRAP 0x1 ;  /* 0x000000040000795c */ /* 0x006fea0000300000 */
.L_x_76:
[----:B-12---:R-:W-:Y:S05]  /*2df0*/  BSYNC.RECONVERGENT B0 ;  /* 0x0000000000007941 */ /* 0x006fea0003800200 */
.L_x_75:
[----:B------:R-:W-:Y:S01]  /*2e00*/  UIADD3 UR6, UPT, UPT, UR4, 0x3810, URZ ;  /* 0x0000381004067890 */ /* 0x000fe2000fffe0ff */
[----:B------:R-:W-:Y:S08]  /*2e10*/  BSSY.RECONVERGENT B0, `(.L_x_77) ;  /* 0x0000004000007945 */ /* 0x000ff00003800200 */
[----:B------:R1:W-:Y:S01]  /*2e20*/  UTCBAR [UR6], URZ ;  /* 0x000000ff060073e9 */ /* 0x0003e200080000ff */
[----:B------:R-:W-:Y:S05]  /*2e30*/  @!P4 BRA `(.L_x_78) ;  /* 0x000000000004c947 */ /* 0x000fea0003800000 */
[----:B-1----:R-:W-:Y:S05]  /*2e40*/  BPT.TRAP 0x1 ;  /* 0x000000040000795c */ /* 0x002fea0000300000 */
.L_x_78:
[----:B-1----:R-:W-:Y:S05]  /*2e50*/  BSYNC.RECONVERGENT B0 ;  /* 0x0000000000007941 */ /* 0x002fea0003800200 */
.L_x_77:
[----:B------:R-:W-:-:S09]  /*2e60*/  UIADD3 UR6, UPT, UPT, UR4, 0x3818, URZ ;  /* 0x0000381804067890 */ /* 0x000fd2000fffe0ff */
[----:B------:R1:W-:Y:S01]  /*2e70*/  UTCBAR [UR6], URZ ;  /* 0x000000ff060073e9 */ /* 0x0003e200080000ff */
[----:B------:R-:W-:Y:S05]  /*2e80*/  BRA.U UP5, `(.L_x_79) ;  /* 0x0000000105047547 */ /* 0x000fea000b800000 */
[----:B-1----:R-:W-:Y:S05]  /*2e90*/  BPT.TRAP 0x1 ;  /* 0x000000040000795c */ /* 0x002fea0000300000 */
.L_x_79:
[----:B------:R-:W-:-:S04]  /*2ea0*/  SHF.L.U32 R3, R6, 0x1f, RZ ;  /* 0x0000001f06037819 */ /* 0x000fc800000006ff */
[----:B------:R-:W2:Y:S02]  /*2eb0*/  SYNCS.PHASECHK.TRANS64.TRYWAIT P0, [UR4+0x38a8], R3 ;  /* 0x0038a803ff0075a7 */ /* 0x000ea40008001104 */
[----:B--2---:R-:W-:Y:S05]  /*2ec0*/  @!P0 BRA `(.L_x_80) ;  /* 0x000000e400488947 */ /* 0x004fea0003800000 */
.L_x_372:
[----:B------:R-:W-:Y:S05]  /*2ed0*/  BRA.U UP3, `(.L_x_81) ;  /* 0x0000000103047547 */ /* 0x000fea000b800000 */
[----:B-1----:R-:W-:Y:S05]  /*2ee0*/  BPT.TRAP 0x1 ;  /* 0x000000040000795c */ /* 0x002fea0000300000 */
.L_x_81:
[----:B------:R-:W-:-:S04]  /*2ef0*/  SHF.L.U32 R5, R5, 0x1f, RZ ;  /* 0x0000001f05057819 */ /* 0x000fc800000006ff */
[----:B------:R-:W3:Y:S02]  /*2f00*/  SYNCS.PHASECHK.TRANS64.TRYWAIT P0, [UR4+0x3868], R5 ;  /* 0x00386805ff0075a7 */ /* 0x000ee40008001104 */
[----:B---3--:R-:W-:Y:S05]  /*2f10*/  @!P0 BRA `(.L_x_82) ;  /* 0x000000e4004c8947 */ /* 0x008fea0003800000 */
.L_x_374:
[----:B--2---:R-:W-:Y:S01]  /*2f20*/  IMAD.MOV.U32 R0, RZ, RZ, 0xa0 ;  /* 0x000000a0ff007424 */ /* 0x004fe200078e00ff */
[----:B------:R-:W-:Y:S02]  /*2f30*/  UIADD3 UR16, UPT, UPT, UR5, UR8, URZ ;  /* 0x0000000805107290 */ /* 0x000fe4000fffe0ff */
[----:B------:R-:W-:Y:S02]  /*2f40*/  UISETP.NE.U32.AND UP0, UPT, UR19, URZ, UPT ;  /* 0x000000ff1300728c */ /* 0x000fe4000bf05070 */
[----:B------:R-:W-:Y:S01]  /*2f50*/  R2UR UR13, R0 ;  /* 0x00000000000d72ca */ /* 0x000fe200000e0000 */
[----:B------:R-:W-:Y:S01]  /*2f60*/  IMAD.MOV.U32 R0, RZ, RZ, 0x180 ;  /* 0x00000180ff007424 */ /* 0x000fe200078e00ff */
[----:B------:R-:W-:Y:S02]  /*2f70*/  UIADD3 UR32, UPT, UPT, UR16, 0x20, URZ ;  /* 0x0000002010207890 */ /* 0x000fe4000fffe0ff */
[----:B------:R-:W-:Y:S02]  /*2f80*/  UIADD3 UR30, UPT, UPT, UR16, 0x40, URZ ;  /* 0x00000040101e7890 */ /* 0x000fe4000fffe0ff */
[----:B------:R-:W-:Y:S01]  /*2f90*/  R2UR UR14, R0 ;  /* 0x00000000000e72ca */ /* 0x000fe200000e0000 */
[----:B------:R-:W-:Y:S01]  /*2fa0*/  IMAD.MOV.U32 R0, RZ, RZ, 0xa8 ;  /* 0x000000a8ff007424 */ /* 0x000fe200078e00ff */
[----:B------:R-:W-:Y:S01]  /*2fb0*/  UIADD3 UR28, UPT, UPT, UR16, 0x60, URZ ;  /* 0x00000060101c7890 */ /* 0x000fe2000fffe0ff */
[----:B------:R-:W-:Y:S01]  /*2fc0*/  UMOV UR26, 0x0 ;  /* 0x00000000001a7882 */ /* 0x000fe20000000000 */
[----:B------:R-:W-:-:S02]  /*2fd0*/  UMOV UR27, 0x8050490 ;  /* 0x08050490001b7882 */ /* 0x000fc40000000000 */
        /* <DEDUP_REMOVED lines=11> */
[----:B------:R2:W-:Y:S01]  /*3090*/  UTCHMMA tmem[UR13], gdesc[UR16], tmem[UR14], tmem[UR26], idesc[UR27], UP0 ;  /* 0x00ff1a100d0079ea */ /* 0x0005e2000800000e */
[----:B------:R-:W-:Y:S01]  /*30a0*/  R2UR UR9, R0 ;  /* 0x00000000000972ca */ /* 0x000fe200000e0000 */
[----:B------:R-:W-:Y:S01]  /*30b0*/  IMAD.MOV.U32 R0, RZ, RZ, 0x180 ;  /* 0x00000180ff007424 */ /* 0x000fe200078e00ff */
[----:B------:R-:W-:Y:S01]  /*30c0*/  UMOV UR20, 0x0 ;  /* 0x0000000000147882 */ /* 0x000fe20000000000 */
[----:B------:R-:W-:Y:S01]  /*30d0*/  UMOV UR21, 0x8050490 ;  /* 0x0805049000157882 */ /* 0x000fe20000000000 */
[----:B------:R-:W-:-:S02]  /*30e0*/  UMOV UR29, 0xc0004010 ;  /* 0xc0004010001d7882 */ /* 0x000fc40000000000 */
        /* <DEDUP_REMOVED lines=9> */
[----:B--2---:R-:W-:Y:S05]  /*3180*/  BPT.TRAP 0x1 ;  /* 0x000000040000795c */ /* 0x004fea0000300000 */
.L_x_83:
[----:B------:R-:W-:-:S09]  /*3190*/  UIADD3 UR5, UPT, UPT, UR4, 0x3898, URZ ;  /* 0x0000389804057890 */ /* 0x000fd2000fffe0ff */
[----:B------:R1:W-:Y:S01]  /*31a0*/  UTCBAR [UR5], URZ ;  /* 0x000000ff050073e9 */ /* 0x0003e200080000ff */
[----:B------:R-:W-:Y:S05]  /*31b0*/  BRA.U !UP1, `(.L_x_84) ;  /* 0x0000000109047547 */ /* 0x000fea000b800000 */
[----:B-12---:R-:W-:Y:S05]  /*31c0*/  BPT.TRAP 0x1 ;  /* 0x000000040000795c */ /* 0x006fea0000300000 */
.L_x_84:
[----:B-1----:R-:W-:-:S04]  /*31d0*/  ULEA UR5, UR18, UR4, 0x3 ;  /* 0x0000000412057291 */ /* 0x002fc8000f8e18ff */
[----:B------:R-:W-:-:S09]  /*31e0*/  UIADD3 UR5, UPT, UPT, UR5, 0x3838, URZ ;  /* 0x0000383805057890 */ /* 0x000fd2000fffe0ff */
[----:B------:R1:W-:Y:S01]  /*31f0*/  UTCBAR [UR5], URZ ;  /* 0x000000ff050073e9 */ /* 0x0003e200080000ff */
[----:B------:R-:W-:Y:S05]  /*3200*/  BRA.U UP4, `(.L_x_85) ;  /* 0x0000000104047547 */ /* 0x000fea000b800000 */
[----:B-12---:R-:W-:Y:S05]  /*3210*/  BPT.TRAP 0x1 ;  /* 0x000000040000795c */ /* 0x006fea0000300000 */
.L_x_85:
[----:B-1----:R-:W-:-:S09]  /*3220*/  UIADD3 UR5, UPT, UPT, UR4, 0x3850, URZ ;  /* 0x0000385004057890 */ /* 0x002fd2000fffe0ff */
[----:B------:R1:W-:Y:S01]  /*3230*/  UTCBAR [UR5], URZ ;  /* 0x000000ff050073e9 */ /* 0x0003e200080000ff */
[----:B------:R-:W-:Y:S05]  /*3240*/  BRA.U UP3, `(.L_x_86) ;  /* 0x0000000103047547 */ /* 0x000fea000b800000 */
[----:B-12---:R-:W-:Y:S05]  /*3250*/  BPT.TRAP 0x1 ;  /* 0x000000040000795c */ /* 0x006fea0000300000 */
.L_x_86:
[----:B------:R-:W-:-:S13]  /*3260*/  ELECT P0, URZ, PT ;  /* 0x0000000000ff782f */ /* 0x000fda0003800000 */
[----:B-12---:R-:W-:Y:S05]  /*3270*/  @!P0 EXIT ;  /* 0x000000000000894d */ /* 0x006fea0003800000 */
[----:B------:R-:W-:-:S09]  /*3280*/  UIADD3 UR4, UPT, UPT, UR4, 0x3860, URZ ;  /* 0x0000386004047890 */ /* 0x000fd2000fffe0ff */
[----:B------:R1:W-:Y:S01]  /*3290*/  UTCBAR [UR4], URZ ;  /* 0x000000ff040073e9 */ /* 0x0003e200080000ff */
[----:B------:R-:W-:Y:S01]  /*32a0*/  NOP ;  /* 0x0000000000007918 */ /* 0x000fe20000000000 */
[----:B-1----:R-:W-:Y:S05]  /*32b0*/  EXIT ;  /* 0x000000000000794d */ /* 0x002fea0003800000 */
.L_x_28:
[----:B------:R-:W-:-:S08]  /*32c0*/  NOP ;  /* 0x0000000000007918 */ /* 0x000fd00000000000 */
[----:B------:R-:W1:-:S00]  /*32d0*/  USETMAXREG.DEALLOC.CTAPOOL 0x60 ;  /* 0x00000060000079c8 */ /* 0x000e4000080e0500 */
[----:B------:R-:W2:Y:S01]  /*32e0*/  S2UR UR42, SR_CTAID.X ;  /* 0x00000000002a79c3 */ /* 0x000ea20000002500 */
[----:B------:R-:W3:Y:S01]  /*32f0*/  LDCU UR4, c[0x0][0x380] ;  /* 0x00007000ff0477ac */ /* 0x000ee20008000800 */
[----:B--2---:R-:W-:-:S04]  /*3300*/  USHF.L.U32 UR41, UR42, 0x8, URZ ;  /* 0x000000082a297899 */ /* 0x004fc800080006ff */
[----:B---3--:R-:W-:-:S06]  /*3310*/  UISETP.GE.U32.AND UP0, UPT, UR41, UR4, UPT ;  /* 0x000000042900728c */ /* 0x008fcc000bf06070 */
[----:B------:R-:W-:-:S13]  /*3320*/  PLOP3.LUT P0, PT, PT, PT, UP0, 0x80, 0x8 ;  /* 0x000000000008781c */ /* 0x000fda0003f0f008 */
[----:B-1----:R-:W-:Y:S05]  /*3330*/  @P0 EXIT ;  /* 0x000000000000094d */ /* 0x002fea0003800000 */
[----:B------:R-:W1:Y:S01]  /*3340*/  LDCU UR5, c[0x0][0x384] ;  /* 0x00007080ff0577ac */ /* 0x000e620008000800 */
[----:B------:R-:W2:Y:S01]  /*3350*/  LDCU.64 UR48, c[0x0][0x358] ;  /* 0x00006b00ff3077ac */ /* 0x000ea20008000a00 */
[----:B-1----:R-:W-:-:S09]  /*3360*/  UISETP.NE.AND UP0, UPT, UR5, URZ, UPT ;  /* 0x000000ff0500728c */ /* 0x002fd2000bf05270 */
[----:B--2---:R-:W-:Y:S05]  /*3370*/  BRA.U UP0, `(.L_x_87) ;  /* 0x00000031002c7547 */ /* 0x004fea000b800000 */
[----:B------:R-:W-:-:S09]  /*3380*/  UISETP.NE.AND UP0, UPT, UR38, URZ, UPT ;  /* 0x000000ff2600728c */ /* 0x000fd2000bf05270 */
[----:B------:R-:W-:Y:S05]  /*3390*/  BRA.U UP0, `(.L_x_88) ;  /* 0x0000000100047547 */ /* 0x000fea000b800000 */
[----:B------:R-:W-:Y:S05]  /*33a0*/  BPT.TRAP 0x1 ;  /* 0x000000040000795c */ /* 0x000fea0000300000 */
.L_x_88:
[----:B------:R-:W1:Y:S01]  /*33b0*/  S2R R17, SR_CgaCtaId ;  /* 0x0000000000117919 */ /* 0x000e620000008800 */
[----:B------:R-:W-:Y:S01]  /*33c0*/  IMAD.MOV.U32 R0, RZ, RZ, 0x1 ;  /* 0x00000001ff007424 */ /* 0x000fe200078e00ff */
[----:B------:R-:W-:Y:S02]  /*33d0*/  MOV R2, 0x400 ;  /* 0x0000040000027802 */ /* 0x000fe40000000f00 */
[----:B------:R-:W-:Y:S02]  /*33e0*/  LOP3.LUT P1, R18, R16, 0x7f, RZ, 0xc0, !PT ;  /* 0x0000007f10127812 */ /* 0x000fe4000782c0ff */
[----:B------:R-:W-:Y:S02]  /*33f0*/  SHF.L.U32 R0, R0, 0x1f, RZ ;  /* 0x0000001f00007819 */ /* 0x000fe400000006ff */
[----:B-1----:R-:W-:-:S04]  /*3400*/  LEA R17, R17, R2, 0x18 ;  /* 0x0000000211117211 */ /* 0x002fc800078ec0ff */
[----:B------:R-:W1:Y:S02]  /*3410*/  SYNCS.PHASECHK.TRANS64.TRYWAIT P0, [R17+URZ+0x38c0], R0 ;  /* 0x0038c000110075a7 */ /* 0x000e6400080011ff */
[----:B-1----:R-:W-:Y:S05]  /*3420*/  @!P0 BRA `(.L_x_89) ;  /* 0x000000e000208947 */ /* 0x002fea0003800000 */
.L_x_375:
[----:B------:R-:W-:Y:S04]  /*3430*/  BSSY.RECONVERGENT B6, `(.L_x_90) ;  /* 0x000023e000067945 */ /* 0x000fe80003800200 */
[----:B------:R-:W-:Y:S05]  /*3440*/  @P1 BRA `(.L_x_91) ;  /* 0x0000002000f01947 */ /* 0x000fea0003800000 */
[----:B------:R-:W2:Y:S01]  /*3450*/  S2UR UR4, SR_CTAID.Z ;  /* 0x00000000000479c3 */ /* 0x000ea20000002700 */
[----:B------:R-:W2:Y:S01]  /*3460*/  LDCU UR7, c[0x0][0x370] ;  /* 0x00006e00ff0777ac */ /* 0x000ea20008000800 */
[----:B------:R-:W3:Y:S06]  /*3470*/  LDCU UR5, c[0x0][0x374] ;  /* 0x00006e80ff0577ac */ /* 0x000eec0008000800 */
[----:B------:R-:W4:Y:S01]  /*3480*/  S2UR UR6, SR_CTAID.Y ;  /* 0x00000000000679c3 */ /* 0x000f220000002600 */
[----:B--2---:R-:W-:-:S04]  /*3490*/  UIMAD UR4, UR7, UR4, URZ ;  /* 0x00000004070472a4 */ /* 0x004fc8000f8e02ff */
[----:B------:R-:W-:Y:S02]  /*34a0*/  UIADD3 UR4, UPT, UPT, URZ, -UR4, URZ ;  /* 0x80000004ff047290 */ /* 0x000fe4000fffe0ff */
[----:B----4-:R-:W-:Y:S02]  /*34b0*/  UIMAD UR6, UR7, UR6, UR42 ;  /* 0x00000006070672a4 */ /* 0x010fe4000f8e022a */
[----:B---3--:R-:W-:-:S04]  /*34c0*/  UIMAD UR4, UR4, UR5, URZ ;  /* 0x00000005040472a4 */ /* 0x008fc8000f8e02ff */
[----:B------:R-:W-:-:S09]  /*34d0*/  UISETP.NE.AND UP0, UPT, UR6, UR4, UPT ;  /* 0x000000040600728c */ /* 0x000fd2000bf05270 */
[----:B------:R-:W-:Y:S05]  /*34e0*/  BRA.U UP0, `(.L_x_91) ;  /* 0x0000002100c87547 */ /* 0x000fea000b800000 */
[----:B------:R-:W2:Y:S01]  /*34f0*/  LDC.64 R8, c[0x4][0xa0] ;  /* 0x01002800ff087b82 */ /* 0x000ea20000000a00 */
[----:B------:R-:W-:Y:S01]  /*3500*/  MOV R23, 0x0 ;  /* 0x0000000000177802 */ /* 0x000fe20000000f00 */
[----:B------:R-:W3:Y:S01]  /*3510*/  LDCU.64 UR4, c[0x4][0xd0] ;  /* 0x01001a00ff0477ac */ /* 0x000ee20008000a00 */
[----:B------:R-:W-:Y:S01]  /*3520*/  IMAD.U32 R22, RZ, RZ, UR40 ;  /* 0x00000028ff167e24 */ /* 0x000fe2000f8e00ff */
[----:B------:R-:W-:Y:S01]  /*3530*/  MOV R7, UR39 ;  /* 0x0000002700077c02 */ /* 0x000fe20008000f00 */
[----:B------:R-:W-:-:S03]  /*3540*/  IMAD.U32 R6, RZ, RZ, UR40 ;  /* 0x00000028ff067e24 */ /* 0x000fc6000f8e00ff */
[----:B------:R4:W5:Y:S01]  /*3550*/  LDC.64 R2, c[0x4][R23] ;  /* 0x0100000017027b82 */ /* 0x0009620000000a00 */
[----:B------:R-:W-:-:S05]  /*3560*/  IADD3 R22, P0, PT, R22, 0x8, RZ ;  /* 0x0000000816167810 */ /* 0x000fca0007f1e0ff */
[----:B------:R-:W-:Y:S02]  /*3570*/  IMAD.X R19, RZ, RZ, UR39, P0 ;  /* 0x00000027ff137e24 */ /* 0x000fe400080e06ff */
[----:B---3--:R-:W-:Y:S01]  /*3580*/  IMAD.U32 R4, RZ, RZ, UR4 ;  /* 0x00000004ff047e24 */ /* 0x008fe2000f8e00ff */
[----:B------:R-:W-:Y:S01]  /*3590*/  MOV R5, UR5 ;  /* 0x0000000500057c02 */ /* 0x000fe20008000f00 */
[----:B--2---:R4:W-:Y:S04]  /*35a0*/  STL.64 [R1], R8 ;  /* 0x0000000801007387 */ /* 0x0049e80000100a00 */
[----:B------:R-:W-:-:S07]  /*35b0*/  LEPC R20, `(.L_x_92) ;  /* 0x000000001014794e */ /* 0x000fce0000000000 */
[----:B-1--45:R-:W-:Y:S05]  /*35c0*/  CALL.ABS.NOINC R2 ;  /* 0x0000000002007343 */ /* 0x032fea0003c00000 */
.L_x_92:
[----:B------:R-:W-:Y:S01]  /*35d0*/  HFMA2 R2, -RZ, RZ, 0, 5.9604644775390625e-08 ;  /* 0x00000001ff027431 */ /* 0x000fe200000001ff */
[----:B------:R-:W-:Y:S01]  /*35e0*/  MOV R3, 0x4 ;  /* 0x0000000400037802 */ /* 0x000fe20000000f00 */
[----:B------:R-:W-:Y:S01]  /*35f0*/  IMAD.MOV.U32 R0, RZ, RZ, 0x3 ;  /* 0x00000003ff007424 */ /* 0x000fe200078e00ff */
[----:B------:R1:W2:Y:S01]  /*3600*/  LDC.64 R8, c[0x4][R23] ;  /* 0x0100000017087b82 */ /* 0x0002a20000000a00 */
[----:B------:R-:W3:Y:S01]  /*3610*/  LDCU.64 UR4, c[0x4][0xe8] ;  /* 0x01001d00ff0477ac */ /* 0x000ee20008000a00 */
[----:B------:R-:W-:Y:S01]  /*3620*/  MOV R6, R22 ;  /* 0x0000001600067202 */ /* 0x000fe20000000f00 */
[----:B------:R-:W-:Y:S01]  /*3630*/  IMAD.MOV.U32 R7, RZ, RZ, R19 ;  /* 0x000000ffff077224 */ /* 0x000fe200078e0013 */
[----:B------:R1:W-:Y:S04]  /*3640*/  STL.64 [R1+0x8], R2 ;  /* 0x0000080201007387 */ /* 0x0003e80000100a00 */
[----:B------:R1:W-:Y:S01]  /*3650*/  STL [R1+0x10], R0 ;  /* 0x0000100001007387 */ /* 0x0003e20000100800 */
[----:B---3--:R-:W-:Y:S01]  /*3660*/  MOV R4, UR4 ;  /* 0x0000000400047c02 */ /* 0x008fe20008000f00 */
[----:B------:R-:W-:-:S02]  /*3670*/  IMAD.U32 R5, RZ, RZ, UR5 ;  /* 0x00000005ff057e24 */ /* 0x000fc4000f8e00ff */
[----:B------:R-:W-:-:S07]  /*3680*/  LEPC R20, `(.L_x_93) ;  /* 0x000000001014794e */ /* 0x000fce0000000000 */
[----:B-12---:R-:W-:Y:S05]  /*3690*/  CALL.ABS.NOINC R8 ;  /* 0x0000000008007343 */ /* 0x006fea0003c00000 */
.L_x_93:
[----:B------:R1:W2:Y:S01]  /*36a0*/  LDC.64 R2, c[0x4][R23] ;  /* 0x0100000017027b82 */ /* 0x0002a20000000a00 */
[----:B------:R-:W3:Y:S01]  /*36b0*/  LDCU.64 UR4, c[0x4][0xe0] ;  /* 0x01001c00ff0477ac */ /* 0x000ee20008000a00 */
[----:B------:R-:W-:Y:S01]  /*36c0*/  CS2R R6, SRZ ;  /* 0x0000000000067805 */ /* 0x000fe2000001ff00 */
[----:B---3--:R-:W-:Y:S01]  /*36d0*/  IMAD.U32 R4, RZ, RZ, UR4 ;  /* 0x00000004ff047e24 */ /* 0x008fe2000f8e00ff */
[----:B------:R-:W-:-:S04]  /*36e0*/  MOV R5, UR5 ;  /* 0x0000000500057c02 */ /* 0x000fc80008000f00 */
[----:B------:R-:W-:-:S07]  /*36f0*/  LEPC R20, `(.L_x_94) ;  /* 0x000000001014794e */ /* 0x000fce0000000000 */
[----:B-12---:R-:W-:Y:S05]  /*3700*/  CALL.ABS.NOINC R2 ;  /* 0x0000000002007343 */ /* 0x006fea0003c00000 */
.L_x_94:
[----:B------:R1:W2:Y:S01]  /*3710*/  LDC.64 R2, c[0x4][R23] ;  /* 0x0100000017027b82 */ /* 0x0002a20000000a00 */
[----:B------:R-:W3:Y:S01]  /*3720*/  LDCU.64 UR4, c[0x4][0xf0] ;  /* 0x01001e00ff0477ac */ /* 0x000ee20008000a00 */
[----:B------:R-:W-:Y:S01]  /*3730*/  CS2R R6, SRZ ;  /* 0x0000000000067805 */ /* 0x000fe2000001ff00 */
[----:B---3--:R-:W-:Y:S01]  /*3740*/  IMAD.U32 R4, RZ, RZ, UR4 ;  /* 0x00000004ff047e24 */ /* 0x008fe2000f8e00ff */
[----:B------:R-:W-:-:S04]  /*3750*/  MOV R5, UR5 ;  /* 0x0000000500057c02 */ /* 0x000fc80008000f00 */
[----:B------:R-:W-:-:S07]  /*3760*/  LEPC R20, `(.L_x_95) ;  /* 0x000000001014794e */ /* 0x000fce0000000000 */
[----:B-12---:R-:W-:Y:S05]  /*3770*/  CALL.ABS.NOINC R2 ;  /* 0x0000000002007343 */ /* 0x006fea0003c00000 */
.L_x_95:
[----:B------:R1:W2:Y:S01]  /*3780*/  LDC.64 R2, c[0x4][R23] ;  /* 0x0100000017027b82 */ /* 0x0002a20000000a00 */
[----:B------:R-:W3:Y:S01]  /*3790*/  LDCU.64 UR4, c[0x4][0xf8] ;  /* 0x01001f00ff0477ac */ /* 0x000ee20008000a00 */
[----:B------:R-:W-:Y:S01]  /*37a0*/  CS2R R6, SRZ ;  /* 0x0000000000067805 */ /* 0x000fe2000001ff00 */
[----:B---3--:R-:W-:Y:S01]  /*37b0*/  IMAD.U32 R4, RZ, RZ, UR4 ;  /* 0x00000004ff047e24 */ /* 0x008fe2000f8e00ff */
[----:B------:R-:W-:-:S04]  /*37c0*/  MOV R5, UR5 ;  /* 0x0000000500057c02 */ /* 0x000fc80008000f00 */
[----:B------:R-:W-:-:S07]  /*37d0*/  LEPC R20, `(.L_x_96) ;  /* 0x000000001014794e */ /* 0x000fce0000000000 */
[----:B-12---:R-:W-:Y:S05]  /*37e0*/  CALL.ABS.NOINC R2 ;  /* 0x0000000002007343 */ /* 0x006fea0003c00000 */
.L_x_96:
[----:B------:R-:W-:Y:S01]  /*37f0*/  HFMA2 R0, -RZ, RZ, 0, 9.5367431640625e-07 ;  /* 0x00000010ff007431 */ /* 0x000fe200000001ff */
[----:B------:R1:W2:Y:S01]  /*3800*/  LDC.64 R2, c[0x4][R23] ;  /* 0x0100000017027b82 */ /* 0x0002a20000000a00 */
[----:B------:R-:W3:Y:S01]  /*3810*/  LDCU.64 UR4, c[0x4][0xc8] ;  /* 0x01001900ff0477ac */ /* 0x000ee20008000a00 */
[----:B------:R-:W-:Y:S01]  /*3820*/  MOV R6, UR40 ;  /* 0x0000002800067c02 */ /* 0x000fe20008000f00 */
[----:B------:R-:W-:Y:S01]  /*3830*/  IMAD.U32 R7, RZ, RZ, UR39 ;  /* 0x00000027ff077e24 */ /* 0x000fe2000f8e00ff */
[----:B------:R1:W-:Y:S01]  /*3840*/  STL [R1], R0 ;  /* 0x0000000001007387 */ /* 0x0003e20000100800 */
[----:B---3--:R-:W-:Y:S01]  /*3850*/  MOV R4, UR4 ;  /* 0x0000000400047c02 */ /* 0x008fe20008000f00 */
[----:B------:R-:W-:-:S04]  /*3860*/  IMAD.U32 R5, RZ, RZ, UR5 ;  /* 0x00000005ff057e24 */ /* 0x000fc8000f8e00ff */
[----:B------:R-:W-:-:S07]  /*3870*/  LEPC R20, `(.L_x_97) ;  /* 0x000000001014794e */ /* 0x000fce0000000000 */
[----:B-12---:R-:W-:Y:S05]  /*3880*/  CALL.ABS.NOINC R2 ;  /* 0x0000000002007343 */ /* 0x006fea0003c00000 */
.L_x_97:
[----:B------:R-:W1:Y:S01]  /*3890*/  S2R R0, SR_SWINHI ;  /* 0x0000000000007919 */ /* 0x000e620000002f00 */
[----:B------:R2:W3:Y:S01]  /*38a0*/  LDC.64 R2, c[0x4][R23] ;  /* 0x0100000017027b82 */ /* 0x0004e20000000a00 */
[----:B------:R-:W4:Y:S01]  /*38b0*/  LDCU.64 UR4, c[0x4][0x100] ;  /* 0x01002000ff0477ac */ /* 0x000f220008000a00 */
[----:B------:R-:W-:Y:S02]  /*38c0*/  MOV R6, UR40 ;  /* 0x0000002800067c02 */ /* 0x000fe40008000f00 */
[----:B------:R-:W-:Y:S01]  /*38d0*/  MOV R7, UR39 ;  /* 0x0000002700077c02 */ /* 0x000fe20008000f00 */
[----:B----4-:R-:W-:Y:S02]  /*38e0*/  IMAD.U32 R4, RZ, RZ, UR4 ;  /* 0x00000004ff047e24 */ /* 0x010fe4000f8e00ff */
[----:B------:R-:W-:Y:S01]  /*38f0*/  IMAD.U32 R5, RZ, RZ, UR5 ;  /* 0x00000005ff057e24 */ /* 0x000fe2000f8e00ff */
[----:B------:R-:W-:Y:S02]  /*3900*/  MOV R8, R17 ;  /* 0x0000001100087202 */ /* 0x000fe40000000f00 */
[----:B-1----:R-:W-:-:S05]  /*3910*/  MOV R9, R0 ;  /* 0x0000000000097202 */ /* 0x002fca0000000f00 */
[----:B------:R2:W-:Y:S02]  /*3920*/  STL.64 [R1], R8 ;  /* 0x0000000801007387 */ /* 0x0005e40000100a00 */
[----:B------:R-:W-:-:S07]  /*3930*/  LEPC R20, `(.L_x_98) ;  /* 0x000000001014794e */ /* 0x000fce0000000000 */
[----:B--23--:R-:W-:Y:S05]  /*3940*/  CALL.ABS.NOINC R2 ;  /* 0x0000000002007343 */ /* 0x00cfea0003c00000 */
.L_x_98:
[----:B------:R-:W1:Y:S01]  /*3950*/  LDC.64 R8, c[0x4][0xd8] ;  /* 0x01003600ff087b82 */ /* 0x000e620000000a00 */
[----:B------:R-:W2:Y:S01]  /*3960*/  LDCU.64 UR4, c[0x4][0xd0] ;  /* 0x01001a00ff0477ac */ /* 0x000ea20008000a00 */
[----:B------:R-:W-:Y:S02]  /*3970*/  MOV R6, UR40 ;  /* 0x0000002800067c02 */ /* 0x000fe40008000f00 */
[----:B------:R-:W-:-:S04]  /*3980*/  MOV R7, UR39 ;  /* 0x0000002700077c02 */ /* 0x000fc80008000f00 */
[----:B------:R3:W4:Y:S01]  /*3990*/  LDC.64 R2, c[0x4][R23] ;  /* 0x0100000017027b82 */ /* 0x0007220000000a00 */
[----:B--2---:R-:W-:Y:S02]  /*39a0*/  IMAD.U32 R4, RZ, RZ, UR4 ;  /* 0x00000004ff047e24 */ /* 0x004fe4000f8e00ff */
[----:B------:R-:W-:Y:S01]  /*39b0*/  IMAD.U32 R5, RZ, RZ, UR5 ;  /* 0x00000005ff057e24 */ /* 0x000fe2000f8e00ff */
[----:B-1----:R3:W-:Y:S04]  /*39c0*/  STL.64 [R1], R8 ;  /* 0x0000000801007387 */ /* 0x0027e80000100a00 */
[----:B------:R-:W-:-:S07]  /*39d0*/  LEPC R20, `(.L_x_99) ;  /* 0x000000001014794e */ /* 0x000fce0000000000 */
[----:B---34-:R-:W-:Y:S05]  /*39e0*/  CALL.ABS.NOINC R2 ;  /* 0x0000000002007343 */ /* 0x018fea0003c00000 */
.L_x_99:
[----:B------:R-:W-:Y:S01]  /*39f0*/  HFMA2 R0, -RZ, RZ, 0, 2.384185791015625e-06 ;  /* 0x00000028ff007431 */ /* 0x000fe200000001ff */
        /* <DEDUP_REMOVED lines=9> */
.L_x_100:
        /* <DEDUP_REMOVED lines=10> */
.L_x_101:
[----:B------:R1:W2:Y:S01]  /*3b30*/  LDC.64 R2, c[0x4][R23] ;  /* 0x0100000017027b82 */ /* 0x0002a20000000a00 */
[----:B------:R-:W3:Y:S01]  /*3b40*/  LDCU.64 UR4, c[0x4][0xe0] ;  /* 0x01001c00ff0477ac */ /* 0x000ee20008000a00 */
[----:B------:R-:W-:Y:S01]  /*3b50*/  CS2R R6, SRZ ;  /* 0x0000000000067805 */ /* 0x000fe2000001ff00 */
[----:B---3--:R-:W-:Y:S01]  /*3b60*/  IMAD.U32 R4, RZ, RZ, UR4 ;  /* 0x00000004ff047e24 */ /* 0x008fe2000f8e00ff */
[----:B------:R-:W-:-:S04]  /*3b70*/  MOV R5, UR5 ;  /* 0x0000000500057c02 */ /* 0x000fc80008000f00 */
[----:B------:R-:W-:-:S07]  /*3b80*/  LEPC R20, `(.L_x_102) ;  /* 0x000000001014794e */ /* 0x000fce0000000000 */
[----:B-12---:R-:W-:Y:S05]  /*3b90*/  CALL.ABS.NOINC R2 ;  /* 0x0000000002007343 */ /* 0x006fea0003c00000 */
.L_x_102:
[----:B------:R-:W-:Y:S01]  /*3ba0*/  HFMA2 R0, -RZ, RZ, 0, 4.76837158203125e-07 ;  /* 0x00000008ff007431 */ /* 0x000fe200000001ff */
        /* <DEDUP_REMOVED lines=9> */
.L_x_103:
[----:B------:R-:W-:Y:S01]  /*3c40*/  HFMA2 R0, -RZ, RZ, 0, 2.6226043701171875e-06 ;  /* 0x0000002cff007431 */ /* 0x000fe200000001ff */
        /* <DEDUP_REMOVED lines=9> */
.L_x_104:
[----:B------:R1:W2:Y:S01]  /*3ce0*/  LDC.64 R2, c[0x4][R23] ;  /* 0x0100000017027b82 */ /* 0x0002a20000000a00 */
[----:B------:R-:W3:Y:S01]  /*3cf0*/  LDCU.64 UR4, c[0x4][0xe0] ;  /* 0x01001c00ff0477ac */ /* 0x000ee20008000a00 */
[----:B------:R-:W-:Y:S01]  /*3d00*/  CS2R R6, SRZ ;  /* 0x0000000000067805 */ /* 0x000fe2000001ff00 */
[----:B---3--:R-:W-:Y:S01]  /*3d10*/  IMAD.U32 R4, RZ, RZ, UR4 ;  /* 0x00000004ff047e24 */ /* 0x008fe2000f8e00ff */
[----:B------:R-:W-:-:S04]  /*3d20*/  MOV R5, UR5 ;  /* 0x0000000500057c02 */ /* 0x000fc80008000f00 */
[----:B------:R-:W-:-:S07]  /*3d30*/  LEPC R20, `(.L_x_105) ;  /* 0x000000001014794e */ /* 0x000fce0000000000 */
[----:B-12---:R-:W-:Y:S05]  /*3d40*/  CALL.ABS.NOINC R2 ;  /* 0x0000000002007343 */ /* 0x006fea0003c00000 */
.L_x_105:
        /* <DEDUP_REMOVED lines=10> */
.L_x_106:
[----:B------:R-:W-:Y:S01]  /*3df0*/  HFMA2 R0, -RZ, RZ, 0, 2.443790435791015625e-06 ;  /* 0x00000029ff007431 */ /* 0x000fe200000001ff */
        /* <DEDUP_REMOVED lines=9> */
.L_x_107:
        /* <DEDUP_REMOVED lines=10> */
.L_x_108:
        /* <DEDUP_REMOVED lines=10> */
.L_x_109:
[----:B------:R1:W2:Y:S01]  /*3fd0*/  LDC.64 R2, c[0x4][R23] ;  /* 0x0100000017027b82 */ /* 0x0002a20000000a00 */
[----:B------:R-:W3:Y:S01]  /*3fe0*/  LDCU.64 UR4, c[0x4][0xe0] ;  /* 0x01001c00ff0477ac */ /* 0x000ee20008000a00 */
[----:B------:R-:W-:Y:S01]  /*3ff0*/  CS2R R6, SRZ ;  /* 0x0000000000067805 */ /* 0x000fe2000001ff00 */
[----:B---3--:R-:W-:Y:S01]  /*4000*/  IMAD.U32 R4, RZ, RZ, UR4 ;  /* 0x00000004ff047e24 */ /* 0x008fe2000f8e00ff */
[----:B------:R-:W-:-:S04]  /*4010*/  MOV R5, UR5 ;  /* 0x0000000500057c02 */ /* 0x000fc80008000f00 */
[----:B------:R-:W-:-:S07]  /*4020*/  LEPC R20, `(.L_x_110) ;  /* 0x000000001014794e */ /* 0x000fce0000000000 */
[----:B-12---:R-:W-:Y:S05]  /*4030*/  CALL.ABS.NOINC R2 ;  /* 0x0000000002007343 */ /* 0x006fea0003c00000 */
.L_x_110:
        /* <DEDUP_REMOVED lines=10> */
.L_x_111:
        /* <DEDUP_REMOVED lines=10> */
.L_x_112:
[----:B------:R1:W2:Y:S01]  /*4180*/  LDC.64 R2, c[0x4][R23] ;  /* 0x0100000017027b82 */ /* 0x0002a20000000a00 */
[----:B------:R-:W3:Y:S01]  /*4190*/  LDCU.64 UR4, c[0x4][0xe0] ;  /* 0x01001c00ff0477ac */ /* 0x000ee20008000a00 */
[----:B------:R-:W-:Y:S01]  /*41a0*/  CS2R R6, SRZ ;  /* 0x0000000000067805 */ /* 0x000fe2000001ff00 */
[----:B---3--:R-:W-:Y:S01]  /*41b0*/  IMAD.U32 R4, RZ, RZ, UR4 ;  /* 0x00000004ff047e24 */ /* 0x008fe2000f8e00ff */
[----:B------:R-:W-:-:S04]  /*41c0*/  MOV R5, UR5 ;  /* 0x0000000500057c02 */ /* 0x000fc80008000f00 */
[----:B------:R-:W-:-:S07]  /*41d0*/  LEPC R20, `(.L_x_113) ;  /* 0x000000001014794e */ /* 0x000fce0000000000 */
[----:B-12---:R-:W-:Y:S05]  /*41e0*/  CALL.ABS.NOINC R2 ;  /* 0x0000000002007343 */ /* 0x006fea0003c00000 */
.L_x_113:
[----:B------:R-:W-:Y:S01]  /*41f0*/  HFMA2 R0, -RZ, RZ, 0, 5.9604644775390625e-08 ;  /* 0x00000001ff007431 */ /* 0x000fe200000001ff */
        /* <DEDUP_REMOVED lines=9> */
.L_x_114:
        /* <DEDUP_REMOVED lines=10> */
.L_x_115:
        /* <DEDUP_REMOVED lines=10> */
.L_x_116:
        /* <DEDUP_REMOVED lines=10> */
.L_x_117:
[----:B------:R1:W2:Y:S01]  /*4470*/  LDC.64 R2, c[0x4][R23] ;  /* 0x0100000017027b82 */ /* 0x0002a20000000a00 */
[----:B------:R-:W3:Y:S01]  /*4480*/  LDCU.64 UR4, c[0x4][0xe0] ;  /* 0x01001c00ff0477ac */ /* 0x000ee20008000a00 */
[----:B------:R-:W-:Y:S01]  /*4490*/  CS2R R6, SRZ ;  /* 0x0000000000067805 */ /* 0x000fe2000001ff00 */
[----:B---3--:R-:W-:Y:S01]  /*44a0*/  IMAD.U32 R4, RZ, RZ, UR4 ;  /* 0x00000004ff047e24 */ /* 0x008fe2000f8e00ff */
[----:B------:R-:W-:-:S04]  /*44b0*/  MOV R5, UR5 ;  /* 0x0000000500057c02 */ /* 0x000fc80008000f00 */
[----:B------:R-:W-:-:S07]  /*44c0*/  LEPC R20, `(.L_x_118) ;  /* 0x000000001014794e */ /* 0x000fce0000000000 */
[----:B-12---:R-:W-:Y:S05]  /*44d0*/  CALL.ABS.NOINC R2 ;  /* 0x0000000002007343 */ /* 0x006fea0003c00000 */
.L_x_118:
        /* <DEDUP_REMOVED lines=10> */
.L_x_119:
        /* <DEDUP_REMOVED lines=10> */
.L_x_120:
[----:B------:R1:W2:Y:S01]  /*4620*/  LDC.64 R2, c[0x4][R23] ;  /* 0x0100000017027b82 */ /* 0x0002a20000000a00 */
[----:B------:R-:W3:Y:S01]  /*4630*/  LDCU.64 UR4, c[0x4][0xe0] ;  /* 0x01001c00ff0477ac */ /* 0x000ee20008000a00 */
[----:B------:R-:W-:Y:S01]  /*4640*/  CS2R R6, SRZ ;  /* 0x0000000000067805 */ /* 0x000fe2000001ff00 */
[----:B---3--:R-:W-:Y:S01]  /*4650*/  IMAD.U32 R4, RZ, RZ, UR4 ;  /* 0x00000004ff047e24 */ /* 0x008fe2000f8e00ff */
[----:B------:R-:W-:-:S04]  /*4660*/  MOV R5, UR5 ;  /* 0x0000000500057c02 */ /* 0x000fc80008000f00 */
[----:B------:R-:W-:-:S07]  /*4670*/  LEPC R20, `(.L_x_121) ;  /* 0x000000001014794e */ /* 0x000fce0000000000 */
[----:B-12---:R-:W-:Y:S05]  /*4680*/  CALL.ABS.NOINC R2 ;  /* 0x0000000002007343 */ /* 0x006fea0003c00000 */
.L_x_121:
[----:B------:R-:W-:Y:S01]  /*4690*/  HFMA2 R0, -RZ, RZ, 0, 1.1920928955078125e-07 ;  /* 0x00000002ff007431 */ /* 0x000fe200000001ff */
        /* <DEDUP_REMOVED lines=9> */
.L_x_122:
        /* <DEDUP_REMOVED lines=10> */
.L_x_123:
        /* <DEDUP_REMOVED lines=10> */
.L_x_124:
        /* <DEDUP_REMOVED lines=10> */
.L_x_125:
        /* <DEDUP_REMOVED lines=10> */
.L_x_126:
        /* <DEDUP_REMOVED lines=10> */
.L_x_127:
[----:B------:R1:W2:Y:S01]  /*4a50*/  LDC.64 R2, c[0x4][R23] ;  /* 0x0100000017027b82 */ /* 0x0002a20000000a00 */
[----:B------:R-:W3:Y:S01]  /*4a60*/  LDCU.64 UR4, c[0x4][0xe0] ;  /* 0x01001c00ff0477ac */ /* 0x000ee20008000a00 */
[----:B------:R-:W-:Y:S01]  /*4a70*/  CS2R R6, SRZ ;  /* 0x0000000000067805 */ /* 0x000fe2000001ff00 */
[----:B---3--:R-:W-:Y:S01]  /*4a80*/  IMAD.U32 R4, RZ, RZ, UR4 ;  /* 0x00000004ff047e24 */ /* 0x008fe2000f8e00ff */
[----:B------:R-:W-:-:S04]  /*4a90*/  MOV R5, UR5 ;  /* 0x0000000500057c02 */ /* 0x000fc80008000f00 */
[----:B------:R-:W-:-:S07]  /*4aa0*/  LEPC R20, `(.L_x_128) ;  /* 0x000000001014794e */ /* 0x000fce0000000000 */
[----:B-12---:R-:W-:Y:S05]  /*4ab0*/  CALL.ABS.NOINC R2 ;  /* 0x0000000002007343 */ /* 0x006fea0003c00000 */
.L_x_128:
        /* <DEDUP_REMOVED lines=10> */
.L_x_129:
        /* <DEDUP_REMOVED lines=10> */
.L_x_130:
[----:B------:R1:W2:Y:S01]  /*4c00*/  LDC.64 R2, c[0x4][R23] ;  /* 0x0100000017027b82 */ /* 0x0002a20000000a00 */
[----:B------:R-:W3:Y:S01]  /*4c10*/  LDCU.64 UR4, c[0x4][0xe0] ;  /* 0x01001c00ff0477ac */ /* 0x000ee20008000a00 */
[----:B------:R-:W-:Y:S01]  /*4c20*/  CS2R R6, SRZ ;  /* 0x0000000000067805 */ /* 0x000fe2000001ff00 */
[----:B---3--:R-:W-:Y:S01]  /*4c30*/  IMAD.U32 R4, RZ, RZ, UR4 ;  /* 0x00000004ff047e24 */ /* 0x008fe2000f8e00ff */
[----:B------:R-:W-:-:S04]  /*4c40*/  MOV R5, UR5 ;  /* 0x0000000500057c02 */ /* 0x000fc80008000f00 */
[----:B------:R-:W-:-:S07]  /*4c50*/  LEPC R20, `(.L_x_131) ;  /* 0x000000001014794e */ /* 0x000fce0000000000 */
[----:B-12---:R-:W-:Y:S05]  /*4c60*/  CALL.ABS.NOINC R2 ;  /* 0x0000000002007343 */ /* 0x006fea0003c00000 */
.L_x_131:
[----:B------:R-:W-:Y:S01]  /*4c70*/  HFMA2 R0, -RZ, RZ, 0, 7.62939453125e-06 ;  /* 0x00000080ff007431 */ /* 0x000fe200000001ff */
        /* <DEDUP_REMOVED lines=9> */
.L_x_132:
        /* <DEDUP_REMOVED lines=10> */
.L_x_133:
        /* <DEDUP_REMOVED lines=10> */
.L_x_134:
        /* <DEDUP_REMOVED lines=10> */
.L_x_135:
[----:B------:R1:W2:Y:S01]  /*4ef0*/  LDC.64 R2, c[0x4][R23] ;  /* 0x0100000017027b82 */ /* 0x0002a20000000a00 */
[----:B------:R-:W3:Y:S01]  /*4f00*/  LDCU.64 UR4, c[0x4][0xe0] ;  /* 0x01001c00ff0477ac */ /* 0x000ee20008000a00 */
[----:B------:R-:W-:Y:S01]  /*4f10*/  CS2R R6, SRZ ;  /* 0x0000000000067805 */ /* 0x000fe2000001ff00 */
[----:B---3--:R-:W-:Y:S01]  /*4f20*/  IMAD.U32 R4, RZ, RZ, UR4 ;  /* 0x00000004ff047e24 */ /* 0x008fe2000f8e00ff */
[----:B------:R-:W-:-:S04]  /*4f30*/  MOV R5, UR5 ;  /* 0x0000000500057c02 */ /* 0x000fc80008000f00 */
[----:B------:R-:W-:-:S07]  /*4f40*/  LEPC R20, `(.L_x_136) ;  /* 0x000000001014794e */ /* 0x000fce0000000000 */
[----:B-12---:R-:W-:Y:S05]  /*4f50*/  CALL.ABS.NOINC R2 ;  /* 0x0000000002007343 */ /* 0x006fea0003c00000 */
.L_x_136:
        /* <DEDUP_REMOVED lines=10> */
.L_x_137:
        /* <DEDUP_REMOVED lines=10> */
.L_x_138:
[----:B------:R1:W2:Y:S01]  /*50a0*/  LDC.64 R2, c[0x4][R23] ;  /* 0x0100000017027b82 */ /* 0x0002a20000000a00 */
[----:B------:R-:W3:Y:S01]  /*50b0*/  LDCU.64 UR4, c[0x4][0xe0] ;  /* 0x01001c00ff0477ac */ /* 0x000ee20008000a00 */
[----:B------:R-:W-:Y:S01]  /*50c0*/  CS2R R6, SRZ ;  /* 0x0000000000067805 */ /* 0x000fe2000001ff00 */
[----:B---3--:R-:W-:Y:S01]  /*50d0*/  IMAD.U32 R4, RZ, RZ, UR4 ;  /* 0x00000004ff047e24 */ /* 0x008fe2000f8e00ff */
[----:B------:R-:W-:-:S04]  /*50e0*/  MOV R5, UR5 ;  /* 0x0000000500057c02 */ /* 0x000fc80008000f00 */
[----:B------:R-:W-:-:S07]  /*50f0*/  LEPC R20, `(.L_x_139) ;  /* 0x000000001014794e */ /* 0x000fce0000000000 */
[----:B-12---:R-:W-:Y:S05]  /*5100*/  CALL.ABS.NOINC R2 ;  /* 0x0000000002007343 */ /* 0x006fea0003c00000 */
.L_x_139:
[----:B------:R1:W-:Y:S01]  /*5110*/  STL [R1], RZ ;  /* 0x000000ff01007387 */ /* 0x0003e20000100800 */
[----:B------:R1:W2:Y:S01]  /*5120*/  LDC.64 R2, c[0x4][R23] ;  /* 0x0100000017027b82 */ /* 0x0002a20000000a00 */
[----:B------:R-:W3:Y:S01]  /*5130*/  LDCU.64 UR4, c[0x4][0xc8] ;  /* 0x01001900ff0477ac */ /* 0x000ee20008000a00 */
[----:B------:R-:W-:Y:S02]  /*5140*/  MOV R6, UR40 ;  /* 0x0000002800067c02 */ /* 0x000fe40008000f00 */
[----:B------:R-:W-:Y:S01]  /*5150*/  MOV R7, UR39 ;  /* 0x0000002700077c02 */ /* 0x000fe20008000f00 */
[----:B---3--:R-:W-:Y:S02]  /*5160*/  IMAD.U32 R4, RZ, RZ, UR4 ;  /* 0x00000004ff047e24 */ /* 0x008fe4000f8e00ff */
[----:B------:R-:W-:Y:S02]  /*5170*/  IMAD.U32 R5, RZ, RZ, UR5 ;  /* 0x00000005ff057e24 */ /* 0x000fe4000f8e00ff */
[----:B------:R-:W-:-:S07]  /*5180*/  LEPC R20, `(.L_x_140) ;  /* 0x000000001014794e */ /* 0x000fce0000000000 */
[----:B-12---:R-:W-:Y:S05]  /*5190*/  CALL.ABS.NOINC R2 ;  /* 0x0000000002007343 */ /* 0x006fea0003c00000 */
.L_x_140:
        /* <DEDUP_REMOVED lines=10> */
.L_x_141:
        /* <DEDUP_REMOVED lines=10> */
.L_x_142:
        /* <DEDUP_REMOVED lines=10> */
.L_x_143:
[----:B------:R1:W2:Y:S01]  /*5380*/  LDC.64 R2, c[0x4][R23] ;  /* 0x0100000017027b82 */ /* 0x0002a20000000a00 */
[----:B------:R-:W3:Y:S01]  /*5390*/  LDCU.64 UR4, c[0x4][0xe0] ;  /* 0x01001c00ff0477ac */ /* 0x000ee20008000a00 */
[----:B------:R-:W-:Y:S01]  /*53a0*/  CS2R R6, SRZ ;  /* 0x0000000000067805 */ /* 0x000fe2000001ff00 */
[----:B---3--:R-:W-:Y:S01]  /*53b0*/  IMAD.U32 R4, RZ, RZ, UR4 ;  /* 0x00000004ff047e24 */ /* 0x008fe2000f8e00ff */
[----:B------:R-:W-:-:S04]  /*53c0*/  MOV R5, UR5 ;  /* 0x0000000500057c02 */ /* 0x000fc80008000f00 */
[----:B------:R-:W-:-:S07]  /*53d0*/  LEPC R20, `(.L_x_144) ;  /* 0x000000001014794e */ /* 0x000fce0000000000 */
[----:B-12---:R-:W-:Y:S05]  /*53e0*/  CALL.ABS.NOINC R2 ;  /* 0x0000000002007343 */ /* 0x006fea0003c00000 */
.L_x_144:
        /* <DEDUP_REMOVED lines=9> */
.L_x_145:
        /* <DEDUP_REMOVED lines=10> */
.L_x_146:
[----:B------:R1:W2:Y:S01]  /*5520*/  LDC.64 R2, c[0x4][R23] ;  /* 0x0100000017027b82 */ /* 0x0002a20000000a00 */
[----:B------:R-:W3:Y:S01]  /*5530*/  LDCU.64 UR4, c[0x4][0xe0] ;  /* 0x01001c00ff0477ac */ /* 0x000ee20008000a00 */
[----:B------:R-:W-:Y:S01]  /*5540*/  CS2R R6, SRZ ;  /* 0x0000000000067805 */ /* 0x000fe2000001ff00 */
[----:B---3--:R-:W-:Y:S01]  /*5550*/  IMAD.U32 R4, RZ, RZ, UR4 ;  /* 0x00000004ff047e24 */ /* 0x008fe2000f8e00ff */
[----:B------:R-:W-:-:S04]  /*5560*/  MOV R5, UR5 ;  /* 0x0000000500057c02 */ /* 0x000fc80008000f00 */
[----:B------:R-:W-:-:S07]  /*5570*/  LEPC R20, `(.L_x_147) ;  /* 0x000000001014794e */ /* 0x000fce0000000000 */
[----:B-12---:R-:W-:Y:S05]  /*5580*/  CALL.ABS.NOINC R2 ;  /* 0x0000000002007343 */ /* 0x006fea0003c00000 */
.L_x_147:
[----:B------:R-:W-:Y:S01]  /*5590*/  HFMA2 R0, -RZ, RZ, 0, 0.0001220703125 ;  /* 0x00000800ff007431 */ /* 0x000fe200000001ff */
        /* <DEDUP_REMOVED lines=9> */
.L_x_148:
        /* <DEDUP_REMOVED lines=10> */
.L_x_149:
        /* <DEDUP_REMOVED lines=10> */
.L_x_150:
        /* <DEDUP_REMOVED lines=10> */
.L_x_91:
[----:B------:R-:W-:Y:S05]  /*5810*/  BSYNC.RECONVERGENT B6 ;  /* 0x0000000000067941 */ /* 0x000fea0003800200 */
.L_x_90:
[----:B-1----:R-:W1:Y:S01]  /*5820*/  S2R R0, SR_SWINHI ;  /* 0x0000000000007919 */ /* 0x002e620000002f00 */
[----:B------:R-:W-:Y:S01]  /*5830*/  IMAD.SHL.U32 R14, R16, 0x2, RZ ;  /* 0x00000002100e7824 */ /* 0x000fe200078e00ff */
[----:B------:R-:W2:Y:S04]  /*5840*/  LDCU.64 UR4, c[0x0][0x880] ;  /* 0x00011000ff0477ac */ /* 0x000ea80008000a00 */
[----:B------:R-:W-:Y:S02]  /*5850*/  LOP3.LUT R14, R14, 0xfe, RZ, 0xc0, !PT ;  /* 0x000000fe0e0e7812 */ /* 0x000fe400078ec0ff */
[----:B--2---:R-:W-:-:S04]  /*5860*/  ISETP.NE.U32.AND P6, PT, RZ, UR4, PT ;  /* 0x00000004ff007c0c */ /* 0x004fc8000bfc5070 */
[----:B------:R-:W-:Y:S02]  /*5870*/  ISETP.NE.AND.EX P6, PT, RZ, UR5, PT, P6 ;  /* 0x00000005ff007c0c */ /* 0x000fe4000bfc5360 */
[----:B------:R-:W-:Y:S02]  /*5880*/  MOV R2, R17 ;  /* 0x0000001100027202 */ /* 0x000fe40000000f00 */
[----:B-1----:R-:W-:-:S03]  /*5890*/  MOV R3, R0 ;  /* 0x0000000000037202 */ /* 0x002fc60000000f00 */
[----:B------:R-:W-:-:S03]  /*58a0*/  IMAD.WIDE.U32 R14, R14, 0x2, R2 ;  /* 0x000000020e0e7825 */ /* 0x000fc600078e0002 */
[C---:B------:R-:W-:Y:S02]  /*58b0*/  IADD3 R3, P2, PT, R14.reuse, 0x200, RZ ;  /* 0x000002000e037810 */ /* 0x040fe40007f5e0ff */
[C---:B------:R-:W-:Y:S02]  /*58c0*/  IADD3 R5, P1, PT, R14.reuse, 0x400, RZ ;  /* 0x000004000e057810 */ /* 0x040fe40007f3e0ff */
[C---:B------:R-:W-:Y:S01]  /*58d0*/  IADD3 R7, P0, PT, R14.reuse, 0x600, RZ ;  /* 0x000006000e077810 */ /* 0x040fe20007f1e0ff */
[--C-:B------:R-:W-:Y:S01]  /*58e0*/  IMAD.X R29, RZ, RZ, R15.reuse, P2 ;  /* 0x000000ffff1d7224 */ /* 0x100fe200010e060f */
[--C-:B------:R-:W-:Y:S01]  /*58f0*/  SHF.R.U64 R9, R14, 0x3, R15.reuse ;  /* 0x000000030e097819 */ /* 0x100fe2000000120f */
[--C-:B------:R-:W-:Y:S02]  /*5900*/  IMAD.X R27, RZ, RZ, R15.reuse, P1 ;  /* 0x000000ffff1b7224 */ /* 0x100fe400008e060f */
[----:B------:R-:W-:Y:S01]  /*5910*/  IMAD.X R25, RZ, RZ, R15, P0 ;  /* 0x000000ffff197224 */ /* 0x000fe200000e060f */
[----:B------:R-:W-:-:S02]  /*5920*/  SHF.R.U64 R0, R3, 0x3, R29 ;  /* 0x0000000303007819 */ /* 0x000fc4000000121d */
[----:B------:R-:W-:Y:S02]  /*5930*/  SHF.R.U64 R2, R5, 0x3, R27 ;  /* 0x0000000305027819 */ /* 0x000fe4000000121b */
[----:B------:R-:W-:Y:S02]  /*5940*/  SHF.R.U64 R4, R7, 0x3, R25 ;  /* 0x0000000307047819 */ /* 0x000fe40000001219 */
[----:B------:R-:W-:Y:S02]  /*5950*/  LOP3.LUT R28, R3, 0x10, R0, 0x78, !PT ;  /* 0x00000010031c7812 */ /* 0x000fe400078e7800 */
[----:B------:R-:W-:Y:S02]  /*5960*/  LOP3.LUT R26, R5, 0x10, R2, 0x78, !PT ;  /* 0x00000010051a7812 */ /* 0x000fe400078e7802 */
[----:B------:R-:W-:Y:S02]  /*5970*/  IADD3 R0, P3, PT, R14, 0x800, RZ ;  /* 0x000008000e007810 */ /* 0x000fe40007f7e0ff */
[----:B------:R-:W-:-:S02]  /*5980*/  LOP3.LUT R24, R7, 0x10, R4, 0x78, !PT ;  /* 0x0000001007187812 */ /* 0x000fc400078e7804 */
[C---:B------:R-:W-:Y:S01]  /*5990*/  IADD3 R2, P2, PT, R14.reuse, 0xa00, RZ ;  /* 0x00000a000e027810 */ /* 0x040fe20007f5e0ff */
[--C-:B------:R-:W-:Y:S01]  /*59a0*/  IMAD.X R23, RZ, RZ, R15.reuse, P3 ;  /* 0x000000ffff177224 */ /* 0x100fe200018e060f */
[C---:B------:R-:W-:Y:S02]  /*59b0*/  IADD3 R4, P1, PT, R14.reuse, 0xc00, RZ ;  /* 0x00000c000e047810 */ /* 0x040fe40007f3e0ff */
[C---:B------:R-:W-:Y:S01]  /*59c0*/  IADD3 R11, P0, PT, R14.reuse, 0xe00, RZ ;  /* 0x00000e000e0b7810 */ /* 0x040fe20007f1e0ff */
[----:B------:R-:W-:Y:S01]  /*59d0*/  IMAD.X R21, RZ, RZ, R15, P2 ;  /* 0x000000ffff157224 */ /* 0x000fe200010e060f */
[----:B------:R-:W-:Y:S01]  /*59e0*/  LOP3.LUT R8, R14, 0x10, R9, 0x78, !PT ;  /* 0x000000100e087812 */ /* 0x000fe200078e7809 */
[----:B------:R-:W-:Y:S01]  /*59f0*/  IMAD.MOV.U32 R9, RZ, RZ, R15 ;  /* 0x000000ffff097224 */ /* 0x000fe200078e000f */
[----:B------:R-:W-:Y:S01]  /*5a00*/  SHF.R.U64 R3, R0, 0x3, R23 ;  /* 0x0000000300037819 */ /* 0x000fe20000001217 */
[----:B------:R-:W-:Y:S01]  /*5a10*/  IMAD.X R13, RZ, RZ, R15, P1 ;  /* 0x000000ffff0d7224 */ /* 0x000fe200008e060f */
[----:B------:R-:W-:Y:S01]  /*5a20*/  SHF.R.U64 R7, R2, 0x3, R21 ;  /* 0x0000000302077819 */ /* 0x000fe20000001215 */
[----:B------:R-:W-:Y:S01]  /*5a30*/  IMAD.X R5, RZ, RZ, R15, P0 ;  /* 0x000000ffff057224 */ /* 0x000fe200000e060f */
[----:B------:R1:W-:Y:S01]  /*5a40*/  ST.E desc[UR48][R8.64], RZ ;  /* 0x000000ff08007985 */ /* 0x0003e2000c101930 */
[----:B------:R-:W-:-:S02]  /*5a50*/  LOP3.LUT R22, R0, 0x10, R3, 0x78, !PT ;  /* 0x0000001000167812 */ /* 0x000fc400078e7803 */
[----:B------:R-:W-:Y:S01]  /*5a60*/  LOP3.LUT R20, R2, 0x10, R7, 0x78, !PT ;  /* 0x0000001002147812 */ /* 0x000fe200078e7807 */
[----:B------:R2:W-:Y:S01]  /*5a70*/  ST.E desc[UR48][R28.64], RZ ;  /* 0x000000ff1c007985 */ /* 0x0005e2000c101930 */
[----:B------:R-:W-:-:S03]  /*5a80*/  SHF.R.U64 R6, R11, 0x3, R5 ;  /* 0x000000030b067819 */ /* 0x000fc60000001205 */
[----:B------:R2:W-:Y:S04]  /*5a90*/  ST.E desc[UR48][R26.64], RZ ;  /* 0x000000ff1a007985 */ /* 0x0005e8000c101930 */
[----:B------:R2:W-:Y:S04]  /*5aa0*/  ST.E desc[UR48][R24.64], RZ ;  /* 0x000000ff18007985 */ /* 0x0005e8000c101930 */
[----:B------:R2:W-:Y:S04]  /*5ab0*/  ST.E desc[UR48][R22.64], RZ ;  /* 0x000000ff16007985 */ /* 0x0005e8000c101930 */
[----:B------:R2:W-:Y:S01]  /*5ac0*/  ST.E desc[UR48][R20.64], RZ ;  /* 0x000000ff14007985 */ /* 0x0005e2000c101930 */
[----:B------:R-:W3:Y:S01]  /*5ad0*/  S2R R2, SR_CTAID.Z ;  /* 0x0000000000027919 */ /* 0x000ee20000002700 */
[C---:B-1----:R-:W-:Y:S01]  /*5ae0*/  SHF.R.U64 R9, R4.reuse, 0x3, R13 ;  /* 0x0000000304097819 */ /* 0x042fe2000000120d */
[----:B------:R-:W1:Y:S03]  /*5af0*/  S2R R0, SR_CTAID.Y ;  /* 0x0000000000007919 */ /* 0x000e660000002600 */
[----:B------:R-:W-:-:S02]  /*5b00*/  LOP3.LUT R12, R4, 0x10, R9, 0x78, !PT ;  /* 0x00000010040c7812 */ /* 0x000fc400078e7809 */
[----:B------:R-:W-:-:S03]  /*5b10*/  LOP3.LUT R4, R11, 0x10, R6, 0x78, !PT ;  /* 0x000000100b047812 */ /* 0x000fc600078e7806 */
[----:B------:R2:W-:Y:S04]  /*5b20*/  ST.E desc[UR48][R12.64], RZ ;  /* 0x000000ff0c007985 */ /* 0x0005e8000c101930 */
[----:B------:R2:W-:Y:S01]  /*5b30*/  ST.E desc[UR48][R4.64], RZ ;  /* 0x000000ff04007985 */ /* 0x0005e2000c101930 */
[----:B------:R-:W-:Y:S05]  /*5b40*/  @!P6 BRA `(.L_x_151) ;  /* 0x000000000090e947 */ /* 0x000fea0003800000 */
[----:B------:R-:W4:Y:S01]  /*5b50*/  LDCU UR4, c[0x0][0x380] ;  /* 0x00007000ff0477ac */ /* 0x000f220008000800 */
[----:B------:R-:W-:Y:S01]  /*5b60*/  IADD3 R3, PT, PT, R18, UR41, RZ ;  /* 0x0000002912037c10 */ /* 0x000fe2000fffe0ff */
[----:B------:R-:W-:Y:S03]  /*5b70*/  BSSY.RECONVERGENT B0, `(.L_x_151) ;  /* 0x0000021000007945 */ /* 0x000fe60003800200 */
[----:B----4-:R-:W-:-:S13]  /*5b80*/  ISETP.GE.AND P0, PT, R3, UR4, PT ;  /* 0x0000000403007c0c */ /* 0x010fda000bf06270 */
[----:B------:R-:W-:Y:S05]  /*5b90*/  @P0 BRA `(.L_x_152) ;  /* 0x0000000000780947 */ /* 0x000fea0003800000 */
[----:B------:R-:W4:Y:S01]  /*5ba0*/  LDCU UR7, c[0x0][0x38c] ;  /* 0x00007180ff0777ac */ /* 0x000f220008000800 */
[----:B------:R-:W3:Y:S01]  /*5bb0*/  LDCU UR6, c[0x0][0x890] ;  /* 0x00011200ff0677ac */ /* 0x000ee20008000800 */
[----:B------:R-:W5:Y:S01]  /*5bc0*/  LDCU.64 UR4, c[0x0][0x888] ;  /* 0x00011100ff0477ac */ /* 0x000f620008000a00 */
[----:B----4-:R-:W4:Y:S01]  /*5bd0*/  I2F.U32.RP R8, UR7 ;  /* 0x0000000700087d06 */ /* 0x010f220008209000 */
[----:B------:R-:W-:-:S07]  /*5be0*/  ISETP.NE.U32.AND P0, PT, RZ, UR7, PT ;  /* 0x00000007ff007c0c */ /* 0x000fce000bf05070 */
[----:B----4-:R-:W4:Y:S02]  /*5bf0*/  MUFU.RCP R6, R8 ;  /* 0x0000000800067308 */ /* 0x010f240000001000 */
[----:B----4-:R-:W-:-:S06]  /*5c00*/  IADD3 R6, PT, PT, R6, 0xffffffe, RZ ;  /* 0x0ffffffe06067810 */ /* 0x010fcc0007ffe0ff */
[----:B--2---:R-:W2:Y:S02]  /*5c10*/  F2I.FTZ.U32.TRUNC.NTZ R5, R6 ;  /* 0x0000000600057305 */ /* 0x004ea4000021f000 */
[----:B--2---:R-:W-:-:S05]  /*5c20*/  IADD3 R4, PT, PT, RZ, -R5, RZ ;  /* 0x80000005ff047210 */ /* 0x004fca0007ffe0ff */
[----:B------:R-:W-:Y:S02]  /*5c30*/  IMAD R7, R4, UR7, RZ ;  /* 0x0000000704077c24 */ /* 0x000fe4000f8e02ff */
[----:B------:R-:W-:-:S05]  /*5c40*/  HFMA2 R4, -RZ, RZ, 0, 0 ;  /* 0x00000000ff047431 */ /* 0x000fca00000001ff */
[----:B------:R-:W-:-:S04]  /*5c50*/  IMAD.HI.U32 R5, R5, R7, R4 ;  /* 0x0000000705057227 */ /* 0x000fc800078e0004 */
[----:B---3--:R-:W-:Y:S02]  /*5c60*/  IMAD R4, R2, UR6, R3 ;  /* 0x0000000602047c24 */ /* 0x008fe4000f8e0203 */
[----:B-1----:R-:W-:-:S04]  /*5c70*/  IMAD.HI.U32 R5, R5, R0, RZ ;  /* 0x0000000005057227 */ /* 0x002fc800078e00ff */
[----:B------:R-:W-:-:S04]  /*5c80*/  IMAD.MOV R7, RZ, RZ, -R5 ;  /* 0x000000ffff077224 */ /* 0x000fc800078e0a05 */
[----:B------:R-:W-:-:S05]  /*5c90*/  IMAD R7, R7, UR7, R0 ;  /* 0x0000000707077c24 */ /* 0x000fca000f8e0200 */
[----:B------:R-:W-:-:S13]  /*5ca0*/  ISETP.GE.U32.AND P2, PT, R7, UR7, PT ;  /* 0x0000000707007c0c */ /* 0x000fda000bf46070 */
[----:B------:R-:W-:Y:S02]  /*5cb0*/  @P2 IADD3 R7, PT, PT, R7, -UR7, RZ ;  /* 0x8000000707072c10 */ /* 0x000fe4000fffe0ff */
[----:B------:R-:W-:Y:S02]  /*5cc0*/  @P2 IADD3 R5, PT, PT, R5, 0x1, RZ ;  /* 0x0000000105052810 */ /* 0x000fe40007ffe0ff */
[----:B------:R-:W-:Y:S02]  /*5cd0*/  ISETP.GE.U32.AND P1, PT, R7, UR7, PT ;  /* 0x0000000707007c0c */ /* 0x000fe4000bf26070 */
[----:B------:R-:W1:Y:S11]  /*5ce0*/  LDC.64 R6, c[0x0][0x880] ;  /* 0x00022000ff067b82 */ /* 0x000e760000000a00 */
[----:B------:R-:W-:Y:S01]  /*5cf0*/  @P1 VIADD R5, R5, 0x1 ;  /* 0x0000000105051836 */ /* 0x000fe20000000000 */
[----:B------:R-:W-:-:S04]  /*5d00*/  @!P0 LOP3.LUT R5, RZ, UR7, RZ, 0x33, !PT ;  /* 0x00000007ff058c12 */ /* 0x000fc8000f8e33ff */
[C---:B------:R-:W-:Y:S01]  /*5d10*/  IADD3 R3, PT, PT, -R5.reuse, RZ, RZ ;  /* 0x000000ff05037210 */ /* 0x040fe20007ffe1ff */
[----:B-----5:R-:W-:-:S04]  /*5d20*/  IMAD R5, R5, UR5, R4 ;  /* 0x0000000505057c24 */ /* 0x020fc8000f8e0204 */
[----:B------:R-:W-:Y:S01]  /*5d30*/  IMAD R4, R3, UR7, R0 ;  /* 0x0000000703047c24 */ /* 0x000fe2000f8e0200 */
[----:B------:R-:W-:-:S03]  /*5d40*/  MOV R3, 0xff800000 ;  /* 0xff80000000037802 */ /* 0x000fc60000000f00 */
[----:B------:R-:W-:-:S04]  /*5d50*/  IMAD R5, R4, UR4, R5 ;  /* 0x0000000404057c24 */ /* 0x000fc8000f8e0205 */
[----:B-1----:R-:W-:-:S05]  /*5d60*/  IMAD.WIDE.U32 R6, R5, 0x4, R6 ;  /* 0x0000000405067825 */ /* 0x002fca00078e0006 */
[----:B------:R4:W-:Y:S02]  /*5d70*/  STG.E desc[UR48][R6.64], R3 ;  /* 0x0000000306007986 */ /* 0x0009e4000c101930 */
.L_x_152:
[----:B------:R-:W-:Y:S05]  /*5d80*/  BSYNC.RECONVERGENT B0 ;  /* 0x0000000000007941 */ /* 0x000fea0003800200 */
.L_x_151:
[----:B------:R-:W-:-:S09]  /*5d90*/  UISETP.NE.AND UP0, UPT, UR38, URZ, UPT ;  /* 0x000000ff2600728c */ /* 0x000fd2000bf05270 */
[----:B------:R-:W-:Y:S05]  /*5da0*/  BRA.U UP0, `(.L_x_153) ;  /* 0x0000000100047547 */ /* 0x000fea000b800000 */
[----:B------:R-:W-:Y:S05]  /*5db0*/  BPT.TRAP 0x1 ;  /* 0x000000040000795c */ /* 0x000fea0000300000 */
.L_x_153:
[C---:B----4-:R-:W-:Y:S01]  /*5dc0*/  IADD3 R3, P1, PT, R14.reuse, 0x1000, RZ ;  /* 0x000010000e037810 */ /* 0x050fe20007f3e0ff */
[----:B------:R4:W-:Y:S01]  /*5dd0*/  SYNCS.ARRIVE.TRANS64.A1T0 RZ, [R17+URZ+0x38b0], RZ ;  /* 0x0038b0ff11ff79a7 */ /* 0x0009e200081000ff */
[C---:B--2---:R-:W-:Y:S01]  /*5de0*/  IADD3 R5, P0, PT, R14.reuse, 0x1200, RZ ;  /* 0x000012000e057810 */ /* 0x044fe20007f1e0ff */
[----:B------:R-:W-:Y:S01]  /*5df0*/  UISETP.NE.AND UP0, UPT, UR38, URZ, UPT ;  /* 0x000000ff2600728c */ /* 0x000fe2000bf05270 */
[C---:B------:R-:W-:Y:S01]  /*5e00*/  IADD3 R7, P5, PT, R14.reuse, 0x1400, RZ ;  /* 0x000014000e077810 */ /* 0x040fe20007fbe0ff */
[--C-:B------:R-:W-:Y:S01]  /*5e10*/  IMAD.X R33, RZ, RZ, R15.reuse, P1 ;  /* 0x000000ffff217224 */ /* 0x100fe200008e060f */
        /* <DEDUP_REMOVED lines=8> */
[----:B------:R-:W-:Y:S01]  /*5ea0*/  IADD3 R14, P0, PT, R14, 0x1e00, RZ ;  /* 0x00001e000e0e7810 */ /* 0x000fe20007f1e0ff */
[----:B------:R-:W-:Y:S01]  /*5eb0*/  IMAD.X R23, RZ, RZ, R15, P2 ;  /* 0x000000ffff177224 */ /* 0x000fe200010e060f */
[----:B------:R-:W-:Y:S01]  /*5ec0*/  SHF.R.U64 R4, R3, 0x3, R33 ;  /* 0x0000000303047819 */ /* 0x000fe20000001221 */
[----:B------:R-:W-:Y:S01]  /*5ed0*/  IMAD.X R21, RZ, RZ, R15, P1 ;  /* 0x000000ffff157224 */ /* 0x000fe200008e060f */
[----:B------:R-:W-:Y:S01]  /*5ee0*/  SHF.R.U64 R6, R5, 0x3, R31 ;  /* 0x0000000305067819 */ /* 0x000fe2000000121f */
[----:B------:R-:W-:Y:S01]  /*5ef0*/  IMAD.X R15, RZ, RZ, R15, P0 ;  /* 0x000000ffff0f7224 */ /* 0x000fe200000e060f */
[----:B------:R-:W-:-:S02]  /*5f00*/  SHF.R.U64 R8, R7, 0x3, R29 ;  /* 0x0000000307087819 */ /* 0x000fc4000000121d */
[----:B------:R-:W-:Y:S02]  /*5f10*/  SHF.R.U64 R10, R9, 0x3, R27 ;  /* 0x00000003090a7819 */ /* 0x000fe4000000121b */
[----:B------:R-:W-:Y:S02]  /*5f20*/  LOP3.LUT R32, R3, 0x10, R4, 0x78, !PT ;  /* 0x0000001003207812 */ /* 0x000fe400078e7804 */
[----:B------:R-:W-:Y:S02]  /*5f30*/  SHF.R.U64 R4, R11, 0x3, R25 ;  /* 0x000000030b047819 */ /* 0x000fe40000001219 */
[----:B------:R-:W-:Y:S01]  /*5f40*/  LOP3.LUT R30, R5, 0x10, R6, 0x78, !PT ;  /* 0x00000010051e7812 */ /* 0x000fe200078e7806 */
[----:B------:R4:W-:Y:S01]  /*5f50*/  ST.E desc[UR48][R32.64], RZ ;  /* 0x000000ff20007985 */ /* 0x0009e2000c101930 */
[----:B------:R-:W-:Y:S02]  /*5f60*/  SHF.R.U64 R3, R12, 0x3, R23 ;  /* 0x000000030c037819 */ /* 0x000fe40000001217 */
[----:B------:R-:W-:Y:S01]  /*5f70*/  LOP3.LUT R28, R7, 0x10, R8, 0x78, !PT ;  /* 0x00000010071c7812 */ /* 0x000fe200078e7808 */
[----:B------:R4:W-:Y:S01]  /*5f80*/  ST.E desc[UR48][R30.64], RZ ;  /* 0x000000ff1e007985 */ /* 0x0009e2000c101930 */
[----:B------:R-:W-:-:S02]  /*5f90*/  SHF.R.U64 R6, R13, 0x3, R21 ;  /* 0x000000030d067819 */ /* 0x000fc40000001215 */
[----:B------:R-:W-:Y:S01]  /*5fa0*/  LOP3.LUT R26, R9, 0x10, R10, 0x78, !PT ;  /* 0x00000010091a7812 */ /* 0x000fe200078e780a */
[----:B------:R4:W-:Y:S01]  /*5fb0*/  ST.E desc[UR48][R28.64], RZ ;  /* 0x000000ff1c007985 */ /* 0x0009e2000c101930 */
[----:B------:R-:W-:Y:S02]  /*5fc0*/  SHF.R.U64 R5, R14, 0x3, R15 ;  /* 0x000000030e057819 */ /* 0x000fe4000000120f */
[----:B------:R-:W-:Y:S01]  /*5fd0*/  LOP3.LUT R24, R11, 0x10, R4, 0x78, !PT ;  /* 0x000000100b187812 */ /* 0x000fe200078e7804 */
[----:B------:R4:W-:Y:S01]  /*5fe0*/  ST.E desc[UR48][R26.64], RZ ;  /* 0x000000ff1a007985 */ /* 0x0009e2000c101930 */
[----:B------:R-:W-:Y:S02]  /*5ff0*/  LOP3.LUT R22, R12, 0x10, R3, 0x78, !PT ;  /* 0x000000100c167812 */ /* 0x000fe400078e7803 */
[----:B------:R-:W-:Y:S01]  /*6000*/  LOP3.LUT R20, R13, 0x10, R6, 0x78, !PT ;  /* 0x000000100d147812 */ /* 0x000fe200078e7806 */
[----:B------:R4:W-:Y:S01]  /*6010*/  ST.E desc[UR48][R24.64], RZ ;  /* 0x000000ff18007985 */ /* 0x0009e2000c101930 */
[----:B------:R-:W-:-:S03]  /*6020*/  LOP3.LUT R14, R14, 0x10, R5, 0x78, !PT ;  /* 0x000000100e0e7812 */ /* 0x000fc600078e7805 */
[----:B------:R4:W-:Y:S04]  /*6030*/  ST.E desc[UR48][R22.64], RZ ;  /* 0x000000ff16007985 */ /* 0x0009e8000c101930 */
[----:B------:R4:W-:Y:S04]  /*6040*/  ST.E desc[UR48][R20.64], RZ ;  /* 0x000000ff14007985 */ /* 0x0009e8000c101930 */
[----:B------:R4:W-:Y:S01]  /*6050*/  ST.E desc[UR48][R14.64], RZ ;  /* 0x000000ff0e007985 */ /* 0x0009e2000c101930 */
[----:B------:R-:W-:Y:S01]  /*6060*/  @!PT LDS RZ, [RZ] ;  /* 0x00000000fffff984 */ /* 0x000fe20000000800 */
[----:B------:R-:W-:Y:S01]  /*6070*/  @!PT LDS RZ, [RZ] ;  /* 0x00000000fffff984 */ /* 0x000fe20000000800 */
[----:B------:R-:W-:Y:S01]  /*6080*/  @!PT LDS RZ, [RZ] ;  /* 0x00000000fffff984 */ /* 0x000fe20000000800 */
[----:B------:R-:W-:Y:S01]  /*6090*/  @!PT LDS RZ, [RZ] ;  /* 0x00000000fffff984 */ /* 0x000fe20000000800 */
[----:B------:R2:W-:Y:S06]  /*60a0*/  MEMBAR.ALL.CTA ;  /* 0x0000000000007992 */ /* 0x0005ec0000008000 */
[----:B--2---:R-:W2:Y:S01]  /*60b0*/  FENCE.VIEW.ASYNC.S ;  /* 0x00000000000073c6 */ /* 0x004ea20000000000 */
[----:B------:R-:W-:Y:S05]  /*60c0*/  BRA.U UP0, `(.L_x_154) ;  /* 0x0000000100047547 */ /* 0x000fea000b800000 */
[----:B------:R-:W-:Y:S05]  /*60d0*/  BPT.TRAP 0x1 ;  /* 0x000000040000795c */ /* 0x000fea0000300000 */
.L_x_154:
[----:B------:R-:W-:-:S05]  /*60e0*/  HFMA2 R3, -RZ, RZ, 0, 5.9604644775390625e-08 ;  /* 0x00000001ff037431 */ /* 0x000fca00000001ff */
[----:B------:R-:W-:-:S04]  /*60f0*/  SHF.L.U32 R4, R3, 0x1f, RZ ;  /* 0x0000001f03047819 */ /* 0x000fc800000006ff */
[----:B--2---:R-:W2:Y:S02]  /*6100*/  SYNCS.PHASECHK.TRANS64.TRYWAIT P0, [R17+URZ+0x38c8], R4 ;  /* 0x0038c804110075a7 */ /* 0x004ea400080011ff */
[----:B--2---:R-:W-:Y:S05]  /*6110*/  @!P0 BRA `(.L_x_155) ;  /* 0x000000b000f88947 */ /* 0x004fea0003800000 */
.L_x_376:
[----:B------:R-:W-:Y:S05]  /*6120*/  @!P6 BRA `(.L_x_156) ;  /* 0x000000000094e947 */ /* 0x000fea0003800000 */
[----:B------:R-:W5:Y:S01]  /*6130*/  LDCU UR4, c[0x0][0x380] ;  /* 0x00007000ff0477ac */ /* 0x000f620008000800 */
[----:B------:R-:W-:Y:S01]  /*6140*/  IMAD.U32 R5, RZ, RZ, UR41 ;  /* 0x00000029ff057e24 */ /* 0x000fe2000f8e00ff */
[----:B------:R-:W-:Y:S04]  /*6150*/  BSSY.RECONVERGENT B0, `(.L_x_156) ;  /* 0x0000022000007945 */ /* 0x000fe80003800200 */
[----:B------:R-:W-:-:S04]  /*6160*/  IADD3 R5, PT, PT, R5, 0x80, R18 ;  /* 0x0000008005057810 */ /* 0x000fc80007ffe012 */
[----:B-----5:R-:W-:-:S13]  /*6170*/  ISETP.GE.AND P0, PT, R5, UR4, PT ;  /* 0x0000000405007c0c */ /* 0x020fda000bf06270 */
[----:B------:R-:W-:Y:S05]  /*6180*/  @P0 BRA `(.L_x_157) ;  /* 0x0000000000780947 */ /* 0x000fea0003800000 */
[----:B------:R-:W5:Y:S01]  /*6190*/  LDCU UR7, c[0x0][0x38c] ;  /* 0x00007180ff0777ac */ /* 0x000f620008000800 */
[----:B------:R-:W3:Y:S01]  /*61a0*/  LDCU UR6, c[0x0][0x890] ;  /* 0x00011200ff0677ac */ /* 0x000ee20008000800 */
[----:B------:R-:W4:Y:S01]  /*61b0*/  LDCU.64 UR4, c[0x0][0x888] ;  /* 0x00011100ff0477ac */ /* 0x000f220008000a00 */
[----:B-----5:R-:W5:Y:S01]  /*61c0*/  I2F.U32.RP R8, UR7 ;  /* 0x0000000700087d06 */ /* 0x020f620008209000 */
[----:B------:R-:W-:Y:S01]  /*61d0*/  ISETP.NE.U32.AND P0, PT, RZ, UR7, PT ;  /* 0x00000007ff007c0c */ /* 0x000fe2000bf05070 */
[----:B---3--:R-:W-:-:S06]  /*61e0*/  IMAD R2, R2, UR6, R5 ;  /* 0x0000000602027c24 */ /* 0x008fcc000f8e0205 */
[----:B-----5:R-:W3:Y:S02]  /*61f0*/  MUFU.RCP R6, R8 ;  /* 0x0000000800067308 */ /* 0x020ee40000001000 */
[----:B---3--:R-:W-:-:S06]  /*6200*/  IADD3 R6, PT, PT, R6, 0xffffffe, RZ ;  /* 0x0ffffffe06067810 */ /* 0x008fcc0007ffe0ff */
[----:B------:R-:W3:Y:S02]  /*6210*/  F2I.FTZ.U32.TRUNC.NTZ R7, R6 ;  /* 0x0000000600077305 */ /* 0x000ee4000021f000 */
[----:B---3--:R-:W-:Y:S02]  /*6220*/  IADD3 R3, PT, PT, RZ, -R7, RZ ;  /* 0x80000007ff037210 */ /* 0x008fe40007ffe0ff */
[----:B------:R-:W-:-:S03]  /*6230*/  MOV R6, RZ ;  /* 0x000000ff00067202 */ /* 0x000fc60000000f00 */
[----:B------:R-:W-:-:S04]  /*6240*/  IMAD R3, R3, UR7, RZ ;  /* 0x0000000703037c24 */ /* 0x000fc8000f8e02ff */
[----:B------:R-:W-:-:S06]  /*6250*/  IMAD.HI.U32 R3, R7, R3, R6 ;  /* 0x0000000307037227 */ /* 0x000fcc00078e0006 */
[----:B-1----:R-:W-:-:S04]  /*6260*/  IMAD.HI.U32 R3, R3, R0, RZ ;  /* 0x0000000003037227 */ /* 0x002fc800078e00ff */
[----:B------:R-:W-:-:S04]  /*6270*/  IMAD.MOV R7, RZ, RZ, -R3 ;  /* 0x000000ffff077224 */ /* 0x000fc800078e0a03 */
[----:B--2---:R-:W-:Y:S02]  /*6280*/  IMAD R4, R7, UR7, R0 ;  /* 0x0000000707047c24 */ /* 0x004fe4000f8e0200 */
[----:B------:R-:W1:Y:S03]  /*6290*/  LDC.64 R6, c[0x0][0x880] ;  /* 0x00022000ff067b82 */ /* 0x000e660000000a00 */
[----:B------:R-:W-:-:S13]  /*62a0*/  ISETP.GE.U32.AND P2, PT, R4, UR7, PT ;  /* 0x0000000704007c0c */ /* 0x000fda000bf46070 */
[----:B------:R-:W-:Y:S02]  /*62b0*/  @P2 IADD3 R4, PT, PT, R4, -UR7, RZ ;  /* 0x8000000704042c10 */ /* 0x000fe4000fffe0ff */
[----:B------:R-:W-:Y:S02]  /*62c0*/  @P2 IADD3 R3, PT, PT, R3, 0x1, RZ ;  /* 0x0000000103032810 */ /* 0x000fe40007ffe0ff */
[----:B------:R-:W-:-:S13]  /*62d0*/  ISETP.GE.U32.AND P1, PT, R4, UR7, PT ;  /* 0x0000000704007c0c */ /* 0x000fda000bf26070 */
[----:B------:R-:W-:Y:S01]  /*62e0*/  @P1 VIADD R3, R3, 0x1 ;  /* 0x0000000103031836 */ /* 0x000fe20000000000 */
[----:B------:R-:W-:-:S04]  /*62f0*/  @!P0 LOP3.LUT R3, RZ, UR7, RZ, 0x33, !PT ;  /* 0x00000007ff038c12 */ /* 0x000fc8000f8e33ff */
[C---:B------:R-:W-:Y:S01]  /*6300*/  IADD3 R5, PT, PT, -R3.reuse, RZ, RZ ;  /* 0x000000ff03057210 */ /* 0x040fe20007ffe1ff */
[----:B----4-:R-:W-:-:S04]  /*6310*/  IMAD R2, R3, UR5, R2 ;  /* 0x0000000503027c24 */ /* 0x010fc8000f8e0202 */
[----:B------:R-:W-:Y:S01]  /*6320*/  IMAD R5, R5, UR7, R0 ;  /* 0x0000000705057c24 */ /* 0x000fe2000f8e0200 */
[----:B------:R-:W-:-:S03]  /*6330*/  MOV R0, 0xff800000 ;  /* 0xff80000000007802 */ /* 0x000fc60000000f00 */
[----:B------:R-:W-:-:S04]  /*6340*/  IMAD R5, R5, UR4, R2 ;  /* 0x0000000405057c24 */ /* 0x000fc8000f8e0202 */
[----:B-1----:R-:W-:-:S05]  /*6350*/  IMAD.WIDE.U32 R6, R5, 0x4, R6 ;  /* 0x0000000405067825 */ /* 0x002fca00078e0006 */
[----:B------:R5:W-:Y:S02]  /*6360*/  STG.E desc[UR48][R6.64], R0 ;  /* 0x0000000006007986 */ /* 0x000be4000c101930 */
.L_x_157:
[----:B------:R-:W-:Y:S05]  /*6370*/  BSYNC.RECONVERGENT B0 ;  /* 0x0000000000007941 */ /* 0x000fea0003800200 */
.L_x_156:
[----:B------:R-:W-:Y:S01]  /*6380*/  @!PT LDS RZ, [RZ] ;  /* 0x00000000fffff984 */ /* 0x000fe20000000800 */
[----:B------:R-:W-:Y:S01]  /*6390*/  @!PT LDS RZ, [RZ] ;  /* 0x00000000fffff984 */ /* 0x000fe20000000800 */
[----:B------:R-:W-:Y:S01]  /*63a0*/  @!PT LDS RZ, [RZ] ;  /* 0x00000000fffff984 */ /* 0x000fe20000000800 */
[----:B------:R-:W-:Y:S01]  /*63b0*/  @!PT LDS RZ, [RZ] ;  /* 0x00000000fffff984 */ /* 0x000fe20000000800 */
[----:B------:R1:W-:Y:S06]  /*63c0*/  MEMBAR.ALL.CTA ;  /* 0x0000000000007992 */ /* 0x0003ec0000008000 */
[----:B-1----:R-:W1:Y:S01]  /*63d0*/  FENCE.VIEW.ASYNC.S ;  /* 0x00000000000073c6 */ /* 0x002e620000000000 */
[----:B------:R-:W-:-:S09]  /*63e0*/  UISETP.NE.AND UP0, UPT, UR38, URZ, UPT ;  /* 0x000000ff2600728c */ /* 0x000fd2000bf05270 */
[----:B------:R-:W-:Y:S05]  /*63f0*/  BRA.U UP0, `(.L_x_158) ;  /* 0x0000000100047547 */ /* 0x000fea000b800000 */
[----:B------:R-:W-:Y:S05]  /*6400*/  BPT.TRAP 0x1 ;  /* 0x000000040000795c */ /* 0x000fea0000300000 */
.L_x_158:
[----:B-1----:R-:W-:Y:S01]  /*6410*/  SYNCS.ARRIVE.TRANS64.A1T0 RZ, [R17+URZ+0x38b8], RZ ;  /* 0x0038b8ff11ff79a7 */ /* 0x002fe200081000ff */
[----:B------:R-:W-:Y:S05]  /*6420*/  EXIT ;  /* 0x000000000000794d */ /* 0x000fea0003800000 */
.L_x_87:
[----:B------:R-:W-:Y:S01]  /*6430*/  UISETP.NE.AND UP0, UPT, UR37, URZ, UPT ;  /* 0x000000ff2500728c */ /* 0x000fe2000bf05270 */
[C---:B------:R-:W-:Y:S01]  /*6440*/  IMAD.U32 R41, R16.reuse, 0x10000, RZ ;  /* 0x0001000010297824 */ /* 0x040fe200078e00ff */
[C---:B------:R-:W-:Y:S02]  /*6450*/  LOP3.LUT R17, R16.reuse, 0x1f, RZ, 0xc0, !PT ;  /* 0x0000001f10117812 */ /* 0x040fe400078ec0ff */
[----:B------:R-:W-:Y:S02]  /*6460*/  LOP3.LUT R40, R16, 0x7f, RZ, 0xc0, !PT ;  /* 0x0000007f10287812 */ /* 0x000fe400078ec0ff */
[----:B------:R-:W-:-:S04]  /*6470*/  LOP3.LUT R41, R41, 0x600000, RZ, 0xc0, !PT ;  /* 0x0060000029297812 */ /* 0x000fc800078ec0ff */
[----:B------:R-:W-:Y:S01]  /*6480*/  LOP3.LUT R42, R41, 0x80, RZ, 0xfc, !PT ;  /* 0x00000080292a7812 */ /* 0x000fe200078efcff */
[----:B------:R-:W-:Y:S05]  /*6490*/  BRA.U !UP0, `(.L_x_159) ;  /* 0x0000000108047547 */ /* 0x000fea000b800000 */
[----:B------:R-:W-:Y:S05]  /*64a0*/  BPT.TRAP 0x1 ;  /* 0x000000040000795c */ /* 0x000fea0000300000 */
.L_x_159:
[----:B------:R-:W1:Y:S01]  /*64b0*/  S2UR UR40, SR_CgaCtaId ;  /* 0x00000000002879c3 */ /* 0x000e620000008800 */
[----:B------:R-:W-:Y:S01]  /*64c0*/  UMOV UR39, 0x400 ;  /* 0x0000040000277882 */ /* 0x000fe20000000000 */
[----:B------:R-:W-:Y:S01]  /*64d0*/  SHF.L.U32 R3, RZ, 0x1f, RZ ;  /* 0x0000001fff037819 */ /* 0x000fe200000006ff */
[----:B-1----:R-:W-:-:S09]  /*64e0*/  ULEA UR39, UR40, UR39, 0x18 ;  /* 0x0000002728277291 */ /* 0x002fd2000f8ec0ff */
[----:B------:R-:W1:Y:S02]  /*64f0*/  SYNCS.PHASECHK.TRANS64.TRYWAIT P0, [UR39+0x3870], R3 ;  /* 0x00387003ff0075a7 */ /* 0x000e640008001127 */
[----:B-1----:R-:W-:Y:S05]  /*6500*/  @!P0 BRA `(.L_x_160) ;  /* 0x000000b000108947 */ /* 0x002fea0003800000 */
.L_x_377:
[----:B------:R-:W-:-:S09]  /*6510*/  UISETP.NE.AND UP0, UPT, UR37, URZ, UPT ;  /* 0x000000ff2500728c */ /* 0x000fd2000bf05270 */
[----:B------:R-:W-:Y:S05]  /*6520*/  BRA.U !UP0, `(.L_x_161) ;  /* 0x0000000108047547 */ /* 0x000fea000b800000 */
[----:B------:R-:W-:Y:S05]  /*6530*/  BPT.TRAP 0x1 ;  /* 0x000000040000795c */ /* 0x000fea0000300000 */
.L_x_161:
[----:B------:R-:W-:Y:S02]  /*6540*/  UIADD3 UR45, UPT, UPT, UR39, 0x3878, URZ ;  /* 0x00003878272d7890 */ /* 0x000fe4000fffe0ff */
[----:B------:R-:W-:Y:S02]  /*6550*/  UISETP.NE.AND UP0, UPT, UR36, URZ, UPT ;  /* 0x000000ff2400728c */ /* 0x000fe4000bf05270 */
[----:B------:R-:W-:-:S09]  /*6560*/  UPRMT UR4, UR40, 0x654, UR45 ;  /* 0x0000065428047896 */ /* 0x000fd2000800002d */
[----:B------:R-:W-:Y:S01]  /*6570*/  SYNCS.ARRIVE.TRANS64.RED.A1T0 RZ, [UR4], RZ ;  /* 0x000000ffffff79a7 */ /* 0x000fe20008100404 */
[----:B------:R-:W-:Y:S05]  /*6580*/  BRA.U !UP0, `(.L_x_162) ;  /* 0x0000000108047547 */ /* 0x000fea000b800000 */
[----:B------:R-:W-:Y:S05]  /*6590*/  BPT.TRAP 0x1 ;  /* 0x000000040000795c */ /* 0x000fea0000300000 */
.L_x_162:
[----:B------:R-:W2:Y:S01]  /*65a0*/  SYNCS.PHASECHK.TRANS64.TRYWAIT P0, [UR39+0x3880], R3 ;  /* 0x00388003ff0075a7 */ /* 0x000ea20008001127 */
[----:B------:R-:W-:Y:S01]  /*65b0*/  UMOV UR44, URZ ;  /* 0x000000ff002c7c82 */ /* 0x000fe20008000000 */
[----:B--2---:R-:W-:Y:S05]  /*65c0*/  @!P0 BRA `(.L_x_163) ;  /* 0x000000ac00f88947 */ /* 0x004fea0003800000 */
.L_x_378:
[----:B------:R-:W-:Y:S01]  /*65d0*/  UISETP.GE.AND UP0, UPT, UR5, 0x41, UPT ;  /* 0x000000410500788c */ /* 0x000fe2000bf06270 */
[----:B------:R-:W-:Y:S01]  /*65e0*/  HFMA2 R43, -RZ, RZ, 0, 5.9604644775390625e-08 ;  /* 0x00000001ff2b7431 */ /* 0x000fe200000001ff */
[----:B------:R-:W-:-:S07]  /*65f0*/  UMOV UR43, 0x1 ;  /* 0x00000001002b7882 */ /* 0x000fce0000000000 */
[----:B------:R-:W-:Y:S05]  /*6600*/  BRA.U !UP0, `(.L_x_164) ;  /* 0x0000000d08a07547 */ /* 0x000fea000b800000 */
[----:B------:R-:W-:Y:S01]  /*6610*/  UIADD3 UR5, UPT, UPT, UR5, 0x3f, URZ ;  /* 0x0000003f05057890 */ /* 0x000fe2000fffe0ff */
[C---:B------:R-:W-:Y:S01]  /*6620*/  VIADD R22, R41.reuse, 0x100 ;  /* 0x0000010029167836 */ /* 0x040fe20000000000 */
[----:B------:R-:W-:Y:S01]  /*6630*/  LOP3.LUT R23, R18, 0x3, RZ, 0xc0, !PT ;  /* 0x0000000312177812 */ /* 0x000fe200078ec0ff */
[----:B------:R-:W-:Y:S01]  /*6640*/  VIADD R16, R41, 0x180 ;  /* 0x0000018029107836 */ /* 0x000fe20000000000 */
[----:B------:R-:W-:Y:S01]  /*6650*/  USHF.R.S32.HI UR4, URZ, 0x1f, UR5 ;  /* 0x0000001fff047899 */ /* 0x000fe20008011405 */
[----:B------:R-:W-:Y:S01]  /*6660*/  SHF.R.U32.HI R19, RZ, 0x15, R42 ;  /* 0x00000015ff137819 */ /* 0x000fe2000001162a */
[----:B------:R-:W-:Y:S01]  /*6670*/  IMAD.MOV.U32 R43, RZ, RZ, 0x1 ;  /* 0x00000001ff2b7424 */ /* 0x000fe200078e00ff */
[----:B------:R-:W-:Y:S01]  /*6680*/  SHF.R.U32.HI R22, RZ, 0x15, R22 ;  /* 0x00000015ff167819 */ /* 0x000fe20000011616 */
[----:B------:R-:W-:Y:S01]  /*6690*/  ULEA.HI UR4, UR4, UR5, URZ, 0x6 ;  /* 0x0000000504047291 */ /* 0x000fe2000f8f30ff */
[----:B------:R-:W-:Y:S01]  /*66a0*/  SHF.R.U32.HI R16, RZ, 0x15, R16 ;  /* 0x00000015ff107819 */ /* 0x000fe20000011610 */
[----:B------:R-:W-:Y:S01]  /*66b0*/  UMOV UR44, URZ ;  /* 0x000000ff002c7c82 */ /* 0x000fe20008000000 */
[----:B------:R-:W-:Y:S01]  /*66c0*/  UMOV UR41, URZ ;  /* 0x000000ff00297c82 */ /* 0x000fe20008000000 */
[----:B------:R-:W-:-:S12]  /*66d0*/  USHF.R.S32.HI UR42, URZ, 0x6, UR4 ;  /* 0x00000006ff2a7899 */ /* 0x000fd80008011404 */
.L_x_184:
[----:B------:R-:W-:Y:S01]  /*66e0*/  UISETP.NE.AND UP0, UPT, UR37, URZ, UPT ;  /* 0x000000ff2500728c */ /* 0x000fe2000bf05270 */
[----:B------:R-:W-:Y:S01]  /*66f0*/  UMOV UR4, UR42 ;  /* 0x0000002a00047c82 */ /* 0x000fe20008000000 */
[----:B------:R-:W-:Y:S02]  /*6700*/  UIADD3 UR42, UPT, UPT, UR42, -0x1, URZ ;  /* 0xffffffff2a2a7890 */ /* 0x000fe4000fffe0ff */
[----:B------:R-:W-:Y:S01]  /*6710*/  UISETP.GT.AND UP1, UPT, UR4, 0x2, UPT ;  /* 0x000000020400788c */ /* 0x000fe2000bf24270 */
[----:B------:R-:W-:-:S03]  /*6720*/  UMOV UR43, UR41 ;  /* 0x00000029002b7c82 */ /* 0x000fc60008000000 */
[----:B------:R-:W-:Y:S01]  /*6730*/  UP2UR UR46, UPR, URZ, 0x2 ;  /* 0x00000002ff2e7883 */ /* 0x000fe20008000000 */
[----:B--23--:R-:W-:Y:S11]  /*6740*/  BRA.U !UP0, `(.L_x_165) ;  /* 0x0000000108047547 */ /* 0x00cff6000b800000 */
[----:B------:R-:W-:Y:S05]  /*6750*/  BPT.TRAP 0x1 ;  /* 0x000000040000795c */ /* 0x000fea0000300000 */
.L_x_165:
[----:B-1----:R-:W-:-:S04]  /*6760*/  SHF.L.U32 R3, R43, 0x1f, RZ ;  /* 0x0000001f2b037819 */ /* 0x002fc800000006ff */
[----:B------:R-:W1:Y:S02]  /*6770*/  SYNCS.PHASECHK.TRANS64.TRYWAIT P0, [UR39+0x3870], R3 ;  /* 0x00387003ff0075a7 */ /* 0x000e640008001127 */
[----:B-1----:R-:W-:Y:S05]  /*6780*/  @!P0 BRA `(.L_x_166) ;  /* 0x000000ac00a08947 */ /* 0x002fea0003800000 */
.L_x_379:
[----:B------:R-:W-:Y:S01]  /*6790*/  R2UR UR4, R41 ;  /* 0x00000000290472ca */ /* 0x000fe200000e0000 */
[----:B------:R-:W-:Y:S01]  /*67a0*/  UISETP.NE.AND UP0, UPT, UR38, URZ, UPT ;  /* 0x000000ff2600728c */ /* 0x000fe2000bf05270 */
[----:B------:R-:W-:-:S11]  /*67b0*/  PLOP3.LUT P0, PT, PT, PT, PT, 0x80, 0x8 ;  /* 0x000000000008781c */ /* 0x000fd60003f0f070 */
[----:B-1----:R-:W1:Y:S02]  /*67c0*/  LDTM.x2 R2, tmem[UR4] ;  /* 0x00000004000279ee */ /* 0x002e6400080c0000 */
[----:B-1----:R-:W-:-:S13]  /*67d0*/  FSETP.NEU.AND P2, PT, R2, R3, PT ;  /* 0x000000030200720b */ /* 0x002fda0003f4d000 */
[----:B------:R-:W1:Y:S01]  /*67e0*/  @P2 LDC R0, c[0x0][0x704] ;  /* 0x0001c100ff002b82 */ /* 0x000e620000000800 */
[----:B------:R-:W-:Y:S01]  /*67f0*/  @P2 FADD R3, R2, -R3 ;  /* 0x8000000302032221 */ /* 0x000fe20000000000 */
[----:B------:R-:W-:-:S03]  /*6800*/  IMAD.MOV.U32 R2, RZ, RZ, 0x3f800000 ;  /* 0x3f800000ff027424 */ /* 0x000fc600078e00ff */
[----:B-1----:R-:W-:-:S05]  /*6810*/  @P2 FMUL R3, R3, R0 ;  /* 0x0000000003032220 */ /* 0x002fca0000400000 */
[----:B------:R-:W-:-:S04]  /*6820*/  @P2 FSETP.GEU.AND P1, PT, R3, -126, PT ;  /* 0xc2fc00000300280b */ /* 0x000fc80003f2e000 */
[----:B------:R-:W-:-:S13]  /*6830*/  @P2 PLOP3.LUT P0, PT, P1, PT, PT, 0x80, 0x8 ;  /* 0x000000000008281c */ /* 0x000fda0000f0f070 */
[----:B------:R-:W-:-:S04]  /*6840*/  @!P0 FMUL R3, R3, 0.5 ;  /* 0x3f00000003038820 */ /* 0x000fc80000400000 */
[----:B------:R-:W1:Y:S02]  /*6850*/  @P2 MUFU.EX2 R0, R3 ;  /* 0x0000000300002308 */ /* 0x000e640000000800 */
[----:B-1----:R-:W-:-:S05]  /*6860*/  @!P0 FMUL R0, R0, R0 ;  /* 0x0000000000008220 */ /* 0x002fca0000400000 */
[----:B------:R-:W-:Y:S01]  /*6870*/  @P2 MOV R2, R0 ;  /* 0x0000000000022202 */ /* 0x000fe20000000f00 */
[----:B------:R-:W-:Y:S06]  /*6880*/  BRA.U UP0, `(.L_x_167) ;  /* 0x0000000100047547 */ /* 0x000fec000b800000 */
[----:B------:R-:W-:Y:S05]  /*6890*/  BPT.TRAP 0x1 ;  /* 0x000000040000795c */ /* 0x000fea0000300000 */
.L_x_167:
[----:B------:R-:W-:Y:S01]  /*68a0*/  IMAD.U32 R3, RZ, RZ, UR44 ;  /* 0x0000002cff037e24 */ /* 0x000fe2000f8e00ff */
[----:B------:R-:W-:-:S04]  /*68b0*/  FSETP.NEU.AND P1, PT, R2, 1, PT ;  /* 0x3f8000000200780b */ /* 0x000fc80003f2d000 */
[----:B------:R-:W-:-:S04]  /*68c0*/  SHF.L.U32 R3, R3, 0x1f, RZ ;  /* 0x0000001f03037819 */ /* 0x000fc800000006ff */
[----:B------:R-:W1:Y:S02]  /*68d0*/  SYNCS.PHASECHK.TRANS64.TRYWAIT P0, [UR39+0x3890], R3 ;  /* 0x00389003ff0075a7 */ /* 0x000e640008001127 */
[----:B-1----:R-:W-:Y:S05]  /*68e0*/  @!P0 BRA `(.L_x_168) ;  /* 0x000000ac00608947 */ /* 0x002fea0003800000 */
.L_x_380:
[----:B------:R-:W-:-:S13]  /*68f0*/  VOTE.ANY P1, P1 ;  /* 0x0000000000ff7806 */ /* 0x000fda0000820100 */
[----:B------:R-:W-:Y:S05]  /*6900*/  @!P1 BRA `(.L_x_169) ;  /* 0x0000000000cc9947 */ /* 0x000fea0003800000 */
[----:B------:R-:W-:-:S13]  /*6910*/  ISETP.NE.AND P0, PT, R23, R22, PT ;  /* 0x000000161700720c */ /* 0x000fda0003f05270 */
[----:B------:R-:W-:Y:S05]  /*6920*/  @!P0 BRA `(.L_x_170) ;  /* 0x0000000000408947 */ /* 0x000fea0003800000 */
[----:B------:R-:W-:Y:S01]  /*6930*/  MOV R14, 0x8 ;  /* 0x00000008000e7802 */ /* 0x000fe20000000f00 */
[----:B------:R-:W2:Y:S01]  /*6940*/  LDCU.64 UR8, c[0x4][0xb0] ;  /* 0x01001600ff0877ac */ /* 0x000ea20008000a00 */
[----:B------:R-:W-:Y:S02]  /*6950*/  HFMA2 R12, -RZ, RZ, 0, 5.9604644775390625e-08 ;  /* 0x00000001ff0c7431 */ /* 0x000fe400000001ff */
[----:B------:R-:W-:Y:S01]  /*6960*/  IMAD.MOV.U32 R8, RZ, RZ, 0x192 ;  /* 0x00000192ff087424 */ /* 0x000fe200078e00ff */
[----:B------:R-:W3:Y:S01]  /*6970*/  LDCU.64 UR6, c[0x4][0xb8] ;  /* 0x01001700ff0677ac */ /* 0x000ee20008000a00 */
[----:B------:R-:W4:Y:S01]  /*6980*/  LDC.64 R14, c[0x4][R14] ;  /* 0x010000000e0e7b82 */ /* 0x000f220000000a00 */
[----:B------:R-:W-:Y:S01]  /*6990*/  IMAD.MOV.U32 R13, RZ, RZ, RZ ;  /* 0x000000ffff0d7224 */ /* 0x000fe200078e00ff */
[----:B------:R-:W5:Y:S01]  /*69a0*/  LDCU.64 UR4, c[0x4][0x30] ;  /* 0x01000600ff0477ac */ /* 0x000f620008000a00 */
[----:B--2---:R-:W-:Y:S01]  /*69b0*/  IMAD.U32 R4, RZ, RZ, UR8 ;  /* 0x00000008ff047e24 */ /* 0x004fe2000f8e00ff */
[----:B------:R-:W-:Y:S01]  /*69c0*/  MOV R5, UR9 ;  /* 0x0000000900057c02 */ /* 0x000fe20008000f00 */
[----:B---3--:R-:W-:Y:S01]  /*69d0*/  IMAD.U32 R6, RZ, RZ, UR6 ;  /* 0x00000006ff067e24 */ /* 0x008fe2000f8e00ff */
[----:B------:R-:W-:Y:S01]  /*69e0*/  MOV R7, UR7 ;  /* 0x0000000700077c02 */ /* 0x000fe20008000f00 */
[----:B-----5:R-:W-:Y:S01]  /*69f0*/  IMAD.U32 R10, RZ, RZ, UR4 ;  /* 0x00000004ff0a7e24 */ /* 0x020fe2000f8e00ff */
[----:B------:R-:W-:-:S02]  /*6a00*/  MOV R11, UR5 ;  /* 0x00000005000b7c02 */ /* 0x000fc40008000f00 */
[----:B------:R-:W-:-:S07]  /*6a10*/  LEPC R20, `(.L_x_170) ;  /* 0x000000001014794e */ /* 0x000fce0000000000 */
[----:B-1--4-:R-:W-:Y:S05]  /*6a20*/  CALL.ABS.NOINC R14 ;  /* 0x000000000e007343 */ /* 0x012fea0003c00000 */
.L_x_170:
[----:B------:R-:W-:Y:S05]  /*6a30*/  WARPSYNC.ALL ;  /* 0x0000000000007948 */ /* 0x000fea0003800000 */
[----:B------:R-:W-:Y:S02]  /*6a40*/  R2UR UR4, R41 ;  /* 0x00000000290472ca */ /* 0x000fe400000e0000 */
[----:B------:R-:W-:Y:S02]  /*6a50*/  ISETP.NE.AND P0, PT, R23, R22, PT ;  /* 0x000000161700720c */ /* 0x000fe40003f05270 */
[----:B------:R-:W-:-:S09]  /*6a60*/  FSETP.NEU.AND P1, PT, R2, 1, PT ;  /* 0x3f8000000200780b */ /* 0x000fd20003f2d000 */
[----:B------:R-:W2:Y:S04]  /*6a70*/  LDTM.x16 R24, tmem[UR4+0x100] ;  /* 0x00010004001879ee */ /* 0x000ea80008240000 */
[C---:B--2---:R-:W-:Y:S02]  /*6a80*/  @P1 FMUL2 R24, R2.reuse.F32, R24.F32x2.HI_LO ;  /* 0x000000180218124a */ /* 0x044fe40000040000 */
[C---:B------:R-:W-:Y:S02]  /*6a90*/  @P1 FMUL2 R26, R2.reuse.F32, R26.F32x2.HI_LO ;  /* 0x0000001a021a124a */ /* 0x040fe40000040000 */
[C---:B------:R-:W-:Y:S02]  /*6aa0*/  @P1 FMUL2 R28, R2.reuse.F32, R28.F32x2.HI_LO ;  /* 0x0000001c021c124a */ /* 0x040fe40000040000 */
[----:B------:R-:W-:-:S02]  /*6ab0*/  @P1 FMUL2 R30, R2.F32, R30.F32x2.HI_LO ;  /* 0x0000001e021e124a */ /* 0x000fc40000040000 */
[C---:B------:R-:W-:Y:S02]  /*6ac0*/  @P1 FMUL2 R32, R2.reuse.F32, R32.F32x2.HI_LO ;  /* 0x000000200220124a */ /* 0x040fe40000040000 */
[C---:B------:R-:W-:Y:S02]  /*6ad0*/  @P1 FMUL2 R34, R2.reuse.F32, R34.F32x2.HI_LO ;  /* 0x000000220222124a */ /* 0x040fe40000040000 */
[C---:B------:R-:W-:Y:S02]  /*6ae0*/  @P1 FMUL2 R36, R2.reuse.F32, R36.F32x2.HI_LO ;  /* 0x000000240224124a */ /* 0x040fe40000040000 */
[----:B------:R-:W-:Y:S01]  /*6af0*/  @P1 FMUL2 R38, R2.F32, R38.F32x2.HI_LO ;  /* 0x000000260226124a */ /* 0x000fe20000040000 */
[----:B------:R-:W-:Y:S06]  /*6b00*/  @!P0 BRA `(.L_x_171) ;  /* 0x0000000000408947 */ /* 0x000fec0003800000 */
[----:B------:R-:W-:Y:S01]  /*6b10*/  MOV R2, 0x8 ;  /* 0x0000000800027802 */ /* 0x000fe20000000f00 */
[----:B------:R-:W2:Y:S01]  /*6b20*/  LDCU.64 UR6, c[0x4][0xb0] ;  /* 0x01001600ff0677ac */ /* 0x000ea20008000a00 */
[----:B------:R-:W-:Y:S02]  /*6b30*/  HFMA2 R12, -RZ, RZ, 0, 5.9604644775390625e-08 ;  /* 0x00000001ff0c7431 */ /* 0x000fe400000001ff */
[----:B------:R-:W-:Y:S01]  /*6b40*/  IMAD.MOV.U32 R8, RZ, RZ, 0x1be ;  /* 0x000001beff087424 */ /* 0x000fe200078e00ff */
[----:B------:R-:W3:Y:S01]  /*6b50*/  LDCU.64 UR4, c[0x4][0xb8] ;  /* 0x01001700ff0477ac */ /* 0x000ee20008000a00 */
[----:B-1----:R-:W1:Y:S01]  /*6b60*/  LDC.64 R2, c[0x4][R2] ;  /* 0x0100000002027b82 */ /* 0x002e620000000a00 */
[----:B------:R-:W-:Y:S01]  /*6b70*/  IMAD.MOV.U32 R13, RZ, RZ, RZ ;  /* 0x000000ffff0d7224 */ /* 0x000fe200078e00ff */
[----:B------:R-:W4:Y:S01]  /*6b80*/  LDCU.64 UR8, c[0x4][0x38] ;  /* 0x01000700ff0877ac */ /* 0x000f220008000a00 */
[----:B--2---:R-:W-:Y:S01]  /*6b90*/  IMAD.U32 R4, RZ, RZ, UR6 ;  /* 0x00000006ff047e24 */ /* 0x004fe2000f8e00ff */
[----:B------:R-:W-:Y:S01]  /*6ba0*/  MOV R5, UR7 ;  /* 0x0000000700057c02 */ /* 0x000fe20008000f00 */
[----:B---3--:R-:W-:Y:S01]  /*6bb0*/  IMAD.U32 R6, RZ, RZ, UR4 ;  /* 0x00000004ff067e24 */ /* 0x008fe2000f8e00ff */
[----:B------:R-:W-:Y:S01]  /*6bc0*/  MOV R7, UR5 ;  /* 0x0000000500077c02 */ /* 0x000fe20008000f00 */
[----:B----4-:R-:W-:Y:S01]  /*6bd0*/  IMAD.U32 R10, RZ, RZ, UR8 ;  /* 0x00000008ff0a7e24 */ /* 0x010fe2000f8e00ff */
[----:B------:R-:W-:-:S02]  /*6be0*/  MOV R11, UR9 ;  /* 0x00000009000b7c02 */ /* 0x000fc40008000f00 */
[----:B------:R-:W-:-:S07]  /*6bf0*/  LEPC R20, `(.L_x_171) ;  /* 0x000000001014794e */ /* 0x000fce0000000000 */
[----:B-1----:R-:W-:Y:S05]  /*6c00*/  CALL.ABS.NOINC R2 ;  /* 0x0000000002007343 */ /* 0x002fea0003c00000 */
.L_x_171:
[----:B------:R-:W-:Y:S05]  /*6c10*/  WARPSYNC.ALL ;  /* 0x0000000000007948 */ /* 0x000fea0003800000 */
[----:B------:R-:W-:-:S13]  /*6c20*/  R2UR UR4, R41 ;  /* 0x00000000290472ca */ /* 0x000fda00000e0000 */
[----:B------:R2:W-:Y:S02]  /*6c30*/  STTM.x16 tmem[UR4+0x100], R24 ;  /* 0x00010018000079ed */ /* 0x0005e40008240004 */
.L_x_169:
[----:B------:R-:W-:-:S09]  /*6c40*/  UISETP.NE.AND UP0, UPT, UR36, URZ, UPT ;  /* 0x000000ff2400728c */ /* 0x000fd2000bf05270 */
[----:B------:R-:W-:Y:S05]  /*6c50*/  BRA.U !UP0, `(.L_x_172) ;  /* 0x0000000108047547 */ /* 0x000fea000b800000 */
[----:B------:R-:W-:Y:S05]  /*6c60*/  BPT.TRAP 0x1 ;  /* 0x000000040000795c */ /* 0x000fea0000300000 */
.L_x_172:
[----:B------:R-:W-:Y:S02]  /*6c70*/  UIADD3 UR4, UPT, UPT, UR39, 0x3888, URZ ;  /* 0x0000388827047890 */ /* 0x000fe4000fffe0ff */
[----:B------:R-:W-:Y:S02]  /*6c80*/  UISETP.NE.AND UP0, UPT, UR38, URZ, UPT ;  /* 0x000000ff2600728c */ /* 0x000fe4000bf05270 */
[----:B------:R-:W-:Y:S02]  /*6c90*/  UPRMT UR4, UR40, 0x654, UR4 ;  /* 0x0000065428047896 */ /* 0x000fe40008000004 */
[----:B------:R-:W-:-:S07]  /*6ca0*/  ULOP3.LUT UR41, UR43, 0x1, URZ, 0x3c, !UPT ;  /* 0x000000012b297892 */ /* 0x000fce000f8e3cff */
[----:B------:R-:W-:Y:S01]  /*6cb0*/  SYNCS.ARRIVE.TRANS64.RED.A1T0 RZ, [UR4], RZ ;  /* 0x000000ffffff79a7 */ /* 0x000fe20008100404 */
[----:B------:R-:W3:Y:S01]  /*6cc0*/  FENCE.VIEW.ASYNC.T ;  /* 0x00000000000073c6 */ /* 0x000ee20000000200 */
[----:B------:R-:W-:Y:S05]  /*6cd0*/  BRA.U UP0, `(.L_x_173) ;  /* 0x0000000100087547 */ /* 0x000fea000b800000 */
[----:B------:R-:W-:Y:S05]  /*6ce0*/  BPT.TRAP 0x1 ;  /* 0x000000040000795c */ /* 0x000fea0000300000 */
[----:B------:R-:W-:Y:S05]  /*6cf0*/  BPT.TRAP 0x1 ;  /* 0x000000040000795c */ /* 0x000fea0000300000 */
.L_x_173:
[----:B------:R-:W-:Y:S02]  /*6d00*/  UIADD3 UR4, UPT, UPT, UR39, 0x38a0, URZ ;  /* 0x000038a027047890 */ /* 0x000fe4000fffe0ff */
[----:B------:R-:W-:Y:S02]  /*6d10*/  UISETP.NE.AND UP0, UPT, UR36, URZ, UPT ;  /* 0x000000ff2400728c */ /* 0x000fe4000bf05270 */
[----:B------:R-:W-:-:S09]  /*6d20*/  UPRMT UR4, UR40, 0x654, UR4 ;  /* 0x0000065428047896 */ /* 0x000fd20008000004 */
[----:B---3--:R-:W-:Y:S01]  /*6d30*/  SYNCS.ARRIVE.TRANS64.RED.A1T0 RZ, [UR4], RZ ;  /* 0x000000ffffff79a7 */ /* 0x008fe20008100404 */
[----:B------:R-:W-:Y:S05]  /*6d40*/  BRA.U !UP0, `(.L_x_174) ;  /* 0x0000000108047547 */ /* 0x000fea000b800000 */
[----:B------:R-:W-:Y:S05]  /*6d50*/  BPT.TRAP 0x1 ;  /* 0x000000040000795c */ /* 0x000fea0000300000 */
.L_x_174:
[----:B-1----:R-:W-:Y:S01]  /*6d60*/  IMAD.U32 R3, RZ, RZ, UR41 ;  /* 0x00000029ff037e24 */ /* 0x002fe2000f8e00ff */
[----:B------:R-:W-:-:S04]  /*6d70*/  ISETP.NE.AND P0, PT, R23, R19, PT ;  /* 0x000000131700720c */ /* 0x000fc80003f05270 */
[----:B------:R-:W-:-:S04]  /*6d80*/  SHF.L.U32 R3, R3, 0x1f, RZ ;  /* 0x0000001f03037819 */ /* 0x000fc800000006ff */
[----:B------:R-:W1:Y:S02]  /*6d90*/  SYNCS.PHASECHK.TRANS64.TRYWAIT P1, [UR39+0x3880], R3 ;  /* 0x00388003ff0075a7 */ /* 0x000e640008021127 */
[----:B-1----:R-:W-:Y:S05]  /*6da0*/  @!P1 BRA `(.L_x_175) ;  /* 0x000000a800489947 */ /* 0x002fea0003800000 */
.L_x_381:
[----:B------:R-:W-:Y:S05]  /*6db0*/  @!P0 BRA `(.L_x_176) ;  /* 0x0000000000408947 */ /* 0x000fea0003800000 */
[----:B------:R-:W-:Y:S01]  /*6dc0*/  MOV R2, 0x8 ;  /* 0x0000000800027802 */ /* 0x000fe20000000f00 */
[----:B------:R-:W3:Y:S01]  /*6dd0*/  LDCU.64 UR6, c[0x4][0xb0] ;  /* 0x01001600ff0677ac */ /* 0x000ee20008000a00 */
[----:B------:R-:W-:Y:S02]  /*6de0*/  HFMA2 R12, -RZ, RZ, 0, 5.9604644775390625e-08 ;  /* 0x00000001ff0c7431 */ /* 0x000fe400000001ff */
[----:B------:R-:W-:Y:S01]  /*6df0*/  IMAD.MOV.U32 R8, RZ, RZ, 0x192 ;  /* 0x00000192ff087424 */ /* 0x000fe200078e00ff */
[----:B------:R-:W4:Y:S01]  /*6e00*/  LDCU.64 UR4, c[0x4][0xb8] ;  /* 0x01001700ff0477ac */ /* 0x000f220008000a00 */
[----:B-1----:R-:W1:Y:S01]  /*6e10*/  LDC.64 R2, c[0x4][R2] ;  /* 0x0100000002027b82 */ /* 0x002e620000000a00 */
[----:B------:R-:W-:Y:S01]  /*6e20*/  IMAD.MOV.U32 R13, RZ, RZ, RZ ;  /* 0x000000ffff0d7224 */ /* 0x000fe200078e00ff */
[----:B------:R-:W5:Y:S01]  /*6e30*/  LDCU.64 UR8, c[0x4][0x28] ;  /* 0x01000500ff0877ac */ /* 0x000f620008000a00 */
[----:B---3--:R-:W-:Y:S01]  /*6e40*/  IMAD.U32 R4, RZ, RZ, UR6 ;  /* 0x00000006ff047e24 */ /* 0x008fe2000f8e00ff */
[----:B------:R-:W-:Y:S01]  /*6e50*/  MOV R5, UR7 ;  /* 0x0000000700057c02 */ /* 0x000fe20008000f00 */
[----:B----4-:R-:W-:Y:S01]  /*6e60*/  IMAD.U32 R6, RZ, RZ, UR4 ;  /* 0x00000004ff067e24 */ /* 0x010fe2000f8e00ff */
[----:B------:R-:W-:Y:S01]  /*6e70*/  MOV R7, UR5 ;  /* 0x0000000500077c02 */ /* 0x000fe20008000f00 */
[----:B-----5:R-:W-:Y:S01]  /*6e80*/  IMAD.U32 R10, RZ, RZ, UR8 ;  /* 0x00000008ff0a7e24 */ /* 0x020fe2000f8e00ff */
[----:B------:R-:W-:-:S02]  /*6e90*/  MOV R11, UR9 ;  /* 0x00000009000b7c02 */ /* 0x000fc40008000f00 */
[----:B------:R-:W-:-:S07]  /*6ea0*/  LEPC R20, `(.L_x_176) ;  /* 0x000000001014794e */ /* 0x000fce0000000000 */
[----:B-12---:R-:W-:Y:S05]  /*6eb0*/  CALL.ABS.NOINC R2 ;  /* 0x0000000002007343 */ /* 0x006fea0003c00000 */
.L_x_176:
[----:B------:R-:W-:Y:S05]  /*6ec0*/  WARPSYNC.ALL ;  /* 0x0000000000007948 */ /* 0x000fea0003800000 */
        /* <DEDUP_REMOVED lines=17> */
.L_x_177:
[----:B------:R-:W-:Y:S01]  /*6fe0*/  IMAD.U32 R3, RZ, RZ, UR44 ;  /* 0x0000002cff037e24 */ /* 0x000fe2000f8e00ff */
[----:B------:R-:W-:-:S04]  /*6ff0*/  FSETP.NEU.AND P1, PT, R2, 1, PT ;  /* 0x3f8000000200780b */ /* 0x000fc80003f2d000 */
[----:B------:R-:W-:-:S04]  /*7000*/  SHF.L.U32 R3, R3, 0x1f, RZ ;  /* 0x0000001f03037819 */ /* 0x000fc800000006ff */
[----:B------:R-:W1:Y:S02]  /*7010*/  SYNCS.PHASECHK.TRANS64.TRYWAIT P0, [UR39+0x3898], R3 ;  /* 0x00389803ff0075a7 */ /* 0x000e640008001127 */
[----:B-1----:R-:W-:Y:S05]  /*7020*/  @!P0 BRA `(.L_x_178) ;  /* 0x000000a400c08947 */ /* 0x002fea0003800000 */
.L_x_382:
[----:B------:R-:W-:-:S13]  /*7030*/  VOTE.ANY P1, P1 ;  /* 0x0000000000ff7806 */ /* 0x000fda0000820100 */
[----:B------:R-:W-:Y:S05]  /*7040*/  @!P1 BRA `(.L_x_179) ;  /* 0x0000000000cc9947 */ /* 0x000fea0003800000 */
[----:B------:R-:W-:-:S13]  /*7050*/  ISETP.NE.AND P0, PT, R23, R16, PT ;  /* 0x000000101700720c */ /* 0x000fda0003f05270 */
[----:B------:R-:W-:Y:S05]  /*7060*/  @!P0 BRA `(.L_x_180) ;  /* 0x0000000000408947 */ /* 0x000fea0003800000 */
[----:B------:R-:W-:Y:S01]  /*7070*/  MOV R14, 0x8 ;  /* 0x00000008000e7802 */ /* 0x000fe20000000f00 */
[----:B------:R-:W3:Y:S01]  /*7080*/  LDCU.64 UR8, c[0x4][0xb0] ;  /* 0x01001600ff0877ac */ /* 0x000ee20008000a00 */
[----:B------:R-:W-:Y:S02]  /*7090*/  HFMA2 R12, -RZ, RZ, 0, 5.9604644775390625e-08 ;  /* 0x00000001ff0c7431 */ /* 0x000fe400000001ff */
[----:B------:R-:W-:Y:S01]  /*70a0*/  IMAD.MOV.U32 R8, RZ, RZ, 0x192 ;  /* 0x00000192ff087424 */ /* 0x000fe200078e00ff */
[----:B------:R-:W4:Y:S01]  /*70b0*/  LDCU.64 UR6, c[0x4][0xb8] ;  /* 0x01001700ff0677ac */ /* 0x000f220008000a00 */
[----:B------:R-:W5:Y:S01]  /*70c0*/  LDC.64 R14, c[0x4][R14] ;  /* 0x010000000e0e7b82 */ /* 0x000f620000000a00 */
[----:B------:R-:W-:Y:S01]  /*70d0*/  IMAD.MOV.U32 R13, RZ, RZ, RZ ;  /* 0x000000ffff0d7224 */ /* 0x000fe200078e00ff */
[----:B------:R-:W1:Y:S01]  /*70e0*/  LDCU.64 UR4, c[0x4][0x30] ;  /* 0x01000600ff0477ac */ /* 0x000e620008000a00 */
[----:B---3--:R-:W-:Y:S01]  /*70f0*/  IMAD.U32 R4, RZ, RZ, UR8 ;  /* 0x00000008ff047e24 */ /* 0x008fe2000f8e00ff */
[----:B------:R-:W-:Y:S01]  /*7100*/  MOV R5, UR9 ;  /* 0x0000000900057c02 */ /* 0x000fe20008000f00 */
[----:B----4-:R-:W-:Y:S01]  /*7110*/  IMAD.U32 R6, RZ, RZ, UR6 ;  /* 0x00000006ff067e24 */ /* 0x010fe2000f8e00ff */
[----:B------:R-:W-:Y:S01]  /*7120*/  MOV R7, UR7 ;  /* 0x0000000700077c02 */ /* 0x000fe20008000f00 */
[----:B-1----:R-:W-:Y:S01]  /*7130*/  IMAD.U32 R10, RZ, RZ, UR4 ;  /* 0x00000004ff0a7e24 */ /* 0x002fe2000f8e00ff */
[----:B------:R-:W-:-:S02]  /*7140*/  MOV R11, UR5 ;  /* 0x00000005000b7c02 */ /* 0x000fc40008000f00 */
[----:B------:R-:W-:-:S07]  /*7150*/  LEPC R20, `(.L_x_180) ;  /* 0x000000001014794e */ /* 0x000fce0000000000 */
[----:B--2--5:R-:W-:Y:S05]  /*7160*/  CALL.ABS.NOINC R14 ;  /* 0x000000000e007343 */ /* 0x024fea0003c00000 */
.L_x_180:
[----:B------:R-:W-:Y:S05]  /*7170*/  WARPSYNC.ALL ;  /* 0x0000000000007948 */ /* 0x000fea0003800000 */
[----:B------:R-:W-:Y:S02]  /*7180*/  R2UR UR4, R41 ;  /* 0x00000000290472ca */ /* 0x000fe400000e0000 */
[----:B------:R-:W-:Y:S02]  /*7190*/  ISETP.NE.AND P0, PT, R23, R16, PT ;  /* 0x000000101700720c */ /* 0x000fe40003f05270 */
[----:B------:R-:W-:-:S09]  /*71a0*/  FSETP.NEU.AND P1, PT, R2, 1, PT ;  /* 0x3f8000000200780b */ /* 0x000fd20003f2d000 */
[----:B--2---:R-:W2:Y:S04]  /*71b0*/  LDTM.x16 R24, tmem[UR4+0x180] ;  /* 0x00018004001879ee */ /* 0x004ea80008240000 */
        /* <DEDUP_REMOVED lines=25> */
.L_x_181:
[----:B------:R-:W-:Y:S05]  /*7350*/  WARPSYNC.ALL ;  /* 0x0000000000007948 */ /* 0x000fea0003800000 */
[----:B------:R-:W-:-:S13]  /*7360*/  R2UR UR4, R41 ;  /* 0x00000000290472ca */ /* 0x000fda00000e0000 */
[----:B------:R3:W-:Y:S02]  /*7370*/  STTM.x16 tmem[UR4+0x180], R24 ;  /* 0x00018018000079ed */ /* 0x0007e40008240004 */
.L_x_179:
[----:B------:R-:W-:-:S09]  /*7380*/  UISETP.NE.AND UP0, UPT, UR37, URZ, UPT ;  /* 0x000000ff2500728c */ /* 0x000fd2000bf05270 */
[----:B------:R-:W-:Y:S05]  /*7390*/  BRA.U !UP0, `(.L_x_182) ;  /* 0x0000000108047547 */ /* 0x000fea000b800000 */
[----:B------:R-:W-:Y:S05]  /*73a0*/  BPT.TRAP 0x1 ;  /* 0x000000040000795c */ /* 0x000fea0000300000 */
.L_x_182:
[----:B------:R-:W-:Y:S02]  /*73b0*/  UPRMT UR4, UR40, 0x654, UR45 ;  /* 0x0000065428047896 */ /* 0x000fe4000800002d */
[----:B------:R-:W-:-:S07]  /*73c0*/  UISETP.NE.AND UP0, UPT, UR38, URZ, UPT ;  /* 0x000000ff2600728c */ /* 0x000fce000bf05270 */
[----:B------:R-:W-:Y:S01]  /*73d0*/  SYNCS.ARRIVE.TRANS64.RED.A1T0 RZ, [UR4], RZ ;  /* 0x000000ffffff79a7 */ /* 0x000fe20008100404 */
[----:B------:R-:W4:Y:S01]  /*73e0*/  FENCE.VIEW.ASYNC.T ;  /* 0x00000000000073c6 */ /* 0x000f220000000200 */
[----:B------:R-:W-:Y:S05]  /*73f0*/  BRA.U UP0, `(.L_x_183) ;  /* 0x0000000100087547 */ /* 0x000fea000b800000 */
[----:B------:R-:W-:Y:S05]  /*7400*/  BPT.TRAP 0x1 ;  /* 0x000000040000795c */ /* 0x000fea0000300000 */
[----:B------:R-:W-:Y:S05]  /*7410*/  BPT.TRAP 0x1 ;  /* 0x000000040000795c */ /* 0x000fea0000300000 */
.L_x_183:
[----:B------:R-:W-:Y:S01]  /*7420*/  UIADD3 UR5, UPT, UPT, UR39, 0x38a8, URZ ;  /* 0x000038a827057890 */ /* 0x000fe2000fffe0ff */
[----:B------:R-:W-:Y:S01]  /*7430*/  LOP3.LUT R43, R43, 0x1, RZ, 0x3c, !PT ;  /* 0x000000012b2b7812 */ /* 0x000fe200078e3cff */
[----:B------:R-:W-:Y:S02]  /*7440*/  UISETP.NE.AND UP0, UPT, UR46, URZ, UPT ;  /* 0x000000ff2e00728c */ /* 0x000fe4000bf05270 */
[----:B------:R-:W-:Y:S02]  /*7450*/  UPRMT UR5, UR40, 0x654, UR5 ;  /* 0x0000065428057896 */ /* 0x000fe40008000005 */
[----:B------:R-:W-:-:S07]  /*7460*/  ULOP3.LUT UR44, UR44, 0x1, URZ, 0x3c, !UPT ;  /* 0x000000012c2c7892 */ /* 0x000fce000f8e3cff */
[----:B----4-:R-:W-:Y:S01]  /*7470*/  SYNCS.ARRIVE.TRANS64.RED.A1T0 RZ, [UR5], RZ ;  /* 0x000000ffffff79a7 */ /* 0x010fe20008100405 */
[----:B------:R-:W-:Y:S05]  /*7480*/  BRA.U UP0, `(.L_x_184) ;  /* 0xfffffff100947547 */ /* 0x000fea000b83ffff */
.L_x_164:
[----:B------:R-:W-:-:S09]  /*7490*/  UISETP.NE.AND UP0, UPT, UR36, URZ, UPT ;  /* 0x000000ff2400728c */ /* 0x000fd2000bf05270 */
[----:B------:R-:W-:Y:S05]  /*74a0*/  BRA.U !UP0, `(.L_x_185) ;  /* 0x0000000108047547 */ /* 0x000fea000b800000 */
[----:B------:R-:W-:Y:S05]  /*74b0*/  BPT.TRAP 0x1 ;  /* 0x000000040000795c */ /* 0x000fea0000300000 */
.L_x_185:
[----:B------:R-:W4:Y:S01]  /*74c0*/  S2UR UR41, SR_CgaCtaId ;  /* 0x00000000002979c3 */ /* 0x000f220000008800 */
[----:B------:R-:W-:Y:S01]  /*74d0*/  UMOV UR40, 0x400 ;  /* 0x0000040000287882 */ /* 0x000fe20000000000 */
[----:B------:R-:W-:Y:S02]  /*74e0*/  UISETP.NE.AND UP0, UPT, UR37, URZ, UPT ;  /* 0x000000ff2500728c */ /* 0x000fe4000bf05270 */
[----:B----4-:R-:W-:-:S04]  /*74f0*/  ULEA UR40, UR41, UR40, 0x18 ;  /* 0x0000002829287291 */ /* 0x010fc8000f8ec0ff */
[----:B------:R-:W-:-:S04]  /*7500*/  UIADD3 UR39, UPT, UPT, UR40, 0x3888, URZ ;  /* 0x0000388828277890 */ /* 0x000fc8000fffe0ff */
[----:B------:R-:W-:-:S09]  /*7510*/  UPRMT UR5, UR41, 0x654, UR39 ;  /* 0x0000065429057896 */ /* 0x000fd20008000027 */
[----:B------:R-:W-:Y:S01]  /*7520*/  SYNCS.ARRIVE.TRANS64.RED.A1T0 RZ, [UR5], RZ ;  /* 0x000000ffffff79a7 */ /* 0x000fe20008100405 */
[----:B------:R-:W-:Y:S05]  /*7530*/  BRA.U !UP0, `(.L_x_186) ;  /* 0x0000000108047547 */ /* 0x000fea000b800000 */
[----:B------:R-:W-:Y:S05]  /*7540*/  BPT.TRAP 0x1 ;  /* 0x000000040000795c */ /* 0x000fea0000300000 */
.L_x_186:
[----:B------:R-:W-:-:S04]  /*7550*/  SHF.L.U32 R43, R43, 0x1f, RZ ;  /* 0x0000001f2b2b7819 */ /* 0x000fc800000006ff */
[----:B------:R-:W4:Y:S02]  /*7560*/  SYNCS.PHASECHK.TRANS64.TRYWAIT P0, [UR40+0x3870], R43 ;  /* 0x0038702bff0075a7 */ /* 0x000f240008001128 */
[----:B----4-:R-:W-:Y:S05]  /*7570*/  @!P0 BRA `(.L_x_187) ;  /* 0x000000a000848947 */ /* 0x010fea0003800000 */
.L_x_383:
[----:B------:R-:W-:Y:S01]  /*7580*/  R2UR UR5, R41 ;  /* 0x00000000290572ca */ /* 0x000fe200000e0000 */
[----:B------:R-:W-:-:S12]  /*7590*/  UISETP.NE.AND UP0, UPT, UR37, URZ, UPT ;  /* 0x000000ff2500728c */ /* 0x000fd8000bf05270 */
[----:B------:R-:W4:Y:S02]  /*75a0*/  LDTM.x2 R22, tmem[UR5] ;  /* 0x00000005001679ee */ /* 0x000f2400080c0000 */
[----:B----4-:R-:W-:Y:S05]  /*75b0*/  BRA.U !UP0, `(.L_x_188) ;  /* 0x0000000108047547 */ /* 0x010fea000b800000 */
[----:B------:R-:W-:Y:S05]  /*75c0*/  BPT.TRAP 0x1 ;  /* 0x000000040000795c */ /* 0x000fea0000300000 */
.L_x_188:
[----:B------:R-:W-:Y:S01]  /*75d0*/  SYNCS.ARRIVE.TRANS64.RED.A1T0 RZ, [UR4], RZ ;  /* 0x000000ffffff79a7 */ /* 0x000fe20008100404 */
[----:B------:R-:W-:-:S09]  /*75e0*/  UISETP.NE.AND UP0, UPT, UR38, URZ, UPT ;  /* 0x000000ff2600728c */ /* 0x000fd2000bf05270 */
[----:B------:R-:W-:Y:S05]  /*75f0*/  BRA.U UP0, `(.L_x_189) ;  /* 0x0000000100047547 */ /* 0x000fea000b800000 */
[----:B------:R-:W-:Y:S05]  /*7600*/  BPT.TRAP 0x1 ;  /* 0x000000040000795c */ /* 0x000fea0000300000 */
.L_x_189:
[----:B-1----:R-:W-:-:S04]  /*7610*/  MOV R3, UR44 ;  /* 0x0000002c00037c02 */ /* 0x002fc80008000f00 */
[----:B------:R-:W-:-:S04]  /*7620*/  SHF.L.U32 R3, R3, 0x1f, RZ ;  /* 0x0000001f03037819 */ /* 0x000fc800000006ff */
[----:B------:R-:W1:Y:S02]  /*7630*/  SYNCS.PHASECHK.TRANS64.TRYWAIT P0, [UR40+0x3890], R3 ;  /* 0x00389003ff0075a7 */ /* 0x000e640008001128 */
[----:B-1----:R-:W-:Y:S05]  /*7640*/  @!P0 BRA `(.L_x_190) ;  /* 0x000000a000688947 */ /* 0x002fea0003800000 */
.L_x_384:
[----:B------:R-:W-:-:S09]  /*7650*/  UISETP.NE.AND UP0, UPT, UR38, URZ, UPT ;  /* 0x000000ff2600728c */ /* 0x000fd2000bf05270 */
[----:B------:R-:W-:Y:S05]  /*7660*/  BRA.U UP0, `(.L_x_191) ;  /* 0x0000000100047547 */ /* 0x000fea000b800000 */
[----:B------:R-:W-:Y:S05]  /*7670*/  BPT.TRAP 0x1 ;  /* 0x000000040000795c */ /* 0x000fea0000300000 */
.L_x_191:
[----:B-1----:R-:W-:Y:S01]  /*7680*/  IMAD.MOV.U32 R0, RZ, RZ, 0x1 ;  /* 0x00000001ff007424 */ /* 0x002fe200078e00ff */
[C---:B--23--:R-:W-:Y:S01]  /*7690*/  LOP3.LUT R30, R18.reuse, 0x3, RZ, 0xc0, !PT ;  /* 0x00000003121e7812 */ /* 0x04cfe200078ec0ff */
[----:B------:R-:W-:Y:S02]  /*76a0*/  VIADD R3, R41, 0x100 ;  /* 0x0000010029037836 */ /* 0x000fe40000000000 */
[----:B------:R-:W-:Y:S01]  /*76b0*/  IMAD.SHL.U32 R2, R18, 0x200, RZ ;  /* 0x0000020012027824 */ /* 0x000fe200078e00ff */
[----:B------:R-:W-:Y:S02]  /*76c0*/  SHF.L.U32 R0, R0, 0x1f, RZ ;  /* 0x0000001f00007819 */ /* 0x000fe400000006ff */
[----:B------:R-:W-:Y:S02]  /*76d0*/  SHF.R.U32.HI R3, RZ, 0x15, R3 ;  /* 0x00000015ff037819 */ /* 0x000fe40000011603 */
[----:B------:R-:W1:Y:S01]  /*76e0*/  SYNCS.PHASECHK.TRANS64.TRYWAIT P1, [UR40+0x38c0], R0 ;  /* 0x0038c000ff0075a7 */ /* 0x000e620008021128 */
[----:B------:R-:W-:-:S02]  /*76f0*/  LOP3.LUT R2, R2, 0x600, RZ, 0xc0, !PT ;  /* 0x0000060002027812 */ /* 0x000fc400078ec0ff */
[----:B------:R-:W-:Y:S01]  /*7700*/  ISETP.NE.AND P0, PT, R30, R3, PT ;  /* 0x000000031e00720c */ /* 0x000fe20003f05270 */
[----:B-1----:R-:W-:-:S12]  /*7710*/  @!P1 BRA `(.L_x_192) ;  /* 0x000000a0004c9947 */ /* 0x002fd80003800000 */
.L_x_385:
[----:B------:R-:W-:Y:S01]  /*7720*/  LEA R17, R17, R2, 0x4 ;  /* 0x0000000211117211 */ /* 0x000fe200078e20ff */
        /* <DEDUP_REMOVED lines=17> */
.L_x_193:
[----:B------:R-:W2:Y:S01]  /*7840*/  S2UR UR4, SR_SWINHI ;  /* 0x00000000000479c3 */ /* 0x000ea20000002f00 */
[----:B------:R-:W3:Y:S01]  /*7850*/  S2R R27, SR_CTAID.X ;  /* 0x00000000001b7919 */ /* 0x000ee20000002500 */
[----:B------:R-:W4:Y:S01]  /*7860*/  S2R R25, SR_CTAID.Z ;  /* 0x0000000000197919 */ /* 0x000f220000002700 */
[----:B------:R-:W5:Y:S01]  /*7870*/  S2R R24, SR_CTAID.Y ;  /* 0x0000000000187919 */ /* 0x000f620000002600 */
[----:B------:R-:W-:Y:S01]  /*7880*/  UMOV UR6, UR40 ;  /* 0x0000002800067c82 */ /* 0x000fe20008000000 */
[----:B--2---:R-:W-:Y:S01]  /*7890*/  UMOV UR7, UR4 ;  /* 0x0000000400077c82 */ /* 0x004fe20008000000 */
[----:B------:R-:W-:-:S04]  /*78a0*/  LEA R31, P0, R17, UR6, 0x1 ;  /* 0x00000006111f7c11 */ /* 0x000fc8000f8008ff */
[----:B------:R-:W-:Y:S01]  /*78b0*/  IADD3.X R29, PT, PT, RZ, UR7, RZ, P0, !PT ;  /* 0x00000007ff1d7c10 */ /* 0x000fe200087fe4ff */
[----:B------:R-:W-:Y:S05]  /*78c0*/  WARPSYNC.ALL ;  /* 0x0000000000007948 */ /* 0x000fea0003800000 */
[----:B------:R-:W2:Y:S01]  /*78d0*/  LDCU UR5, c[0x0][0x708] ;  /* 0x0000e100ff0577ac */ /* 0x000ea20008000800 */
[----:B-1----:R-:W1:Y:S01]  /*78e0*/  MUFU.RCP R3, R22 ;  /* 0x0000001600037308 */ /* 0x002e620000001000 */
[----:B------:R-:W3:Y:S01]  /*78f0*/  LDC R26, c[0x0][0x708] ;  /* 0x0001c200ff1a7b82 */ /* 0x000ee20000000800 */
[----:B------:R-:W-:Y:S01]  /*7900*/  R2UR UR4, R41 ;  /* 0x00000000290472ca */ /* 0x000fe200000e0000 */
[----:B------:R-:W-:-:S12]  /*7910*/  BSSY.RECONVERGENT B2, `(.L_x_194) ;  /* 0x000000c000027945 */ /* 0x000fd80003800200 */
[----:B------:R-:W3:Y:S01]  /*7920*/  LDTM.x16 R4, tmem[UR4+0x100] ;  /* 0x00010004000479ee */ /* 0x000ee20008240000 */
[----:B--2---:R-:W-:Y:S01]  /*7930*/  MOV R21, UR5 ;  /* 0x0000000500157c02 */ /* 0x004fe20008000f00 */
[----:B-1----:R-:W-:-:S03]  /*7940*/  FFMA R2, -R22, R3, 1 ;  /* 0x3f80000016027423 */ /* 0x002fc60000000103 */
[----:B------:R-:W1:Y:S01]  /*7950*/  FCHK P0, R21, R22 ;  /* 0x0000001615007302 */ /* 0x000e620000000000 */
[----:B------:R-:W-:-:S04]  /*7960*/  FFMA R2, R3, R2, R3 ;  /* 0x0000000203027223 */ /* 0x000fc80000000003 */
[----:B------:R-:W-:-:S04]  /*7970*/  FFMA R3, R2, UR5, RZ ;  /* 0x0000000502037c23 */ /* 0x000fc800080000ff */
[----:B------:R-:W-:-:S04]  /*7980*/  FFMA R0, -R22, R3, UR5 ;  /* 0x0000000516007e23 */ /* 0x000fc80008000103 */
[----:B------:R-:W-:Y:S01]  /*7990*/  FFMA R0, R2, R0, R3 ;  /* 0x0000000002007223 */ /* 0x000fe20000000003 */
[----:B-1-345:R-:W-:Y:S05]  /*79a0*/  @!P0 BRA `(.L_x_195) ;  /* 0x0000000000088947 */ /* 0x03afea0003800000 */
[----:B------:R-:W-:Y:S02]  /*79b0*/  MOV R20, 0x79d0 ;  /* 0x000079d000147802 */ /* 0x000fe40000000f00 */
[----:B------:R-:W-:Y:S05]  /*79c0*/  CALL.REL.NOINC `($__internal_3_$__cuda_sm3x_div_rn_noftz_f32_slowpath) ;  /* 0x000000a800947944 */ /* 0x000fea0003c00000 */
.L_x_195:
[----:B------:R-:W-:Y:S05]  /*79d0*/  BSYNC.RECONVERGENT B2 ;  /* 0x0000000000027941 */ /* 0x000fea0003800200 */
.L_x_194:
[C---:B------:R-:W-:Y:S01]  /*79e0*/  FMUL2 R4, R0.reuse.F32, R4.F32x2.HI_LO ;  /* 0x000000040004724a */ /* 0x040fe20000040000 */
[----:B------:R-:W1:Y:S01]  /*79f0*/  LDCU.64 UR4, c[0x0][0x880] ;  /* 0x00011000ff0477ac */ /* 0x000e620008000a00 */
[C---:B------:R-:W-:Y:S02]  /*7a00*/  FMUL2 R6, R0.reuse.F32, R6.F32x2.HI_LO ;  /* 0x000000060006724a */ /* 0x040fe40000040000 */
[C---:B------:R-:W-:Y:S01]  /*7a10*/  FMUL2 R2, R0.reuse.F32, R8.F32x2.HI_LO ;  /* 0x000000080002724a */ /* 0x040fe20000040000 */
[----:B------:R-:W-:Y:S01]  /*7a20*/  F2FP.F16.F32.PACK_AB R8, R5, R4 ;  /* 0x000000040508723e */ /* 0x000fe200000000ff */
[C---:B------:R-:W-:Y:S01]  /*7a30*/  FMUL2 R20, R0.reuse.F32, R10.F32x2.HI_LO ;  /* 0x0000000a0014724a */ /* 0x040fe20000040000 */
[----:B------:R-:W-:Y:S01]  /*7a40*/  F2FP.F16.F32.PACK_AB R9, R7, R6 ;  /* 0x000000060709723e */ /* 0x000fe200000000ff */
[C---:B------:R-:W-:Y:S01]  /*7a50*/  FMUL2 R12, R0.reuse.F32, R12.F32x2.HI_LO ;  /* 0x0000000c000c724a */ /* 0x040fe20000040000 */
[----:B------:R-:W-:Y:S01]  /*7a60*/  F2FP.F16.F32.PACK_AB R10, R3, R2 ;  /* 0x00000002030a723e */ /* 0x000fe200000000ff */
[C---:B------:R-:W-:Y:S01]  /*7a70*/  FMUL2 R14, R0.reuse.F32, R14.F32x2.HI_LO ;  /* 0x0000000e000e724a */ /* 0x040fe20000040000 */
[----:B------:R-:W-:Y:S01]  /*7a80*/  SHF.R.U64 R2, R31, 0x3, R29 ;  /* 0x000000031f027819 */ /* 0x000fe2000000121d */
[C---:B------:R-:W-:Y:S01]  /*7a90*/  FMUL2 R16, R0.reuse.F32, R16.F32x2.HI_LO ;  /* 0x000000100010724a */ /* 0x040fe20000040000 */
[----:B------:R-:W-:Y:S01]  /*7aa0*/  F2FP.F16.F32.PACK_AB R11, R21, R20 ;  /* 0x00000014150b723e */ /* 0x000fe200000000ff */
[----:B------:R-:W-:Y:S01]  /*7ab0*/  FMUL2 R18, R0.F32, R18.F32x2.HI_LO ;  /* 0x000000120012724a */ /* 0x000fe20000040000 */
[----:B------:R-:W-:-:S02]  /*7ac0*/  IADD3 R0, P0, PT, R31, 0x10, RZ ;  /* 0x000000101f007810 */ /* 0x000fc40007f1e0ff */
[----:B------:R-:W-:Y:S02]  /*7ad0*/  LOP3.LUT R28, R31, 0x10, R2, 0x78, !PT ;  /* 0x000000101f1c7812 */ /* 0x000fe400078e7802 */
[----:B------:R-:W-:Y:S01]  /*7ae0*/  F2FP.F16.F32.PACK_AB R4, R13, R12 ;  /* 0x0000000c0d04723e */ /* 0x000fe200000000ff */
[----:B------:R-:W-:Y:S01]  /*7af0*/  IMAD.X R3, RZ, RZ, R29, P0 ;  /* 0x000000ffff037224 */ /* 0x000fe200000e061d */
[----:B------:R-:W-:Y:S01]  /*7b00*/  F2FP.F16.F32.PACK_AB R5, R15, R14 ;  /* 0x0000000e0f05723e */ /* 0x000fe200000000ff */
[----:B------:R2:W-:Y:S01]  /*7b10*/  ST.E.128 desc[UR48][R28.64], R8 ;  /* 0x000000081c007985 */ /* 0x0005e2000c101d30 */
[----:B------:R-:W-:Y:S01]  /*7b20*/  F2FP.F16.F32.PACK_AB R6, R17, R16 ;  /* 0x000000101106723e */ /* 0x000fe200000000ff */
[----:B-1----:R-:W-:Y:S01]  /*7b30*/  UISETP.NE.U32.AND UP0, UPT, UR4, URZ, UPT ;  /* 0x000000ff0400728c */ /* 0x002fe2000bf05070 */
[----:B------:R-:W-:-:S03]  /*7b40*/  SHF.R.U64 R7, R0, 0x3, R3 ;  /* 0x0000000300077819 */ /* 0x000fc60000001203 */
[----:B------:R-:W-:Y:S01]  /*7b50*/  UISETP.NE.AND.EX UP0, UPT, UR5, URZ, UPT, UP0 ;  /* 0x000000ff0500728c */ /* 0x000fe2000bf05300 */
[----:B------:R-:W-:Y:S02]  /*7b60*/  LOP3.LUT R2, R0, 0x10, R7, 0x78, !PT ;  /* 0x0000001000027812 */ /* 0x000fe400078e7807 */
[----:B------:R-:W-:-:S05]  /*7b70*/  F2FP.F16.F32.PACK_AB R7, R19, R18 ;  /* 0x000000121307723e */ /* 0x000fca00000000ff */
[----:B------:R2:W-:Y:S01]  /*7b80*/  ST.E.128 desc[UR48][R2.64], R4 ;  /* 0x0000000402007985 */ /* 0x0005e2000c101d30 */
[----:B------:R-:W-:Y:S01]  /*7b90*/  @!PT LDS RZ, [RZ] ;  /* 0x00000000fffff984 */ /* 0x000fe20000000800 */
[----:B------:R-:W-:Y:S01]  /*7ba0*/  @!PT LDS RZ, [RZ] ;  /* 0x00000000fffff984 */ /* 0x000fe20000000800 */
[----:B------:R-:W-:Y:S01]  /*7bb0*/  @!PT LDS RZ, [RZ] ;  /* 0x00000000fffff984 */ /* 0x000fe20000000800 */
[----:B------:R-:W-:Y:S01]  /*7bc0*/  @!PT LDS RZ, [RZ] ;  /* 0x00000000fffff984 */ /* 0x000fe20000000800 */
[----:B------:R1:W-:Y:S06]  /*7bd0*/  MEMBAR.ALL.CTA ;  /* 0x0000000000007992 */ /* 0x0003ec0000008000 */
[----:B-1----:R-:W1:Y:S01]  /*7be0*/  FENCE.VIEW.ASYNC.S ;  /* 0x00000000000073c6 */ /* 0x002e620000000000 */
[----:B------:R-:W-:Y:S05]  /*7bf0*/  BRA.U !UP0, `(.L_x_196) ;  /* 0x0000000108fc7547 */ /* 0x000fea000b800000 */
[C---:B------:R-:W-:Y:S01]  /*7c00*/  FSETP.GEU.AND P0, PT, R22.reuse, 1.175494350822287508e-38, PT ;  /* 0x008000001600780b */ /* 0x040fe20003f0e000 */
[----:B------:R-:W-:Y:S01]  /*7c10*/  HFMA2 R0, -RZ, RZ, 1.5048828125, 33.21875 ;  /* 0x3e055027ff007431 */ /* 0x000fe200000001ff */
[----:B------:R-:W3:Y:S01]  /*7c20*/  LDCU UR4, c[0x0][0x380] ;  /* 0x00007000ff0477ac */ /* 0x000ee20008000800 */
[----:B------:R-:W-:Y:S01]  /*7c30*/  BSSY.RECONVERGENT B0, `(.L_x_196) ;  /* 0x000003b000007945 */ /* 0x000fe20003800200 */
[----:B--2---:R-:W-:Y:S01]  /*7c40*/  FSEL R5, RZ, -23, P0 ;  /* 0xc1b80000ff057808 */ /* 0x004fe20000000000 */
[----:B------:R-:W2:Y:S08]  /*7c50*/  LDCU UR5, c[0x0][0x700] ;  /* 0x0000e000ff0577ac */ /* 0x000eb00008000800 */
[----:B------:R-:W-:-:S05]  /*7c60*/  @!P0 FMUL R22, R22, 8388608 ;  /* 0x4b00000016168820 */ /* 0x000fca0000400000 */
[C---:B------:R-:W-:Y:S02]  /*7c70*/  IADD3 R7, PT, PT, R22.reuse, -0x3f2aaaab, RZ ;  /* 0xc0d5555516077810 */ /* 0x040fe40007ffe0ff */
[C---:B------:R-:W-:Y:S02]  /*7c80*/  ISETP.GT.U32.AND P0, PT, R22.reuse, 0x7f7fffff, PT ;  /* 0x7f7fffff1600780c */ /* 0x040fe40003f04070 */
[----:B------:R-:W-:Y:S02]  /*7c90*/  LOP3.LUT R7, R7, 0xff800000, RZ, 0xc0, !PT ;  /* 0xff80000007077812 */ /* 0x000fe400078ec0ff */
[C---:B------:R-:W-:Y:S02]  /*7ca0*/  FSETP.NEU.AND P1, PT, R22.reuse, RZ, PT ;  /* 0x000000ff1600720b */ /* 0x040fe40003f2d000 */
[-C--:B------:R-:W-:Y:S02]  /*7cb0*/  IADD3 R3, PT, PT, R22, -R7.reuse, RZ ;  /* 0x8000000716037210 */ /* 0x080fe40007ffe0ff */
[----:B------:R-:W-:-:S03]  /*7cc0*/  I2FP.F32.S32 R2, R7 ;  /* 0x0000000700027245 */ /* 0x000fc60000201400 */
[----:B------:R-:W-:Y:S02]  /*7cd0*/  FADD R3, R3, -1 ;  /* 0xbf80000003037421 */ /* 0x000fe40000000000 */
[----:B------:R-:W-:Y:S02]  /*7ce0*/  FFMA R2, R2, 1.1920928955078125e-07, R5 ;  /* 0x3400000002027823 */ /* 0x000fe40000000005 */
[----:B------:R-:W-:-:S04]  /*7cf0*/  FFMA R0, R3, -R0, 0.14084610342979431152 ;  /* 0x3e1039f603007423 */ /* 0x000fc80000000800 */
[----:B------:R-:W-:-:S04]  /*7d00*/  FFMA R0, R3, R0, -0.12148627638816833496 ;  /* 0xbdf8cdcc03007423 */ /* 0x000fc80000000000 */
[----:B------:R-:W-:-:S04]  /*7d10*/  FFMA R0, R3, R0, 0.13980610668659210205 ;  /* 0x3e0f295503007423 */ /* 0x000fc80000000000 */
[----:B------:R-:W-:-:S04]  /*7d20*/  FFMA R0, R3, R0, -0.16684235632419586182 ;  /* 0xbe2ad8b903007423 */ /* 0x000fc80000000000 */
[----:B------:R-:W-:-:S04]  /*7d30*/  FFMA R0, R3, R0, 0.20012299716472625732 ;  /* 0x3e4ced0b03007423 */ /* 0x000fc80000000000 */
[----:B------:R-:W-:-:S04]  /*7d40*/  FFMA R0, R3, R0, -0.24999669194221496582 ;  /* 0xbe7fff2203007423 */ /* 0x000fc80000000000 */
[----:B------:R-:W-:-:S04]  /*7d50*/  FFMA R0, R3, R0, 0.33333182334899902344 ;  /* 0x3eaaaa7803007423 */ /* 0x000fc80000000000 */
[----:B------:R-:W-:-:S04]  /*7d60*/  FFMA R0, R3, R0, -0.5 ;  /* 0xbf00000003007423 */ /* 0x000fc80000000000 */
[----:B------:R-:W-:-:S04]  /*7d70*/  FMUL R0, R3, R0 ;  /* 0x0000000003007220 */ /* 0x000fc80000400000 */
[----:B------:R-:W-:Y:S01]  /*7d80*/  FFMA R5, R3, R0, R3 ;  /* 0x0000000003057223 */ /* 0x000fe20000000003 */
[----:B------:R-:W-:Y:S02]  /*7d90*/  MOV R3, 0x7f800000 ;  /* 0x7f80000000037802 */ /* 0x000fe40000000f00 */
[----:B------:R-:W-:Y:S01]  /*7da0*/  LEA R0, R27, R40, 0x8 ;  /* 0x000000281b007211 */ /* 0x000fe200078e40ff */
[----:B------:R-:W-:Y:S02]  /*7db0*/  FFMA R2, R2, 0.69314718246459960938, R5 ;  /* 0x3f31721802027823 */ /* 0x000fe40000000005 */
[----:B------:R-:W-:Y:S01]  /*7dc0*/  @P0 FFMA R2, R22, R3, +INF ;  /* 0x7f80000016020423 */ /* 0x000fe20000000003 */
[----:B---3--:R-:W-:-:S04]  /*7dd0*/  ISETP.GE.AND P0, PT, R0, UR4, PT ;  /* 0x0000000400007c0c */ /* 0x008fc8000bf06270 */
[----:B------:R-:W-:-:S05]  /*7de0*/  FSEL R2, R2, -INF , P1 ;  /* 0xff80000002027808 */ /* 0x000fca0000800000 */
[----:B--2---:R-:W-:-:S04]  /*7df0*/  FFMA R23, R23, UR5, R2 ;  /* 0x0000000517177c23 */ /* 0x004fc80008000002 */
[----:B------:R-:W-:Y:S05]  /*7e00*/  @P0 BRA `(.L_x_197) ;  /* 0x0000000000740947 */ /* 0x000fea0003800000 */
[----:B------:R-:W2:Y:S01]  /*7e10*/  LDCU UR7, c[0x0][0x38c] ;  /* 0x00007180ff0777ac */ /* 0x000ea20008000800 */
[----:B------:R-:W3:Y:S01]  /*7e20*/  LDCU UR6, c[0x0][0x890] ;  /* 0x00011200ff0677ac */ /* 0x000ee20008000800 */
[----:B------:R-:W4:Y:S01]  /*7e30*/  LDCU.64 UR4, c[0x0][0x888] ;  /* 0x00011100ff0477ac */ /* 0x000f220008000a00 */
[----:B--2---:R-:W2:Y:S01]  /*7e40*/  I2F.U32.RP R6, UR7 ;  /* 0x0000000700067d06 */ /* 0x004ea20008209000 */
[----:B------:R-:W-:-:S07]  /*7e50*/  ISETP.NE.U32.AND P0, PT, RZ, UR7, PT ;  /* 0x00000007ff007c0c */ /* 0x000fce000bf05070 */
[----:B--2---:R-:W2:Y:S02]  /*7e60*/  MUFU.RCP R4, R6 ;  /* 0x0000000600047308 */ /* 0x004ea40000001000 */
[----:B--2---:R-:W-:Y:S01]  /*7e70*/  IADD3 R4, PT, PT, R4, 0xffffffe, RZ ;  /* 0x0ffffffe04047810 */ /* 0x004fe20007ffe0ff */
[----:B------:R-:W2:Y:S05]  /*7e80*/  LDC.64 R6, c[0x0][0x880] ;  /* 0x00022000ff067b82 */ /* 0x000eaa0000000a00 */
[----:B------:R-:W5:Y:S02]  /*7e90*/  F2I.FTZ.U32.TRUNC.NTZ R3, R4 ;  /* 0x0000000400037305 */ /* 0x000f64000021f000 */
[----:B-----5:R-:W-:-:S05]  /*7ea0*/  IADD3 R2, PT, PT, RZ, -R3, RZ ;  /* 0x80000003ff027210 */ /* 0x020fca0007ffe0ff */
[----:B------:R-:W-:Y:S01]  /*7eb0*/  IMAD R5, R2, UR7, RZ ;  /* 0x0000000702057c24 */ /* 0x000fe2000f8e02ff */
[----:B------:R-:W-:-:S05]  /*7ec0*/  MOV R2, RZ ;  /* 0x000000ff00027202 */ /* 0x000fca0000000f00 */
[----:B------:R-:W-:-:S06]  /*7ed0*/  IMAD.HI.U32 R5, R3, R5, R2 ;  /* 0x0000000503057227 */ /* 0x000fcc00078e0002 */
[----:B------:R-:W-:-:S04]  /*7ee0*/  IMAD.HI.U32 R2, R5, R24, RZ ;  /* 0x0000001805027227 */ /* 0x000fc800078e00ff */
[----:B---3--:R-:W-:Y:S01]  /*7ef0*/  IMAD R5, R25, UR6, R0 ;  /* 0x0000000619057c24 */ /* 0x008fe2000f8e0200 */
[----:B------:R-:W-:-:S05]  /*7f00*/  IADD3 R3, PT, PT, -R2, RZ, RZ ;  /* 0x000000ff02037210 */ /* 0x000fca0007ffe1ff */
[----:B------:R-:W-:-:S05]  /*7f10*/  IMAD R3, R3, UR7, R24 ;  /* 0x0000000703037c24 */ /* 0x000fca000f8e0218 */
[----:B------:R-:W-:-:S13]  /*7f20*/  ISETP.GE.U32.AND P2, PT, R3, UR7, PT ;  /* 0x0000000703007c0c */ /* 0x000fda000bf46070 */
[----:B------:R-:W-:Y:S02]  /*7f30*/  @P2 IADD3 R3, PT, PT, R3, -UR7, RZ ;  /* 0x8000000703032c10 */ /* 0x000fe4000fffe0ff */
[----:B------:R-:W-:Y:S02]  /*7f40*/  @P2 IADD3 R2, PT, PT, R2, 0x1, RZ ;  /* 0x0000000102022810 */ /* 0x000fe40007ffe0ff */
[----:B------:R-:W-:-:S13]  /*7f50*/  ISETP.GE.U32.AND P1, PT, R3, UR7, PT ;  /* 0x0000000703007c0c */ /* 0x000fda000bf26070 */
[----:B------:R-:W-:Y:S02]  /*7f60*/  @P1 IADD3 R2, PT, PT, R2, 0x1, RZ ;  /* 0x0000000102021810 */ /* 0x000fe40007ffe0ff */
[----:B------:R-:W-:-:S04]  /*7f70*/  @!P0 LOP3.LUT R2, RZ, UR7, RZ, 0x33, !PT ;  /* 0x00000007ff028c12 */ /* 0x000fc8000f8e33ff */
[C---:B------:R-:W-:Y:S01]  /*7f80*/  IADD3 R3, PT, PT, -R2.reuse, RZ, RZ ;  /* 0x000000ff02037210 */ /* 0x040fe20007ffe1ff */
[----:B----4-:R-:W-:-:S04]  /*7f90*/  IMAD R5, R2, UR5, R5 ;  /* 0x0000000502057c24 */ /* 0x010fc8000f8e0205 */
[----:B------:R-:W-:-:S04]  /*7fa0*/  IMAD R0, R3, UR7, R24 ;  /* 0x0000000703007c24 */ /* 0x000fc8000f8e0218 */
[----:B------:R-:W-:-:S04]  /*7fb0*/  IMAD R5, R0, UR4, R5 ;  /* 0x0000000400057c24 */ /* 0x000fc8000f8e0205 */
[----:B--2---:R-:W-:-:S05]  /*7fc0*/  IMAD.WIDE.U32 R6, R5, 0x4, R6 ;  /* 0x0000000405067825 */ /* 0x004fca00078e0006 */
[----:B------:R2:W-:Y:S02]  /*7fd0*/  STG.E desc[UR48][R6.64], R23 ;  /* 0x0000001706007986 */ /* 0x0005e4000c101930 */
.L_x_197:
[----:B------:R-:W-:Y:S05]  /*7fe0*/  BSYNC.RECONVERGENT B0 ;  /* 0x0000000000007941 */ /* 0x000fea0003800200 */
.L_x_196:
[----:B------:R-:W-:Y:S01]  /*7ff0*/  UISETP.NE.AND UP0, UPT, UR38, URZ, UPT ;  /* 0x000000ff2600728c */ /* 0x000fe2000bf05270 */
[----:B------:R-:W-:-:S08]  /*8000*/  NOP ;  /* 0x0000000000007918 */ /* 0x000fd00000000000 */
[----:B------:R-:W-:Y:S05]  /*8010*/  BRA.U UP0, `(.L_x_198) ;  /* 0x0000000100087547 */ /* 0x000fea000b800000 */
[----:B------:R-:W-:Y:S05]  /*8020*/  BPT.TRAP 0x1 ;  /* 0x000000040000795c */ /* 0x000fea0000300000 */
[----:B------:R-:W-:Y:S05]  /*8030*/  BPT.TRAP 0x1 ;  /* 0x000000040000795c */ /* 0x000fea0000300000 */
.L_x_198:
[----:B------:R-:W-:Y:S02]  /*8040*/  UIADD3 UR4, UPT, UPT, UR40, 0x38a0, URZ ;  /* 0x000038a028047890 */ /* 0x000fe4000fffe0ff */
[----:B------:R-:W-:Y:S02]  /*8050*/  UISETP.NE.AND UP0, UPT, UR38, URZ, UPT ;  /* 0x000000ff2600728c */ /* 0x000fe4000bf05270 */
[----:B------:R-:W-:-:S09]  /*8060*/  UPRMT UR4, UR41, 0x654, UR4 ;  /* 0x0000065429047896 */ /* 0x000fd20008000004 */
[----:B-1----:R-:W-:Y:S01]  /*8070*/  SYNCS.ARRIVE.TRANS64.RED.A1T0 RZ, [UR4], RZ ;  /* 0x000000ffffff79a7 */ /* 0x002fe20008100404 */
[----:B------:R-:W-:Y:S05]  /*8080*/  BRA.U UP0, `(.L_x_199) ;  /* 0x0000000100047547 */ /* 0x000fea000b800000 */
[----:B------:R-:W-:Y:S05]  /*8090*/  BPT.TRAP 0x1 ;  /* 0x000000040000795c */ /* 0x000fea0000300000 */
.L_x_199:
[----:B------:R-:W-:Y:S01]  /*80a0*/  SYNCS.ARRIVE.TRANS64.A1T0 RZ, [UR40+0x38b0], RZ ;  /* 0x0038b0ffffff79a7 */ /* 0x000fe20008100028 */
[----:B------:R-:W-:-:S09]  /*80b0*/  UISETP.NE.AND UP0, UPT, UR36, URZ, UPT ;  /* 0x000000ff2400728c */ /* 0x000fd2000bf05270 */
[----:B------:R-:W-:Y:S05]  /*80c0*/  BRA.U !UP0, `(.L_x_200) ;  /* 0x0000000108047547 */ /* 0x000fea000b800000 */
[----:B------:R-:W-:Y:S05]  /*80d0*/  BPT.TRAP 0x1 ;  /* 0x000000040000795c */ /* 0x000fea0000300000 */
.L_x_200:
[----:B--2---:R-:W-:Y:S01]  /*80e0*/  IMAD.U32 R3, RZ, RZ, UR43 ;  /* 0x0000002bff037e24 */ /* 0x004fe2000f8e00ff */
[----:B------:R-:W-:-:S04]  /*80f0*/  SHF.R.U32.HI R5, RZ, 0x15, R42 ;  /* 0x00000015ff057819 */ /* 0x000fc8000001162a */
[----:B------:R-:W-:Y:S02]  /*8100*/  SHF.L.U32 R3, R3, 0x1f, RZ ;  /* 0x0000001f03037819 */ /* 0x000fe400000006ff */
[----:B------:R-:W-:Y:S02]  /*8110*/  ISETP.NE.AND P0, PT, R30, R5, PT ;  /* 0x000000051e00720c */ /* 0x000fe40003f05270 */
[----:B------:R-:W1:Y:S02]  /*8120*/  SYNCS.PHASECHK.TRANS64.TRYWAIT P1, [UR40+0x3880], R3 ;  /* 0x00388003ff0075a7 */ /* 0x000e640008021128 */
[----:B-1----:R-:W-:Y:S09]  /*8130*/  @!P1 BRA `(.L_x_201) ;  /* 0x0000009400dc9947 */ /* 0x002ff20003800000 */
.L_x_386:
[----:B------:R-:W-:Y:S05]  /*8140*/  @!P0 BRA `(.L_x_202) ;  /* 0x0000000000408947 */ /* 0x000fea0003800000 */
        /* <DEDUP_REMOVED lines=16> */
.L_x_202:
[----:B------:R-:W-:Y:S05]  /*8250*/  WARPSYNC.ALL ;  /* 0x0000000000007948 */ /* 0x000fea0003800000 */
[----:B------:R-:W-:Y:S01]  /*8260*/  R2UR UR4, R42 ;  /* 0x000000002a0472ca */ /* 0x000fe200000e0000 */
[----:B------:R-:W-:-:S12]  /*8270*/  UISETP.NE.AND UP0, UPT, UR36, URZ, UPT ;  /* 0x000000ff2400728c */ /* 0x000fd8000bf05270 */
[----:B------:R-:W2:Y:S02]  /*8280*/  LDTM.x2 R22, tmem[UR4] ;  /* 0x00000004001679ee */ /* 0x000ea400080c0000 */
[----:B--2---:R-:W-:Y:S05]  /*8290*/  BRA.U !UP0, `(.L_x_203) ;  /* 0x0000000108047547 */ /* 0x004fea000b800000 */
[----:B------:R-:W-:Y:S05]  /*82a0*/  BPT.TRAP 0x1 ;  /* 0x000000040000795c */ /* 0x000fea0000300000 */
.L_x_203:
[----:B------:R-:W-:Y:S02]  /*82b0*/  UPRMT UR39, UR41, 0x654, UR39 ;  /* 0x0000065429277896 */ /* 0x000fe40008000027 */
[----:B------:R-:W-:-:S07]  /*82c0*/  UISETP.NE.AND UP0, UPT, UR38, URZ, UPT ;  /* 0x000000ff2600728c */ /* 0x000fce000bf05270 */
[----:B------:R-:W-:Y:S02]  /*82d0*/  SYNCS.ARRIVE.TRANS64.RED.A1T0 RZ, [UR39], RZ ;  /* 0x000000ffffff79a7 */ /* 0x000fe40008100427 */
[----:B------:R-:W-:Y:S05]  /*82e0*/  BRA.U UP0, `(.L_x_204) ;  /* 0x0000000100047547 */ /* 0x000fea000b800000 */
[----:B------:R-:W-:Y:S05]  /*82f0*/  BPT.TRAP 0x1 ;  /* 0x000000040000795c */ /* 0x000fea0000300000 */
.L_x_204:
[----:B-1----:R-:W-:-:S04]  /*8300*/  MOV R3, UR44 ;  /* 0x0000002c00037c02 */ /* 0x002fc80008000f00 */
[----:B------:R-:W-:-:S04]  /*8310*/  SHF.L.U32 R3, R3, 0x1f, RZ ;  /* 0x0000001f03037819 */ /* 0x000fc800000006ff */
[----:B------:R-:W1:Y:S02]  /*8320*/  SYNCS.PHASECHK.TRANS64.TRYWAIT P0, [UR40+0x3898], R3 ;  /* 0x00389803ff0075a7 */ /* 0x000e640008001128 */
[----:B-1----:R-:W-:Y:S05]  /*8330*/  @!P0 BRA `(.L_x_205) ;  /* 0x0000009400748947 */ /* 0x002fea0003800000 */
.L_x_387:
[----:B------:R-:W-:-:S09]  /*8340*/  UISETP.NE.AND UP0, UPT, UR38, URZ, UPT ;  /* 0x000000ff2600728c */ /* 0x000fd2000bf05270 */
[----:B------:R-:W-:Y:S05]  /*8350*/  BRA.U UP0, `(.L_x_206) ;  /* 0x0000000100047547 */ /* 0x000fea000b800000 */
[----:B------:R-:W-:Y:S05]  /*8360*/  BPT.TRAP 0x1 ;  /* 0x000000040000795c */ /* 0x000fea0000300000 */
.L_x_206:
[----:B-1----:R-:W-:Y:S02]  /*8370*/  IMAD.MOV.U32 R0, RZ, RZ, 0x1 ;  /* 0x00000001ff007424 */ /* 0x002fe400078e00ff */
[----:B------:R-:W-:-:S03]  /*8380*/  VIADD R3, R41, 0x180 ;  /* 0x0000018029037836 */ /* 0x000fc60000000000 */
[----:B------:R-:W-:Y:S02]  /*8390*/  SHF.L.U32 R0, R0, 0x1f, RZ ;  /* 0x0000001f00007819 */ /* 0x000fe400000006ff */
[----:B------:R-:W-:Y:S02]  /*83a0*/  SHF.R.U32.HI R3, RZ, 0x15, R3 ;  /* 0x00000015ff037819 */ /* 0x000fe40000011603 */
[----:B------:R-:W1:Y:S02]  /*83b0*/  SYNCS.PHASECHK.TRANS64.TRYWAIT P1, [UR40+0x38c8], R0 ;  /* 0x0038c800ff0075a7 */ /* 0x000e640008021128 */
[----:B------:R-:W-:Y:S01]  /*83c0*/  ISETP.NE.AND P0, PT, R30, R3, PT ;  /* 0x000000031e00720c */ /* 0x000fe20003f05270 */
[----:B-1----:R-:W-:-:S12]  /*83d0*/  @!P1 BRA `(.L_x_207) ;  /* 0x0000009400649947 */ /* 0x002fd80003800000 */
.L_x_388:
        /* <DEDUP_REMOVED lines=17> */
.L_x_208:
[----:B------:R-:W2:Y:S01]  /*84f0*/  LDCU.64 UR4, c[0x0][0x880] ;  /* 0x00011000ff0477ac */ /* 0x000ea20008000a00 */
[----:B-1----:R-:W1:Y:S01]  /*8500*/  MUFU.RCP R3, R22 ;  /* 0x0000001600037308 */ /* 0x002e620000001000 */
[----:B--2---:R-:W-:Y:S01]  /*8510*/  ISETP.NE.U32.AND P1, PT, RZ, UR4, PT ;  /* 0x00000004ff007c0c */ /* 0x004fe2000bf25070 */
[----:B-1----:R-:W-:-:S03]  /*8520*/  FFMA R0, -R22, R3, 1 ;  /* 0x3f80000016007423 */ /* 0x002fc60000000103 */
[----:B------:R-:W-:Y:S01]  /*8530*/  ISETP.NE.AND.EX P1, PT, RZ, UR5, PT, P1 ;  /* 0x00000005ff007c0c */ /* 0x000fe2000bf25310 */
[----:B------:R-:W-:Y:S05]  /*8540*/  WARPSYNC.ALL ;  /* 0x0000000000007948 */ /* 0x000fea0003800000 */
[----:B------:R-:W1:Y:S01]  /*8550*/  LDCU UR5, c[0x0][0x708] ;  /* 0x0000e100ff0577ac */ /* 0x000e620008000800 */
[----:B------:R-:W-:Y:S01]  /*8560*/  FFMA R0, R3, R0, R3 ;  /* 0x0000000003007223 */ /* 0x000fe20000000003 */
[----:B------:R-:W-:Y:S01]  /*8570*/  R2UR UR4, R41 ;  /* 0x00000000290472ca */ /* 0x000fe200000e0000 */
[----:B------:R-:W-:-:S12]  /*8580*/  BSSY.RECONVERGENT B2, `(.L_x_209) ;  /* 0x000000a000027945 */ /* 0x000fd80003800200 */
[----:B------:R-:W2:Y:S01]  /*8590*/  LDTM.x16 R4, tmem[UR4+0x180] ;  /* 0x00018004000479ee */ /* 0x000ea20008240000 */
[----:B-1----:R-:W-:Y:S01]  /*85a0*/  MOV R3, UR5 ;  /* 0x0000000500037c02 */ /* 0x002fe20008000f00 */
[----:B------:R-:W-:-:S03]  /*85b0*/  FFMA R21, R0, UR5, RZ ;  /* 0x0000000500157c23 */ /* 0x000fc600080000ff */
[----:B------:R-:W1:Y:S01]  /*85c0*/  FCHK P0, R3, R22 ;  /* 0x0000001603007302 */ /* 0x000e620000000000 */
[----:B------:R-:W-:-:S04]  /*85d0*/  FFMA R2, -R22, R21, UR5 ;  /* 0x0000000516027e23 */ /* 0x000fc80008000115 */
[----:B------:R-:W-:Y:S01]  /*85e0*/  FFMA R0, R0, R2, R21 ;  /* 0x0000000200007223 */ /* 0x000fe20000000015 */
[----:B-12---:R-:W-:Y:S05]  /*85f0*/  @!P0 BRA `(.L_x_210) ;  /* 0x0000000000088947 */ /* 0x006fea0003800000 */
[----:B------:R-:W-:Y:S02]  /*8600*/  MOV R20, 0x8620 ;  /* 0x0000862000147802 */ /* 0x000fe40000000f00 */
[----:B------:R-:W-:Y:S05]  /*8610*/  CALL.REL.NOINC `($__internal_3_$__cuda_sm3x_div_rn_noftz_f32_slowpath) ;  /* 0x0000009c00807944 */ /* 0x000fea0003c00000 */
.L_x_210:
[----:B------:R-:W-:Y:S05]  /*8620*/  BSYNC.RECONVERGENT B2 ;  /* 0x0000000000027941 */ /* 0x000fea0003800200 */
.L_x_209:
[C---:B------:R-:W-:Y:S02]  /*8630*/  FMUL2 R4, R0.reuse.F32, R4.F32x2.HI_LO ;  /* 0x000000040004724a */ /* 0x040fe40000040000 */
        /* <DEDUP_REMOVED lines=11> */
[----:B------:R-:W-:Y:S01]  /*86f0*/  FMUL2 R18, R0.F32, R18.F32x2.HI_LO ;  /* 0x000000120012724a */ /* 0x000fe20000040000 */
[----:B------:R-:W-:-:S02]  /*8700*/  IADD3 R0, P2, PT, R31, 0x1000, RZ ;  /* 0x000010001f007810 */ /* 0x000fc40007f5e0ff */
[----:B------:R-:W-:Y:S02]  /*8710*/  IADD3 R31, P0, PT, R31, 0x1010, RZ ;  /* 0x000010101f1f7810 */ /* 0x000fe40007f1e0ff */
[----:B------:R-:W-:Y:S01]  /*8720*/  F2FP.F16.F32.PACK_AB R5, R15, R14 ;  /* 0x0000000e0f05723e */ /* 0x000fe200000000ff */
[--C-:B------:R-:W-:Y:S01]  /*8730*/  IMAD.X R33, RZ, RZ, R29.reuse, P2 ;  /* 0x000000ffff217224 */ /* 0x100fe200010e061d */
[----:B------:R-:W-:Y:S01]  /*8740*/  F2FP.F16.F32.PACK_AB R6, R17, R16 ;  /* 0x000000101106723e */ /* 0x000fe200000000ff */
[----:B------:R-:W-:Y:S01]  /*8750*/  IMAD.X R29, RZ, RZ, R29, P0 ;  /* 0x000000ffff1d7224 */ /* 0x000fe200000e061d */
[----:B------:R-:W-:Y:S02]  /*8760*/  F2FP.F16.F32.PACK_AB R7, R19, R18 ;  /* 0x000000121307723e */ /* 0x000fe400000000ff */
[----:B------:R-:W-:Y:S02]  /*8770*/  SHF.R.U64 R3, R0, 0x3, R33 ;  /* 0x0000000300037819 */ /* 0x000fe40000001221 */
[----:B------:R-:W-:-:S02]  /*8780*/  SHF.R.U64 R2, R31, 0x3, R29 ;  /* 0x000000031f027819 */ /* 0x000fc4000000121d */
[----:B------:R-:W-:Y:S02]  /*8790*/  LOP3.LUT R32, R0, 0x10, R3, 0x78, !PT ;  /* 0x0000001000207812 */ /* 0x000fe400078e7803 */
[----:B------:R-:W-:-:S03]  /*87a0*/  LOP3.LUT R28, R31, 0x10, R2, 0x78, !PT ;  /* 0x000000101f1c7812 */ /* 0x000fc600078e7802 */
[----:B------:R1:W-:Y:S04]  /*87b0*/  ST.E.128 desc[UR48][R32.64], R8 ;  /* 0x0000000820007985 */ /* 0x0003e8000c101d30 */
[----:B------:R1:W-:Y:S01]  /*87c0*/  ST.E.128 desc[UR48][R28.64], R4 ;  /* 0x000000041c007985 */ /* 0x0003e2000c101d30 */
[----:B------:R-:W-:Y:S01]  /*87d0*/  @!PT LDS RZ, [RZ] ;  /* 0x00000000fffff984 */ /* 0x000fe20000000800 */
[----:B------:R-:W-:Y:S01]  /*87e0*/  @!PT LDS RZ, [RZ] ;  /* 0x00000000fffff984 */ /* 0x000fe20000000800 */
[----:B------:R-:W-:Y:S01]  /*87f0*/  @!PT LDS RZ, [RZ] ;  /* 0x00000000fffff984 */ /* 0x000fe20000000800 */
[----:B------:R-:W-:Y:S01]  /*8800*/  @!PT LDS RZ, [RZ] ;  /* 0x00000000fffff984 */ /* 0x000fe20000000800 */
[----:B------:R2:W-:Y:S06]  /*8810*/  MEMBAR.ALL.CTA ;  /* 0x0000000000007992 */ /* 0x0005ec0000008000 */
[----:B--2---:R-:W2:Y:S01]  /*8820*/  FENCE.VIEW.ASYNC.S ;  /* 0x00000000000073c6 */ /* 0x004ea20000000000 */
[----:B------:R-:W-:Y:S05]  /*8830*/  @!P1 BRA `(.L_x_211) ;  /* 0x0000000400009947 */ /* 0x000fea0003800000 */
[C---:B------:R-:W-:Y:S01]  /*8840*/  FSETP.GEU.AND P0, PT, R22.reuse, 1.175494350822287508e-38, PT ;  /* 0x008000001600780b */ /* 0x040fe20003f0e000 */
[----:B------:R-:W3:Y:S01]  /*8850*/  LDCU UR4, c[0x0][0x380] ;  /* 0x00007000ff0477ac */ /* 0x000ee20008000800 */
[----:B------:R-:W-:Y:S01]  /*8860*/  MOV R0, 0x3e055027 ;  /* 0x3e05502700007802 */ /* 0x000fe20000000f00 */
[----:B------:R-:W-:Y:S01]  /*8870*/  BSSY.RECONVERGENT B0, `(.L_x_211) ;  /* 0x000003c000007945 */ /* 0x000fe20003800200 */
[----:B-1----:R-:W-:Y:S01]  /*8880*/  FSEL R5, RZ, -23, P0 ;  /* 0xc1b80000ff057808 */ /* 0x002fe20000000000 */
[----:B------:R-:W1:Y:S08]  /*8890*/  LDCU UR5, c[0x0][0x700] ;  /* 0x0000e000ff0577ac */ /* 0x000e700008000800 */
        /* <DEDUP_REMOVED lines=19> */
[----:B------:R-:W-:Y:S02]  /*89d0*/  LEA R0, R27, R40, 0x8 ;  /* 0x000000281b007211 */ /* 0x000fe400078e40ff */
[----:B------:R-:W-:Y:S01]  /*89e0*/  MOV R3, 0x7f800000 ;  /* 0x7f80000000037802 */ /* 0x000fe20000000f00 */
[----:B------:R-:W-:Y:S01]  /*89f0*/  FFMA R2, R2, 0.69314718246459960938, R5 ;  /* 0x3f31721802027823 */ /* 0x000fe20000000005 */
[----:B------:R-:W-:-:S03]  /*8a00*/  IADD3 R0, PT, PT, R0, 0x80, RZ ;  /* 0x0000008000007810 */ /* 0x000fc60007ffe0ff */
[----:B------:R-:W-:Y:S01]  /*8a10*/  @P0 FFMA R2, R22, R3, +INF ;  /* 0x7f80000016020423 */ /* 0x000fe20000000003 */
[----:B---3--:R-:W-:-:S04]  /*8a20*/  ISETP.GE.AND P0, PT, R0, UR4, PT ;  /* 0x0000000400007c0c */ /* 0x008fc8000bf06270 */
[----:B------:R-:W-:-:S05]  /*8a30*/  FSEL R2, R2, -INF , P1 ;  /* 0xff80000002027808 */ /* 0x000fca0000800000 */
[----:B-1----:R-:W-:-:S04]  /*8a40*/  FFMA R23, R23, UR5, R2 ;  /* 0x0000000517177c23 */ /* 0x002fc80008000002 */
[----:B------:R-:W-:Y:S05]  /*8a50*/  @P0 BRA `(.L_x_212) ;  /* 0x0000000000740947 */ /* 0x000fea0003800000 */
[----:B------:R-:W1:Y:S01]  /*8a60*/  LDCU UR7, c[0x0][0x38c] ;  /* 0x00007180ff0777ac */ /* 0x000e620008000800 */
[----:B------:R-:W3:Y:S01]  /*8a70*/  LDCU UR6, c[0x0][0x890] ;  /* 0x00011200ff0677ac */ /* 0x000ee20008000800 */
[----:B------:R-:W4:Y:S01]  /*8a80*/  LDCU.64 UR4, c[0x0][0x888] ;  /* 0x00011100ff0477ac */ /* 0x000f220008000a00 */
[----:B-1----:R-:W1:Y:S01]  /*8a90*/  I2F.U32.RP R6, UR7 ;  /* 0x0000000700067d06 */ /* 0x002e620008209000 */
[----:B------:R-:W-:Y:S01]  /*8aa0*/  ISETP.NE.U32.AND P0, PT, RZ, UR7, PT ;  /* 0x00000007ff007c0c */ /* 0x000fe2000bf05070 */
[----:B---3--:R-:W-:-:S06]  /*8ab0*/  IMAD R25, R25, UR6, R0 ;  /* 0x0000000619197c24 */ /* 0x008fcc000f8e0200 */
[----:B-1----:R-:W1:Y:S02]  /*8ac0*/  MUFU.RCP R4, R6 ;  /* 0x0000000600047308 */ /* 0x002e640000001000 */
[----:B-1----:R-:W-:-:S06]  /*8ad0*/  IADD3 R4, PT, PT, R4, 0xffffffe, RZ ;  /* 0x0ffffffe04047810 */ /* 0x002fcc0007ffe0ff */
[----:B------:R-:W1:Y:S02]  /*8ae0*/  F2I.FTZ.U32.TRUNC.NTZ R3, R4 ;  /* 0x0000000400037305 */ /* 0x000e64000021f000 */
[----:B-1----:R-:W-:-:S05]  /*8af0*/  IADD3 R2, PT, PT, RZ, -R3, RZ ;  /* 0x80000003ff027210 */ /* 0x002fca0007ffe0ff */
[----:B------:R-:W-:Y:S02]  /*8b00*/  IMAD R5, R2, UR7, RZ ;  /* 0x0000000702057c24 */ /* 0x000fe4000f8e02ff */
[----:B------:R-:W-:-:S05]  /*8b10*/  HFMA2 R2, -RZ, RZ, 0, 0 ;  /* 0x00000000ff027431 */ /* 0x000fca00000001ff */
[----:B------:R-:W-:-:S06]  /*8b20*/  IMAD.HI.U32 R5, R3, R5, R2 ;  /* 0x0000000503057227 */ /* 0x000fcc00078e0002 */
[----:B------:R-:W-:Y:S02]  /*8b30*/  IMAD.HI.U32 R2, R5, R24, RZ ;  /* 0x0000001805027227 */ /* 0x000fe400078e00ff */
[----:B------:R-:W1:Y:S03]  /*8b40*/  LDC.64 R4, c[0x0][0x880] ;  /* 0x00022000ff047b82 */ /* 0x000e660000000a00 */
        /* <DEDUP_REMOVED lines=12> */
[----:B-1----:R-:W-:-:S05]  /*8c10*/  IMAD.WIDE.U32 R4, R25, 0x4, R4 ;  /* 0x0000000419047825 */ /* 0x002fca00078e0004 */
[----:B------:R1:W-:Y:S02]  /*8c20*/  STG.E desc[UR48][R4.64], R23 ;  /* 0x0000001704007986 */ /* 0x0003e4000c101930 */
.L_x_212:
[----:B------:R-:W-:Y:S05]  /*8c30*/  BSYNC.RECONVERGENT B0 ;  /* 0x0000000000007941 */ /* 0x000fea0003800200 */
.L_x_211:
[----:B------:R-:W-:Y:S01]  /*8c40*/  UISETP.NE.AND UP0, UPT, UR38, URZ, UPT ;  /* 0x000000ff2600728c */ /* 0x000fe2000bf05270 */
[----:B------:R-:W-:-:S08]  /*8c50*/  NOP ;  /* 0x0000000000007918 */ /* 0x000fd00000000000 */
[----:B------:R-:W-:Y:S05]  /*8c60*/  BRA.U UP0, `(.L_x_213) ;  /* 0x0000000100087547 */ /* 0x000fea000b800000 */
[----:B------:R-:W-:Y:S05]  /*8c70*/  BPT.TRAP 0x1 ;  /* 0x000000040000795c */ /* 0x000fea0000300000 */
[----:B------:R-:W-:Y:S05]  /*8c80*/  BPT.TRAP 0x1 ;  /* 0x000000040000795c */ /* 0x000fea0000300000 */
.L_x_213:
[----:B------:R-:W-:Y:S02]  /*8c90*/  UIADD3 UR4, UPT, UPT, UR40, 0x38a8, URZ ;  /* 0x000038a828047890 */ /* 0x000fe4000fffe0ff */
[----:B------:R-:W-:Y:S02]  /*8ca0*/  UISETP.NE.AND UP0, UPT, UR38, URZ, UPT ;  /* 0x000000ff2600728c */ /* 0x000fe4000bf05270 */
[----:B------:R-:W-:-:S09]  /*8cb0*/  UPRMT UR4, UR41, 0x654, UR4 ;  /* 0x0000065429047896 */ /* 0x000fd20008000004 */
[----:B--2---:R-:W-:Y:S01]  /*8cc0*/  SYNCS.ARRIVE.TRANS64.RED.A1T0 RZ, [UR4], RZ ;  /* 0x000000ffffff79a7 */ /* 0x004fe20008100404 */
[----:B------:R-:W-:Y:S05]  /*8cd0*/  BRA.U UP0, `(.L_x_214) ;  /* 0x0000000100047547 */ /* 0x000fea000b800000 */
[----:B------:R-:W-:Y:S05]  /*8ce0*/  BPT.TRAP 0x1 ;  /* 0x000000040000795c */ /* 0x000fea0000300000 */
.L_x_214:
[----:B------:R-:W-:Y:S01]  /*8cf0*/  SYNCS.ARRIVE.TRANS64.A1T0 RZ, [UR40+0x38b8], RZ ;  /* 0x0038b8ffffff79a7 */ /* 0x000fe20008100028 */
[----:B------:R-:W-:Y:S05]  /*8d00*/  EXIT ;  /* 0x000000000000794d */ /* 0x000fea0003800000 */
.L_x_27:
[----:B------:R-:W-:-:S08]  /*8d10*/  NOP ;  /* 0x0000000000007918 */ /* 0x000fd00000000000 */
[----:B------:R-:W1:Y:S02]  /*8d20*/  USETMAXREG.TRY_ALLOC.CTAPOOL UP0, 0xc0 ;  /* 0x000000c0000079c8 */ /* 0x000e640008000600 */
[----:B-1----:R-:W-:Y:S05]  /*8d30*/  BRA.U !UP0, `(.L_x_27) ;  /* 0xfffffffd08f47547 */ /* 0x002fea000b83ffff */
[----:B------:R-:W1:Y:S01]  /*8d40*/  S2UR UR8, SR_CTAID.X ;  /* 0x00000000000879c3 */ /* 0x000e620000002500 */
[----:B------:R-:W2:Y:S02]  /*8d50*/  LDCU.64 UR4, c[0x0][0x380] ;  /* 0x00007000ff0477ac */ /* 0x000ea40008000a00 */
[----:B--2---:R-:W-:Y:S02]  /*8d60*/  UISETP.NE.AND UP0, UPT, UR5, URZ, UPT ;  /* 0x000000ff0500728c */ /* 0x004fe4000bf05270 */
[----:B-1----:R-:W-:-:S04]  /*8d70*/  USHF.L.U32 UR8, UR8, 0x8, URZ ;  /* 0x0000000808087899 */ /* 0x002fc800080006ff */
[----:B------:R-:W-:-:S06]  /*8d80*/  UISETP.GE.U32.OR UP0, UPT, UR8, UR4, !UP0 ;  /* 0x000000040800728c */ /* 0x000fcc000c706470 */
[----:B------:R-:W-:-:S13]  /*8d90*/  PLOP3.LUT P0, PT, PT, PT, UP0, 0x80, 0x8 ;  /* 0x000000000008781c */ /* 0x000fda0003f0f008 */
[----:B------:R-:W-:Y:S05]  /*8da0*/  @P0 EXIT ;  /* 0x000000000000094d */ /* 0x000fea0003800000 */
[----:B------:R-:W-:Y:S02]  /*8db0*/  UIADD3 UR8, UPT, UPT, UR5, 0x3f, URZ ;  /* 0x0000003f05087890 */ /* 0x000fe4000fffe0ff */
[----:B------:R-:W-:Y:S02]  /*8dc0*/  ULOP3.LUT UP0, UR57, UR5, 0x3f, URZ, 0xc0, !UPT ;  /* 0x0000003f05397892 */ /* 0x000fe4000f80c0ff */
[----:B------:R-:W-:Y:S02]  /*8dd0*/  UISETP.NE.AND UP1, UPT, UR59, URZ, UPT ;  /* 0x000000ff3b00728c */ /* 0x000fe4000bf25270 */
[----:B------:R-:W-:Y:S02]  /*8de0*/  USHF.R.S32.HI UR4, URZ, 0x1f, UR8 ;  /* 0x0000001fff047899 */ /* 0x000fe40008011408 */
[----:B------:R-:W-:Y:S02]  /*8df0*/  USEL UR47, UR7, UR6, UP1 ;  /* 0x00000006072f7287 */ /* 0x000fe40008800000 */
[----:B------:R-:W-:-:S02]  /*8e00*/  ULEA.HI UR4, UR4, UR8, URZ, 0x6 ;  /* 0x0000000804047291 */ /* 0x000fc4000f8f30ff */
[----:B------:R-:W-:Y:S02]  /*8e10*/  ULOP3.LUT UR47, UR47, 0x1, URZ, 0xc0, !UPT ;  /* 0x000000012f2f7892 */ /* 0x000fe4000f8ec0ff */
[----:B------:R-:W-:Y:S02]  /*8e20*/  @UP0 ULEA.HI.SX32 UR50, UR4, 0xffffffff, 0x1a ;  /* 0xffffffff04320891 */ /* 0x000fe4000f8fd2ff */
[----:B------:R-:W-:Y:S02]  /*8e30*/  @!UP0 USHF.R.S32.HI UR50, URZ, 0x6, UR4 ;  /* 0x00000006ff328899 */ /* 0x000fe40008011404 */
[----:B------:R-:W-:-:S09]  /*8e40*/  UISETP.NE.U32.AND UP0, UPT, UR47, 0x1, UPT ;  /* 0x000000012f00788c */ /* 0x000fd2000bf05070 */
[----:B------:R-:W-:Y:S05]  /*8e50*/  BRA.U !UP0, `(.L_x_215) ;  /* 0x0000000108047547 */ /* 0x000fea000b800000 */
[----:B------:R-:W-:Y:S05]  /*8e60*/  BPT.TRAP 0x1 ;  /* 0x000000040000795c */ /* 0x000fea0000300000 */
.L_x_215:
[----:B------:R-:W1:Y:S01]  /*8e70*/  S2UR UR38, SR_CgaCtaId ;  /* 0x00000000002679c3 */ /* 0x000e620000008800 */
[----:B------:R-:W-:Y:S01]  /*8e80*/  UISETP.NE.AND UP0, UPT, UR59, URZ, UPT ;  /* 0x000000ff3b00728c */ /* 0x000fe2000bf05270 */
[----:B------:R-:W-:Y:S01]  /*8e90*/  MOV R3, 0x1 ;  /* 0x0000000100037802 */ /* 0x000fe20000000f00 */
[----:B------:R-:W-:Y:S01]  /*8ea0*/  UMOV UR37, 0x400 ;  /* 0x0000040000257882 */ /* 0x000fe20000000000 */
[----:B------:R-:W2:Y:S01]  /*8eb0*/  S2R R121, SR_TID.X ;  /* 0x0000000000797919 */ /* 0x000ea20000002100 */
[----:B------:R-:W-:Y:S01]  /*8ec0*/  USHF.L.U32 UR46, UR46, 0x3, URZ ;  /* 0x000000032e2e7899 */ /* 0x000fe200080006ff */
[----:B------:R-:W-:Y:S01]  /*8ed0*/  SHF.L.U32 R3, R3, 0x1f, RZ ;  /* 0x0000001f03037819 */ /* 0x000fe200000006ff */
[----:B------:R-:W-:Y:S01]  /*8ee0*/  UMOV UR55, 0x1 ;  /* 0x0000000100377882 */ /* 0x000fe20000000000 */
[----:B------:R-:W-:Y:S01]  /*8ef0*/  UMOV UR52, 0x1 ;  /* 0x0000000100347882 */ /* 0x000fe20000000000 */
[----:B-1----:R-:W-:-:S04]  /*8f00*/  ULEA UR37, UR38, UR37, 0x18 ;  /* 0x0000002526257291 */ /* 0x002fc8000f8ec0ff */
[----:B------:R-:W-:Y:S02]  /*8f10*/  UIADD3 UR56, UPT, UPT, UR37, 0x3878, URZ ;  /* 0x0000387825387890 */ /* 0x000fe4000fffe0ff */
[----:B------:R-:W-:Y:S02]  /*8f20*/  @!UP0 UIADD3 UR56, UPT, UPT, UR37, 0x3888, URZ ;  /* 0x0000388825388890 */ /* 0x000fe4000fffe0ff */
[----:B------:R-:W-:-:S07]  /*8f30*/  UIADD3 UR45, UPT, UPT, UR37, UR46, URZ ;  /* 0x0000002e252d7290 */ /* 0x000fce000fffe0ff */
[----:B------:R-:W1:Y:S02]  /*8f40*/  SYNCS.PHASECHK.TRANS64.TRYWAIT P0, [UR56], R3 ;  /* 0x00000003ff0075a7 */ /* 0x000e640008001138 */
[----:B-12---:R-:W-:Y:S05]  /*8f50*/  @!P0 BRA `(.L_x_216) ;  /* 0x00000088009c8947 */ /* 0x006fea0003800000 */
.L_x_389:
[----:B------:R-:W-:Y:S01]  /*8f60*/  UISETP.GE.AND UP0, UPT, UR50, 0x1, UPT ;  /* 0x000000013200788c */ /* 0x000fe2000bf06270 */
[----:B------:R-:W-:Y:S01]  /*8f70*/  IMAD.MOV.U32 R90, RZ, RZ, RZ ;  /* 0x000000ffff5a7224 */ /* 0x000fe200078e00ff */
[----:B------:R-:W-:Y:S01]  /*8f80*/  MOV R89, 0xff800000 ;  /* 0xff80000000597802 */ /* 0x000fe20000000f00 */
[----:B------:R-:W-:Y:S01]  /*8f90*/  IMAD.MOV.U32 R88, RZ, RZ, RZ ;  /* 0x000000ffff587224 */ /* 0x000fe200078e00ff */
[----:B------:R-:W-:Y:S01]  /*8fa0*/  SHF.R.U32.HI R2, RZ, 0x5, R121 ;  /* 0x00000005ff027819 */ /* 0x000fe20000011679 */
[----:B------:R-:W-:Y:S01]  /*8fb0*/  UMOV UR54, URZ ;  /* 0x000000ff00367c82 */ /* 0x000fe20008000000 */
[----:B------:R-:W-:-:S03]  /*8fc0*/  UMOV UR53, URZ ;  /* 0x000000ff00357c82 */ /* 0x000fc60008000000 */
[----:B------:R-:W-:Y:S05]  /*8fd0*/  BRA.U !UP0, `(.L_x_217) ;  /* 0x0000002508687547 */ /* 0x000fea000b800000 */
[----:B------:R-:W-:Y:S01]  /*8fe0*/  UISETP.NE.AND UP0, UPT, UR59, URZ, UPT ;  /* 0x000000ff3b00728c */ /* 0x000fe2000bf05270 */
[----:B------:R-:W-:Y:S01]  /*8ff0*/  IMAD.U32 R120, R121, 0x10000, RZ ;  /* 0x0001000079787824 */ /* 0x000fe200078e00ff */
[----:B------:R-:W-:Y:S01]  /*9000*/  USHF.L.U32 UR4, UR50, 0x6, URZ ;  /* 0x0000000632047899 */ /* 0x000fe200080006ff */
[----:B------:R-:W-:Y:S01]  /*9010*/  LOP3.LUT R91, R2, 0x3, RZ, 0xc0, !PT ;  /* 0x00000003025b7812 */ /* 0x000fe200078ec0ff */
[----:B------:R-:W-:Y:S01]  /*9020*/  USEL UR5, URZ, 0x80, UP0 ;  /* 0x00000080ff057887 */ /* 0x000fe20008000000 */
[----:B------:R-:W-:Y:S01]  /*9030*/  IMAD.MOV.U32 R88, RZ, RZ, RZ ;  /* 0x000000ffff587224 */ /* 0x000fe200078e00ff */
[----:B------:R-:W-:Y:S01]  /*9040*/  LOP3.LUT R120, R120, 0x600000, RZ, 0xc0, !PT ;  /* 0x0060000078787812 */ /* 0x000fe200078ec0ff */
[----:B------:R-:W-:Y:S01]  /*9050*/  IMAD.MOV.U32 R16, RZ, RZ, -0x800000 ;  /* 0xff800000ff107424 */ /* 0x000fe200078e00ff */
[----:B------:R-:W-:Y:S01]  /*9060*/  UMOV UR44, 0x20 ;  /* 0x00000020002c7882 */ /* 0x000fe20000000000 */
[----:B------:R-:W-:Y:S01]  /*9070*/  IMAD.U32 R90, RZ, RZ, UR4 ;  /* 0x00000004ff5a7e24 */ /* 0x000fe2000f8e00ff */
[----:B------:R-:W-:Y:S01]  /*9080*/  LOP3.LUT R123, R120, UR5, RZ, 0xfc, !PT ;  /* 0x00000005787b7c12 */ /* 0x000fe2000f8efcff */
[----:B------:R-:W-:Y:S01]  /*9090*/  UIADD3 UR42, UPT, UPT, UR37, 0x3860, URZ ;  /* 0x00003860252a7890 */ /* 0x000fe2000fffe0ff */
[----:B------:R-:W-:Y:S01]  /*90a0*/  SHF.R.U32.HI R124, RZ, 0x15, R120 ;  /* 0x00000015ff7c7819 */ /* 0x000fe20000011678 */
[----:B------:R-:W-:Y:S01]  /*90b0*/  USEL UR43, UR49, UR48, UP0 ;  /* 0x00000030312b7287 */ /* 0x000fe20008000000 */
[----:B------:R-:W-:Y:S01]  /*90c0*/  LOP3.LUT R122, R123, 0x20, RZ, 0xfc, !PT ;  /* 0x000000207b7a7812 */ /* 0x000fe200078efcff */
[----:B------:R-:W-:-:S02]  /*90d0*/  ULOP3.LUT UR51, UR46, 0x8, URZ, 0x3c, !UPT ;  /* 0x000000082e337892 */ /* 0x000fc4000f8e3cff */
[----:B------:R-:W-:Y:S01]  /*90e0*/  UIADD3 UR50, UPT, UPT, UR50, -0x1, URZ ;  /* 0xffffffff32327890 */ /* 0x000fe2000fffe0ff */
[----:B------:R-:W-:Y:S01]  /*90f0*/  UMOV UR53, URZ ;  /* 0x000000ff00357c82 */ /* 0x000fe20008000000 */
[----:B------:R-:W2:Y:S01]  /*9100*/  LDCU UR36, c[0x0][0x704] ;  /* 0x0000e080ff2477ac */ /* 0x000ea20008000800 */
[----:B------:R-:W-:Y:S01]  /*9110*/  UMOV UR52, 0x1 ;  /* 0x0000000100347882 */ /* 0x000fe20000000000 */
[----:B------:R-:W-:Y:S02]  /*9120*/  USEL UR44, UR44, 0xa0, UP0 ;  /* 0x000000a02c2c7887 */ /* 0x000fe40008000000 */
[----:B------:R-:W-:Y:S01]  /*9130*/  @UP0 UIADD3 UR42, UPT, UPT, UR37, 0x3850, URZ ;  /* 0x00003850252a0890 */ /* 0x000fe2000fffe0ff */
[----:B------:R-:W-:Y:S01]  /*9140*/  UMOV UR55, 0x1 ;  /* 0x0000000100377882 */ /* 0x000fe20000000000 */
[----:B------:R-:W-:-:S10]  /*9150*/  UMOV UR54, URZ ;  /* 0x000000ff00367c82 */ /* 0x000fd40008000000 */
.L_x_235:
[----:B-12---:R-:W-:Y:S01]  /*9160*/  IADD3 R0, PT, PT, R120, UR44, RZ ;  /* 0x0000002c78007c10 */ /* 0x006fe2000fffe0ff */
[----:B------:R-:W-:-:S04]  /*9170*/  UISETP.NE.AND UP0, UPT, UR59, URZ, UPT ;  /* 0x000000ff3b00728c */ /* 0x000fc8000bf05270 */
[----:B------:R-:W-:Y:S01]  /*9180*/  USEL UR40, UR54, UR53, UP0 ;  /* 0x0000003536287287 */ /* 0x000fe20008000000 */
[----:B------:R-:W1:Y:S01]  /*9190*/  SHFL.IDX PT, R0, R0, RZ, 0x1f ;  /* 0x00001fff00007589 */ /* 0x000e6200000e0000 */
[----:B------:R-:W-:Y:S01]  /*91a0*/  UISETP.GT.U32.AND UP0, UPT, UR43, 0x1, UPT ;  /* 0x000000012b00788c */ /* 0x000fe2000bf04070 */
[----:B-1----:R-:W-:-:S08]  /*91b0*/  R2UR UR41, R0 ;  /* 0x00000000002972ca */ /* 0x002fd000000e0000 */
[----:B---3--:R-:W-:Y:S07]  /*91c0*/  BRA.U UP0, `(.L_x_218) ;  /* 0x0000000100047547 */ /* 0x008fee000b800000 */
[----:B--2---:R-:W-:Y:S05]  /*91d0*/  BPT.TRAP 0x1 ;  /* 0x000000040000795c */ /* 0x004fea0000300000 */
.L_x_218:
[----:B------:R-:W-:Y:S01]  /*91e0*/  IMAD.U32 R3, RZ, RZ, UR40 ;  /* 0x00000028ff037e24 */ /* 0x000fe2000f8e00ff */
[----:B------:R-:W-:-:S04]  /*91f0*/  ISETP.NE.AND P0, PT, R91, R124, PT ;  /* 0x0000007c5b00720c */ /* 0x000fc80003f05270 */
[----:B------:R-:W-:-:S04]  /*9200*/  SHF.L.U32 R3, R3, 0x1f, RZ ;  /* 0x0000001f03037819 */ /* 0x000fc800000006ff */
[----:B------:R-:W1:Y:S02]  /*9210*/  SYNCS.PHASECHK.TRANS64.TRYWAIT P1, [UR42], R3 ;  /* 0x00000003ff0075a7 */ /* 0x000e64000802112a */
[----:B-1----:R-:W-:Y:S05]  /*9220*/  @!P1 BRA `(.L_x_219) ;  /* 0x0000008800009947 */ /* 0x002fea0003800000 */
.L_x_390:
        /* <DEDUP_REMOVED lines=17> */
.L_x_220:
[----:B------:R-:W-:Y:S05]  /*9340*/  WARPSYNC.ALL ;  /* 0x0000000000007948 */ /* 0x000fea0003800000 */
[----:B------:R-:W-:Y:S02]  /*9350*/  R2UR UR4, R123 ;  /* 0x000000007b0472ca */ /* 0x000fe400000e0000 */
[----:B------:R-:W-:-:S11]  /*9360*/  ISETP.NE.AND P0, PT, R91, R124, PT ;  /* 0x0000007c5b00720c */ /* 0x000fd60003f05270 */
[----:B------:R-:W3:Y:S02]  /*9370*/  LDTM.x32 R56, tmem[UR4] ;  /* 0x00000004003879ee */ /* 0x000ee400082c0000 */
[----:B---3--:R-:W-:Y:S05]  /*9380*/  @!P0 BRA `(.L_x_221) ;  /* 0x0000000000408947 */ /* 0x008fea0003800000 */
        /* <DEDUP_REMOVED lines=16> */
.L_x_221:
[----:B------:R-:W-:Y:S05]  /*9490*/  WARPSYNC.ALL ;  /* 0x0000000000007948 */ /* 0x000fea0003800000 */
[----:B------:R-:W-:Y:S02]  /*94a0*/  R2UR UR4, R122 ;  /* 0x000000007a0472ca */ /* 0x000fe400000e0000 */
[C---:B-1----:R-:W-:Y:S02]  /*94b0*/  FMNMX3 R3, R16.reuse, R56, R60, !PT ;  /* 0x0000003810037276 */ /* 0x042fe4000780003c */
[C---:B------:R-:W-:Y:S02]  /*94c0*/  FMNMX3 R0, R16.reuse, R57, R61, !PT ;  /* 0x0000003910007276 */ /* 0x040fe4000780003d */
[----:B------:R-:W-:-:S02]  /*94d0*/  FMNMX3 R5, R16, R58, R62, !PT ;  /* 0x0000003a10057276 */ /* 0x000fc4000780003e */
[----:B------:R-:W-:Y:S02]  /*94e0*/  FMNMX3 R3, R3, R64, R68, !PT ;  /* 0x0000004003037276 */ /* 0x000fe40007800044 */
[----:B------:R-:W-:Y:S02]  /*94f0*/  FMNMX3 R0, R0, R65, R69, !PT ;  /* 0x0000004100007276 */ /* 0x000fe40007800045 */
[----:B------:R-:W-:Y:S01]  /*9500*/  FMNMX3 R6, R16, R59, R63, !PT ;  /* 0x0000003b10067276 */ /* 0x000fe2000780003f */
[----:B------:R-:W1:Y:S01]  /*9510*/  LDTM.x32 R24, tmem[UR4] ;  /* 0x00000004001879ee */ /* 0x000e6200082c0000 */
[----:B------:R-:W-:Y:S02]  /*9520*/  FMNMX3 R5, R5, R66, R70, !PT ;  /* 0x0000004205057276 */ /* 0x000fe40007800046 */
[----:B------:R-:W-:Y:S02]  /*9530*/  FMNMX3 R3, R3, R72, R76, !PT ;  /* 0x0000004803037276 */ /* 0x000fe4000780004c */
[----:B------:R-:W-:-:S02]  /*9540*/  FMNMX3 R0, R0, R73, R77, !PT ;  /* 0x0000004900007276 */ /* 0x000fc4000780004d */
[----:B------:R-:W-:Y:S02]  /*9550*/  FMNMX3 R6, R6, R67, R71, !PT ;  /* 0x0000004306067276 */ /* 0x000fe40007800047 */
[----:B------:R-:W-:Y:S02]  /*9560*/  FMNMX3 R5, R5, R74, R78, !PT ;  /* 0x0000004a05057276 */ /* 0x000fe4000780004e */
[----:B------:R-:W-:Y:S02]  /*9570*/  FMNMX3 R3, R3, R80, R84, !PT ;  /* 0x0000005003037276 */ /* 0x000fe40007800054 */
[----:B------:R-:W-:Y:S02]  /*9580*/  FMNMX3 R0, R0, R81, R85, !PT ;  /* 0x0000005100007276 */ /* 0x000fe40007800055 */
[----:B------:R-:W-:Y:S02]  /*9590*/  FMNMX3 R6, R6, R75, R79, !PT ;  /* 0x0000004b06067276 */ /* 0x000fe4000780004f */
[----:B------:R-:W-:-:S02]  /*95a0*/  FMNMX3 R5, R5, R82, R86, !PT ;  /* 0x0000005205057276 */ /* 0x000fc40007800056 */
[----:B------:R-:W-:Y:S02]  /*95b0*/  FMNMX3 R6, R6, R83, R87, !PT ;  /* 0x0000005306067276 */ /* 0x000fe40007800057 */
[----:B------:R-:W-:Y:S02]  /*95c0*/  ISETP.NE.AND P0, PT, R91, R124, PT ;  /* 0x0000007c5b00720c */ /* 0x000fe40003f05270 */
[----:B-1----:R-:W-:Y:S02]  /*95d0*/  FMNMX3 R3, R3, R24, R28, !PT ;  /* 0x0000001803037276 */ /* 0x002fe4000780001c */
        /* <DEDUP_REMOVED lines=15> */
[----:B------:R-:W-:-:S04]  /*96d0*/  FMNMX3 R0, R4, R3, R0, !PT ;  /* 0x0000000304007276 */ /* 0x000fc80007800000 */
[----:B------:R-:W-:-:S04]  /*96e0*/  FMNMX R89, R89, R0, !PT ;  /* 0x0000000059597209 */ /* 0x000fc80007800000 */
[----:B------:R-:W-:-:S04]  /*96f0*/  FSETP.NEU.AND P1, PT, R89, -INF , PT ;  /* 0xff8000005900780b */ /* 0x000fc80003f2d000 */
[----:B------:R-:W-:Y:S01]  /*9700*/  FSEL R17, R89, RZ, P1 ;  /* 0x000000ff59117208 */ /* 0x000fe20000800000 */
[----:B------:R-:W-:Y:S08]  /*9710*/  @!P0 BRA `(.L_x_222) ;  /* 0x0000000000408947 */ /* 0x000ff00003800000 */
[----:B------:R-:W-:Y:S01]  /*9720*/  MOV R14, 0x8 ;  /* 0x00000008000e7802 */ /* 0x000fe20000000f00 */
[----:B------:R-:W1:Y:S01]  /*9730*/  LDCU.64 UR6, c[0x4][0xb0] ;  /* 0x01001600ff0677ac */ /* 0x000e620008000a00 */
[----:B------:R-:W-:Y:S02]  /*9740*/  HFMA2 R12, -RZ, RZ, 0, 5.9604644775390625e-08 ;  /* 0x00000001ff0c7431 */ /* 0x000fe400000001ff */
[----:B------:R-:W-:Y:S01]  /*9750*/  IMAD.MOV.U32 R8, RZ, RZ, 0x1be ;  /* 0x000001beff087424 */ /* 0x000fe200078e00ff */
[----:B------:R-:W3:Y:S01]  /*9760*/  LDCU.64 UR4, c[0x4][0xb8] ;  /* 0x01001700ff0477ac */ /* 0x000ee20008000a00 */
[----:B------:R-:W4:Y:S01]  /*9770*/  LDC.64 R14, c[0x4][R14] ;  /* 0x010000000e0e7b82 */ /* 0x000f220000000a00 */
[----:B------:R-:W-:Y:S01]  /*9780*/  IMAD.MOV.U32 R13, RZ, RZ, RZ ;  /* 0x000000ffff0d7224 */ /* 0x000fe200078e00ff */
[----:B------:R-:W5:Y:S01]  /*9790*/  LDCU.64 UR8, c[0x4][0x18] ;  /* 0x01000300ff0877ac */ /* 0x000f620008000a00 */
[----:B-1----:R-:W-:Y:S01]  /*97a0*/  IMAD.U32 R4, RZ, RZ, UR6 ;  /* 0x00000006ff047e24 */ /* 0x002fe2000f8e00ff */
[----:B------:R-:W-:Y:S01]  /*97b0*/  MOV R5, UR7 ;  /* 0x0000000700057c02 */ /* 0x000fe20008000f00 */
[----:B---3--:R-:W-:Y:S01]  /*97c0*/  IMAD.U32 R6, RZ, RZ, UR4 ;  /* 0x00000004ff067e24 */ /* 0x008fe2000f8e00ff */
[----:B------:R-:W-:Y:S01]  /*97d0*/  MOV R7, UR5 ;  /* 0x0000000500077c02 */ /* 0x000fe20008000f00 */
[----:B-----5:R-:W-:Y:S01]  /*97e0*/  IMAD.U32 R10, RZ, RZ, UR8 ;  /* 0x00000008ff0a7e24 */ /* 0x020fe2000f8e00ff */
[----:B------:R-:W-:-:S02]  /*97f0*/  MOV R11, UR9 ;  /* 0x00000009000b7c02 */ /* 0x000fc40008000f00 */
[----:B------:R-:W-:-:S07]  /*9800*/  LEPC R20, `(.L_x_222) ;  /* 0x000000001014794e */ /* 0x000fce0000000000 */
[----:B--2-4-:R-:W-:Y:S05]  /*9810*/  CALL.ABS.NOINC R14 ;  /* 0x000000000e007343 */ /* 0x014fea0003c00000 */
.L_x_222:
[----:B------:R-:W-:Y:S05]  /*9820*/  WARPSYNC.ALL ;  /* 0x0000000000007948 */ /* 0x000fea0003800000 */
[----:B------:R-:W-:Y:S02]  /*9830*/  R2UR UR4, R123 ;  /* 0x000000007b0472ca */ /* 0x000fe400000e0000 */
[----:B------:R-:W-:-:S11]  /*9840*/  ISETP.NE.AND P0, PT, RZ, UR47, PT ;  /* 0x0000002fff007c0c */ /* 0x000fd6000bf05270 */
[----:B------:R1:W-:Y:S02]  /*9850*/  STTM.x2 tmem[UR4], R16 ;  /* 0x00000010000079ed */ /* 0x0003e400080c0004 */
[----:B------:R-:W-:Y:S05]  /*9860*/  @P0 BRA `(.L_x_223) ;  /* 0x0000000000040947 */ /* 0x000fea0003800000 */
[----:B--2---:R-:W-:Y:S05]  /*9870*/  BPT.TRAP 0x1 ;  /* 0x000000040000795c */ /* 0x004fea0000300000 */
.L_x_223:
[----:B------:R-:W-:Y:S01]  /*9880*/  UISETP.NE.AND UP0, UPT, UR59, URZ, UPT ;  /* 0x000000ff3b00728c */ /* 0x000fe2000bf05270 */
[----:B------:R-:W-:Y:S01]  /*9890*/  MOV R3, UR58 ;  /* 0x0000003a00037c02 */ /* 0x000fe20008000f00 */
[----:B------:R-:W-:Y:S01]  /*98a0*/  UIADD3 UR4, UPT, UPT, UR37, 0x3880, URZ ;  /* 0x0000388025047890 */ /* 0x000fe2000fffe0ff */
[----:B------:R-:W-:Y:S01]  /*98b0*/  MOV R4, UR46 ;  /* 0x0000002e00047c02 */ /* 0x000fe20008000f00 */
[----:B--2---:R-:W-:Y:S01]  /*98c0*/  FMUL R0, R17, -UR36 ;  /* 0x8000002411007c20 */ /* 0x004fe20008400000 */
[----:B------:R-:W-:Y:S01]  /*98d0*/  SHF.L.U32 R3, R3, 0x1f, RZ ;  /* 0x0000001f03037819 */ /* 0x000fe200000006ff */
[----:B------:R-:W-:Y:S02]  /*98e0*/  USEL UR39, UR55, UR52, UP0 ;  /* 0x0000003437277287 */ /* 0x000fe40008000000 */
[--C-:B------:R-:W-:Y:S02]  /*98f0*/  FFMA2 R18, R56.F32x2.HI_LO, UR36.F32, R0.reuse.F32 ;  /* 0x0000002438127c49 */ /* 0x100fe40009200000 */
[--C-:B------:R-:W-:Y:S01]  /*9900*/  FFMA2 R22, R58.F32x2.HI_LO, UR36.F32, R0.reuse.F32 ;  /* 0x000000243a167c49 */ /* 0x100fe20009200000 */
[----:B------:R-:W-:Y:S01]  /*9910*/  @UP0 UIADD3 UR4, UPT, UPT, UR37, 0x3870, URZ ;  /* 0x0000387025040890 */ /* 0x000fe2000fffe0ff */
[--C-:B------:R-:W-:Y:S01]  /*9920*/  FFMA2 R56, R60.F32x2.HI_LO, UR36.F32, R0.reuse.F32 ;  /* 0x000000243c387c49 */ /* 0x100fe20009200000 */
[----:B------:R-:W-:Y:S01]  /*9930*/  FSETP.GEU.AND P1, PT, R18, -126, PT ;  /* 0xc2fc00001200780b */ /* 0x000fe20003f2e000 */
[----:B------:R-:W-:Y:S01]  /*9940*/  ULOP3.LUT UR39, UR39, 0x1, URZ, 0x3c, !UPT ;  /* 0x0000000127277892 */ /* 0x000fe2000f8e3cff */
[----:B------:R-:W-:Y:S01]  /*9950*/  FSETP.GEU.AND P0, PT, R19, -126, PT ;  /* 0xc2fc00001300780b */ /* 0x000fe20003f0e000 */
[----:B------:R-:W-:Y:S01]  /*9960*/  FFMA2 R58, R62.F32x2.HI_LO, UR36.F32, R0.F32 ;  /* 0x000000243e3a7c49 */ /* 0x000fe20009200000 */
[----:B------:R-:W-:-:S02]  /*9970*/  FSETP.GEU.AND P6, PT, R22, -126, PT ;  /* 0xc2fc00001600780b */ /* 0x000fc40003fce000 */
[----:B------:R-:W-:Y:S01]  /*9980*/  FSETP.GEU.AND P5, PT, R23, -126, PT ;  /* 0xc2fc00001700780b */ /* 0x000fe20003fae000 */
[----:B------:R-:W-:Y:S01]  /*9990*/  SYNCS.ARRIVE.TRANS64.A1T0 RZ, [UR4], RZ ;  /* 0x000000ffffff79a7 */ /* 0x000fe20008100004 */
[----:B------:R-:W-:Y:S02]  /*99a0*/  FSETP.GEU.AND P4, PT, R56, -126, PT ;  /* 0xc2fc00003800780b */ /* 0x000fe40003f8e000 */
[----:B------:R-:W-:-:S03]  /*99b0*/  FSETP.GEU.AND P3, PT, R57, -126, PT ;  /* 0xc2fc00003900780b */ /* 0x000fc60003f6e000 */
[----:B------:R-:W-:Y:S01]  /*99c0*/  @!P1 FMUL R18, R18, 0.5 ;  /* 0x3f00000012129820 */ /* 0x000fe20000400000 */
[----:B------:R-:W2:Y:S01]  /*99d0*/  SYNCS.PHASECHK.TRANS64.TRYWAIT P2, [R4+UR37+0x38d0], R3 ;  /* 0x0038d003040075a7 */ /* 0x000ea20008041125 */
[----:B------:R-:W-:Y:S02]  /*99e0*/  @!P0 FMUL R19, R19, 0.5 ;  /* 0x3f00000013138820 */ /* 0x000fe40000400000 */
[----:B------:R-:W-:Y:S02]  /*99f0*/  @!P6 FMUL R22, R22, 0.5 ;  /* 0x3f0000001616e820 */ /* 0x000fe40000400000 */
[----:B------:R-:W-:Y:S01]  /*9a00*/  @!P5 FMUL R23, R23, 0.5 ;  /* 0x3f0000001717d820 */ /* 0x000fe20000400000 */
[----:B------:R-:W3:Y:S08]  /*9a10*/  MUFU.EX2 R18, R18 ;  /* 0x0000001200127308 */ /* 0x000ef00000000800 */
[----:B------:R-:W4:Y:S08]  /*9a20*/  MUFU.EX2 R19, R19 ;  /* 0x0000001300137308 */ /* 0x000f300000000800 */
[----:B------:R-:W5:Y:S08]  /*9a30*/  MUFU.EX2 R22, R22 ;  /* 0x0000001600167308 */ /* 0x000f700000000800 */
[----:B------:R-:W1:Y:S02]  /*9a40*/  MUFU.EX2 R23, R23 ;  /* 0x0000001700177308 */ /* 0x000e640000000800 */
[----:B-12345:R-:W-:Y:S05]  /*9a50*/  @!P2 BRA `(.L_x_224) ;  /* 0x00000080000ca947 */ /* 0x03efea0003800000 */
.L_x_391:
[----:B------:R-:W-:Y:S01]  /*9a60*/  @!P1 FMUL R18, R18, R18 ;  /* 0x0000001212129220 */ /* 0x000fe20000400000 */
[----:B------:R-:W-:Y:S01]  /*9a70*/  FSETP.GEU.AND P2, PT, R58, -126, PT ;  /* 0xc2fc00003a00780b */ /* 0x000fe20003f4e000 */
[----:B------:R-:W-:Y:S01]  /*9a80*/  @!P4 FMUL R56, R56, 0.5 ;  /* 0x3f0000003838c820 */ /* 0x000fe20000400000 */
[----:B------:R-:W-:Y:S01]  /*9a90*/  FSETP.GEU.AND P1, PT, R59, -126, PT ;  /* 0xc2fc00003b00780b */ /* 0x000fe20003f2e000 */
[----:B------:R-:W-:Y:S01]  /*9aa0*/  @!P3 FMUL R57, R57, 0.5 ;  /* 0x3f0000003939b820 */ /* 0x000fe20000400000 */
[--C-:B------:R-:W-:Y:S01]  /*9ab0*/  FFMA2 R60, R64.F32x2.HI_LO, UR36.F32, R0.reuse.F32 ;  /* 0x00000024403c7c49 */ /* 0x100fe20009200000 */
[----:B------:R-:W-:Y:S01]  /*9ac0*/  USHF.R.U32.HI UR4, URZ, 0x15, UR41 ;  /* 0x00000015ff047899 */ /* 0x000fe20008011629 */
[----:B------:R-:W-:Y:S01]  /*9ad0*/  @!P0 FMUL R19, R19, R19 ;  /* 0x0000001313138220 */ /* 0x000fe20000400000 */
[----:B------:R-:W2:Y:S01]  /*9ae0*/  MUFU.EX2 R56, R56 ;  /* 0x0000003800387308 */ /* 0x000ea20000000800 */
[--C-:B------:R-:W-:Y:S01]  /*9af0*/  FFMA2 R62, R66.F32x2.HI_LO, UR36.F32, R0.reuse.F32 ;  /* 0x00000024423e7c49 */ /* 0x100fe20009200000 */
[----:B------:R-:W-:Y:S01]  /*9b00*/  FSETP.GEU.AND P0, PT, R60, -126, PT ;  /* 0xc2fc00003c00780b */ /* 0x000fe20003f0e000 */
[--C-:B------:R-:W-:Y:S01]  /*9b10*/  FFMA2 R64, R68.F32x2.HI_LO, UR36.F32, R0.reuse.F32 ;  /* 0x0000002444407c49 */ /* 0x100fe20009200000 */
[----:B-1----:R-:W-:Y:S01]  /*9b20*/  MOV R3, UR4 ;  /* 0x0000000400037c02 */ /* 0x002fe20008000f00 */
[--C-:B------:R-:W-:Y:S01]  /*9b30*/  FFMA2 R66, R70.F32x2.HI_LO, UR36.F32, R0.reuse.F32 ;  /* 0x0000002446427c49 */ /* 0x100fe20009200000 */
[----:B------:R-:W-:Y:S01]  /*9b40*/  UISETP.NE.AND UP0, UPT, UR59, URZ, UPT ;  /* 0x000000ff3b00728c */ /* 0x000fe2000bf05270 */
[----:B------:R-:W-:Y:S01]  /*9b50*/  @!P2 FMUL R58, R58, 0.5 ;  /* 0x3f0000003a3aa820 */ /* 0x000fe20000400000 */
[----:B------:R-:W-:Y:S01]  /*9b60*/  @!P1 FMUL R59, R59, 0.5 ;  /* 0x3f0000003b3b9820 */ /* 0x000fe20000400000 */
[----:B------:R-:W1:Y:S01]  /*9b70*/  MUFU.EX2 R57, R57 ;  /* 0x0000003900397308 */ /* 0x000e620000000800 */
[----:B------:R-:W-:Y:S01]  /*9b80*/  @!P6 FMUL R22, R22, R22 ;  /* 0x000000161616e220 */ /* 0x000fe20000400000 */
[----:B------:R-:W-:Y:S01]  /*9b90*/  @!P5 FMUL R23, R23, R23 ;  /* 0x000000171717d220 */ /* 0x000fe20000400000 */
[----:B------:R-:W-:Y:S01]  /*9ba0*/  FSETP.GEU.AND P6, PT, R61, -126, PT ;  /* 0xc2fc00003d00780b */ /* 0x000fe20003fce000 */
[--C-:B------:R-:W-:Y:S01]  /*9bb0*/  FFMA2 R68, R72.F32x2.HI_LO, UR36.F32, R0.reuse.F32 ;  /* 0x0000002448447c49 */ /* 0x100fe20009200000 */
[----:B------:R-:W-:Y:S01]  /*9bc0*/  FSETP.GEU.AND P5, PT, R62, -126, PT ;  /* 0xc2fc00003e00780b */ /* 0x000fe20003fae000 */
[----:B------:R-:W-:Y:S01]  /*9bd0*/  @!P0 FMUL R60, R60, 0.5 ;  /* 0x3f0000003c3c8820 */ /* 0x000fe20000400000 */
[--C-:B------:R-:W-:Y:S01]  /*9be0*/  FFMA2 R70, R74.F32x2.HI_LO, UR36.F32, R0.reuse.F32 ;  /* 0x000000244a467c49 */ /* 0x100fe20009200000 */
[----:B------:R-:W3:Y:S01]  /*9bf0*/  MUFU.EX2 R58, R58 ;  /* 0x0000003a003a7308 */ /* 0x000ee20000000800 */
[----:B--2---:R-:W-:Y:S01]  /*9c00*/  @!P4 FMUL R56, R56, R56 ;  /* 0x000000383838c220 */ /* 0x004fe20000400000 */
[----:B------:R-:W-:Y:S01]  /*9c10*/  FSETP.GEU.AND P4, PT, R63, -126, PT ;  /* 0xc2fc00003f00780b */ /* 0x000fe20003f8e000 */
[--C-:B------:R-:W-:Y:S01]  /*9c20*/  FFMA2 R72, R76.F32x2.HI_LO, UR36.F32, R0.reuse.F32 ;  /* 0x000000244c487c49 */ /* 0x100fe20009200000 */
[----:B------:R-:W-:Y:S01]  /*9c30*/  ULOP3.LUT UR58, UR58, 0x1, URZ, 0x3c, !UPT ;  /* 0x000000013a3a7892 */ /* 0x000fe2000f8e3cff */
[--C-:B------:R-:W-:Y:S01]  /*9c40*/  FFMA2 R74, R78.F32x2.HI_LO, UR36.F32, R0.reuse.F32 ;  /* 0x000000244e4a7c49 */ /* 0x100fe20009200000 */
[----:B------:R-:W-:Y:S01]  /*9c50*/  USEL UR55, UR39, UR55, UP0 ;  /* 0x0000003727377287 */ /* 0x000fe20008000000 */
[--C-:B------:R-:W-:Y:S01]  /*9c60*/  FFMA2 R76, R80.F32x2.HI_LO, UR36.F32, R0.reuse.F32 ;  /* 0x00000024504c7c49 */ /* 0x100fe20009200000 */
[----:B------:R-:W2:Y:S01]  /*9c70*/  MUFU.EX2 R59, R59 ;  /* 0x0000003b003b7308 */ /* 0x000ea20000000800 */
[----:B-1----:R-:W-:Y:S01]  /*9c80*/  @!P3 FMUL R57, R57, R57 ;  /* 0x000000393939b220 */ /* 0x002fe20000400000 */
[----:B------:R-:W-:Y:S01]  /*9c90*/  FSETP.GEU.AND P3, PT, R64, -126, PT ;  /* 0xc2fc00004000780b */ /* 0x000fe20003f6e000 */
[----:B------:R-:W-:Y:S01]  /*9ca0*/  @!P6 FMUL R61, R61, 0.5 ;  /* 0x3f0000003d3de820 */ /* 0x000fe20000400000 */
[----:B------:R-:W-:Y:S01]  /*9cb0*/  @!P5 FMUL R62, R62, 0.5 ;  /* 0x3f0000003e3ed820 */ /* 0x000fe20000400000 */
[--C-:B------:R-:W-:Y:S01]  /*9cc0*/  FFMA2 R78, R82.F32x2.HI_LO, UR36.F32, R0.reuse.F32 ;  /* 0x00000024524e7c49 */ /* 0x100fe20009200000 */
[----:B------:R-:W-:Y:S01]  /*9cd0*/  USEL UR52, UR52, UR39, UP0 ;  /* 0x0000002734347287 */ /* 0x000fe20008000000 */
[----:B------:R-:W-:Y:S01]  /*9ce0*/  @!P4 FMUL R63, R63, 0.5 ;  /* 0x3f0000003f3fc820 */ /* 0x000fe20000400000 */
[----:B------:R-:W1:Y:S01]  /*9cf0*/  MUFU.EX2 R60, R60 ;  /* 0x0000003c003c7308 */ /* 0x000e620000000800 */
[----:B---3--:R-:W-:Y:S01]  /*9d00*/  @!P2 FMUL R58, R58, R58 ;  /* 0x0000003a3a3aa220 */ /* 0x008fe20000400000 */
[----:B------:R-:W-:Y:S01]  /*9d10*/  FSETP.GEU.AND P2, PT, R65, -126, PT ;  /* 0xc2fc00004100780b */ /* 0x000fe20003f4e000 */
[----:B------:R-:W-:-:S02]  /*9d20*/  FFMA2 R80, R84.F32x2.HI_LO, UR36.F32, R0.F32 ;  /* 0x0000002454507c49 */ /* 0x000fc40009200000 */
[--C-:B------:R-:W-:Y:S02]  /*9d30*/  FFMA2 R82, R86.F32x2.HI_LO, UR36.F32, R0.reuse.F32 ;  /* 0x0000002456527c49 */ /* 0x100fe40009200000 */
[----:B------:R-:W-:Y:S01]  /*9d40*/  @!P3 FMUL R64, R64, 0.5 ;  /* 0x3f0000004040b820 */ /* 0x000fe20000400000 */
[----:B------:R-:W3:Y:S01]  /*9d50*/  MUFU.EX2 R61, R61 ;  /* 0x0000003d003d7308 */ /* 0x000ee20000000800 */
[----:B--2---:R-:W-:Y:S01]  /*9d60*/  @!P1 FMUL R59, R59, R59 ;  /* 0x0000003b3b3b9220 */ /* 0x004fe20000400000 */
[----:B------:R-:W-:Y:S01]  /*9d70*/  FSETP.GEU.AND P1, PT, R66, -126, PT ;  /* 0xc2fc00004200780b */ /* 0x000fe20003f2e000 */
[--C-:B------:R-:W-:Y:S02]  /*9d80*/  FFMA2 R24, R24.F32x2.HI_LO, UR36.F32, R0.reuse.F32 ;  /* 0x0000002418187c49 */ /* 0x100fe40009200000 */
[--C-:B------:R-:W-:Y:S02]  /*9d90*/  FFMA2 R26, R26.F32x2.HI_LO, UR36.F32, R0.reuse.F32 ;  /* 0x000000241a1a7c49 */ /* 0x100fe40009200000 */
[----:B------:R-:W-:Y:S01]  /*9da0*/  @!P2 FMUL R65, R65, 0.5 ;  /* 0x3f0000004141a820 */ /* 0x000fe20000400000 */
[----:B------:R-:W2:Y:S01]  /*9db0*/  MUFU.EX2 R62, R62 ;  /* 0x0000003e003e7308 */ /* 0x000ea20000000800 */
[----:B-1----:R-:W-:Y:S01]  /*9dc0*/  @!P0 FMUL R60, R60, R60 ;  /* 0x0000003c3c3c8220 */ /* 0x002fe20000400000 */
[----:B------:R-:W-:Y:S01]  /*9dd0*/  FSETP.GEU.AND P0, PT, R67, -126, PT ;  /* 0xc2fc00004300780b */ /* 0x000fe20003f0e000 */
[----:B------:R-:W-:-:S02]  /*9de0*/  FFMA2 R28, R28.F32x2.HI_LO, UR36.F32, R0.F32 ;  /* 0x000000241c1c7c49 */ /* 0x000fc40009200000 */
[--C-:B------:R-:W-:Y:S02]  /*9df0*/  FFMA2 R30, R30.F32x2.HI_LO, UR36.F32, R0.reuse.F32 ;  /* 0x000000241e1e7c49 */ /* 0x100fe40009200000 */
[----:B------:R-:W-:Y:S01]  /*9e00*/  @!P1 FMUL R66, R66, 0.5 ;  /* 0x3f00000042429820 */ /* 0x000fe20000400000 */
[----:B------:R-:W1:Y:S01]  /*9e10*/  MUFU.EX2 R63, R63 ;  /* 0x0000003f003f7308 */ /* 0x000e620000000800 */
[----:B---3--:R-:W-:Y:S01]  /*9e20*/  @!P6 FMUL R61, R61, R61 ;  /* 0x0000003d3d3de220 */ /* 0x008fe20000400000 */
[----:B------:R-:W-:Y:S01]  /*9e30*/  FSETP.GEU.AND P6, PT, R68, -126, PT ;  /* 0xc2fc00004400780b */ /* 0x000fe20003fce000 */
[--C-:B------:R-:W-:Y:S02]  /*9e40*/  FFMA2 R32, R32.F32x2.HI_LO, UR36.F32, R0.reuse.F32 ;  /* 0x0000002420207c49 */ /* 0x100fe40009200000 */
[--C-:B------:R-:W-:Y:S02]  /*9e50*/  FFMA2 R34, R34.F32x2.HI_LO, UR36.F32, R0.reuse.F32 ;  /* 0x0000002422227c49 */ /* 0x100fe40009200000 */
[----:B------:R-:W-:Y:S01]  /*9e60*/  @!P0 FMUL R67, R67, 0.5 ;  /* 0x3f00000043438820 */ /* 0x000fe20000400000 */
[----:B------:R-:W3:Y:S01]  /*9e70*/  MUFU.EX2 R64, R64 ;  /* 0x0000004000407308 */ /* 0x000ee20000000800 */
[----:B--2---:R-:W-:Y:S01]  /*9e80*/  @!P5 FMUL R62, R62, R62 ;  /* 0x0000003e3e3ed220 */ /* 0x004fe20000400000 */
[----:B------:R-:W-:Y:S01]  /*9e90*/  FSETP.GEU.AND P5, PT, R69, -126, PT ;  /* 0xc2fc00004500780b */ /* 0x000fe20003fae000 */
[----:B------:R-:W-:-:S02]  /*9ea0*/  FFMA2 R36, R36.F32x2.HI_LO, UR36.F32, R0.F32 ;  /* 0x0000002424247c49 */ /* 0x000fc40009200000 */
[--C-:B------:R-:W-:Y:S02]  /*9eb0*/  FFMA2 R38, R38.F32x2.HI_LO, UR36.F32, R0.reuse.F32 ;  /* 0x0000002426267c49 */ /* 0x100fe40009200000 */
[----:B------:R-:W-:Y:S01]  /*9ec0*/  @!P6 FMUL R68, R68, 0.5 ;  /* 0x3f0000004444e820 */ /* 0x000fe20000400000 */
[----:B------:R-:W2:Y:S01]  /*9ed0*/  MUFU.EX2 R65, R65 ;  /* 0x0000004100417308 */ /* 0x000ea20000000800 */
[----:B-1----:R-:W-:Y:S01]  /*9ee0*/  @!P4 FMUL R63, R63, R63 ;  /* 0x0000003f3f3fc220 */ /* 0x002fe20000400000 */
[----:B------:R-:W-:Y:S01]  /*9ef0*/  FSETP.GEU.AND P4, PT, R70, -126, PT ;  /* 0xc2fc00004600780b */ /* 0x000fe20003f8e000 */
[--C-:B------:R-:W-:Y:S02]  /*9f00*/  FFMA2 R40, R40.F32x2.HI_LO, UR36.F32, R0.reuse.F32 ;  /* 0x0000002428287c49 */ /* 0x100fe40009200000 */
[--C-:B------:R-:W-:Y:S02]  /*9f10*/  FFMA2 R42, R42.F32x2.HI_LO, UR36.F32, R0.reuse.F32 ;  /* 0x000000242a2a7c49 */ /* 0x100fe40009200000 */
        /* <DEDUP_REMOVED lines=17> */
[----:B------:R-:W-:Y:S01]  /*a030*/  FFMA2 R54, R54.F32x2.HI_LO, UR36.F32, R0.F32 ;  /* 0x0000002436367c49 */ /* 0x000fe20009200000 */
[----:B------:R-:W-:Y:S01]  /*a040*/  MOV R0, UR51 ;  /* 0x0000003300007c02 */ /* 0x000fe20008000f00 */
[----:B------:R-:W-:Y:S01]  /*a050*/  @!P2 FMUL R72, R72, 0.5 ;  /* 0x3f0000004848a820 */ /* 0x000fe20000400000 */
[----:B------:R-:W1:Y:S01]  /*a060*/  MUFU.EX2 R69, R69 ;  /* 0x0000004500457308 */ /* 0x000e620000000800 */
[----:B---3--:R-:W-:Y:S01]  /*a070*/  @!P0 FMUL R67, R67, R67 ;  /* 0x0000004343438220 */ /* 0x008fe20000400000 */
[----:B------:R-:W-:Y:S01]  /*a080*/  FSETP.GEU.AND P0, PT, R74, -126, PT ;  /* 0xc2fc00004a00780b */ /* 0x000fe20003f0e000 */
[----:B------:R3:W-:Y:S04]  /*a090*/  SYNCS.ARRIVE.TRANS64.A1T0 RZ, [R0+UR37+0x38d0], RZ ;  /* 0x0038d0ff00ff79a7 */ /* 0x0007e80008100025 */
[----:B------:R-:W-:Y:S01]  /*a0a0*/  @!P1 FMUL R73, R73, 0.5 ;  /* 0x3f00000049499820 */ /* 0x000fe20000400000 */
[----:B------:R-:W4:Y:S01]  /*a0b0*/  MUFU.EX2 R70, R70 ;  /* 0x0000004600467308 */ /* 0x000f220000000800 */
[----:B--2---:R-:W-:Y:S01]  /*a0c0*/  @!P6 FMUL R68, R68, R68 ;  /* 0x000000444444e220 */ /* 0x004fe20000400000 */
[----:B------:R-:W-:-:S05]  /*a0d0*/  FSETP.GEU.AND P6, PT, R75, -126, PT ;  /* 0xc2fc00004b00780b */ /* 0x000fca0003fce000 */
[----:B------:R-:W-:Y:S01]  /*a0e0*/  @!P0 FMUL R74, R74, 0.5 ;  /* 0x3f0000004a4a8820 */ /* 0x000fe20000400000 */
[----:B------:R-:W2:Y:S01]  /*a0f0*/  MUFU.EX2 R71, R71 ;  /* 0x0000004700477308 */ /* 0x000ea20000000800 */
[----:B-1----:R-:W-:Y:S01]  /*a100*/  @!P5 FMUL R69, R69, R69 ;  /* 0x000000454545d220 */ /* 0x002fe20000400000 */
[----:B------:R-:W-:-:S05]  /*a110*/  FSETP.GEU.AND P5, PT, R76, -126, PT ;  /* 0xc2fc00004c00780b */ /* 0x000fca0003fae000 */
[----:B------:R-:W-:Y:S01]  /*a120*/  @!P6 FMUL R75, R75, 0.5 ;  /* 0x3f0000004b4be820 */ /* 0x000fe20000400000 */
[----:B------:R-:W1:Y:S01]  /*a130*/  MUFU.EX2 R72, R72 ;  /* 0x0000004800487308 */ /* 0x000e620000000800 */
[----:B----4-:R-:W-:Y:S01]  /*a140*/  @!P4 FMUL R70, R70, R70 ;  /* 0x000000464646c220 */ /* 0x010fe20000400000 */
[----:B------:R-:W-:-:S05]  /*a150*/  FSETP.GEU.AND P4, PT, R77, -126, PT ;  /* 0xc2fc00004d00780b */ /* 0x000fca0003f8e000 */
        /* <DEDUP_REMOVED lines=55> */
[----:B------:R-:W-:Y:S02]  /*a4d0*/  FSETP.GEU.AND P4, PT, R31, -126, PT ;  /* 0xc2fc00001f00780b */ /* 0x000fe40003f8e000 */
[----:B------:R-:W-:-:S03]  /*a4e0*/  F2FP.BF16.F32.PACK_AB R24, R19, R18 ;  /* 0x000000121318723e */ /* 0x000fc600000010ff */
[----:B------:R-:W-:Y:S01]  /*a4f0*/  @!P5 FMUL R30, R30, 0.5 ;  /* 0x3f0000001e1ed820 */ /* 0x000fe20000400000 */
[----:B------:R-:W1:Y:S01]  /*a500*/  MUFU.EX2 R87, R27 ;  /* 0x0000001b00577308 */ /* 0x000e620000000800 */
[----:B----4-:R-:W-:Y:S01]  /*a510*/  @!P3 FMUL R85, R85, R85 ;  /* 0x000000555555b220 */ /* 0x010fe20000400000 */
[----:B------:R-:W-:Y:S02]  /*a520*/  FSETP.GEU.AND P3, PT, R32, -126, PT ;  /* 0xc2fc00002000780b */ /* 0x000fe40003f6e000 */
[----:B------:R-:W-:-:S03]  /*a530*/  F2FP.BF16.F32.PACK_AB R25, R23, R22 ;  /* 0x000000161719723e */ /* 0x000fc600000010ff */
[----:B------:R-:W-:Y:S01]  /*a540*/  @!P4 FMUL R31, R31, 0.5 ;  /* 0x3f0000001f1fc820 */ /* 0x000fe20000400000 */
[----:B------:R-:W4:Y:S01]  /*a550*/  MUFU.EX2 R92, R28 ;  /* 0x0000001c005c7308 */ /* 0x000f220000000800 */
[----:B--2---:R-:W-:Y:S01]  /*a560*/  @!P2 FMUL R86, R86, R86 ;  /* 0x000000565656a220 */ /* 0x004fe20000400000 */
[----:B------:R-:W-:Y:S02]  /*a570*/  FSETP.GEU.AND P2, PT, R33, -126, PT ;  /* 0xc2fc00002100780b */ /* 0x000fe40003f4e000 */
[----:B------:R-:W-:-:S03]  /*a580*/  F2FP.BF16.F32.PACK_AB R26, R57, R56 ;  /* 0x00000038391a723e */ /* 0x000fc600000010ff */
        /* <DEDUP_REMOVED lines=113> */
[----:B------:R-:W-:Y:S02]  /*aca0*/  LOP3.LUT P0, RZ, R3, 0x3, R2, 0x48, !PT ;  /* 0x0000000303ff7812 */ /* 0x000fe40007804802 */
[----:B------:R-:W-:-:S03]  /*acb0*/  F2FP.BF16.F32.PACK_AB R49, R107, R106 ;  /* 0x0000006a6b31723e */ /* 0x000fc600000010ff */
[----:B------:R-:W-:Y:S01]  /*acc0*/  @!P1 FMUL R55, R55, 0.5 ;  /* 0x3f00000037379820 */ /* 0x000fe20000400000 */
[----:B------:R-:W4:Y:S01]  /*acd0*/  MUFU.EX2 R118, R52 ;  /* 0x0000003400767308 */ /* 0x000f220000000800 */
[----:B--2---:R-:W-:Y:S01]  /*ace0*/  @!P6 FMUL R114, R114, R114 ;  /* 0x000000727272e220 */ /* 0x004fe20000400000 */
[----:B------:R-:W-:-:S06]  /*acf0*/  F2FP.BF16.F32.PACK_AB R50, R109, R108 ;  /* 0x0000006c6d32723e */ /* 0x000fcc00000010ff */
[----:B------:R-:W2:Y:S01]  /*ad00*/  MUFU.EX2 R119, R53 ;  /* 0x0000003500777308 */ /* 0x000ea20000000800 */
[----:B-1----:R-:W-:Y:S01]  /*ad10*/  @!P5 FMUL R115, R115, R115 ;  /* 0x000000737373d220 */ /* 0x002fe20000400000 */
[----:B------:R-:W-:-:S06]  /*ad20*/  F2FP.BF16.F32.PACK_AB R51, R111, R110 ;  /* 0x0000006e6f33723e */ /* 0x000fcc00000010ff */
[----:B------:R-:W1:Y:S01]  /*ad30*/  MUFU.EX2 R116, R54 ;  /* 0x0000003600747308 */ /* 0x000e620000000800 */
[----:B----4-:R-:W-:Y:S01]  /*ad40*/  @!P4 FMUL R118, R118, R118 ;  /* 0x000000767676c220 */ /* 0x010fe20000400000 */
[----:B------:R-:W-:-:S06]  /*ad50*/  F2FP.BF16.F32.PACK_AB R52, R113, R112 ;  /* 0x000000707134723e */ /* 0x000fcc00000010ff */
[----:B------:R-:W4:Y:S01]  /*ad60*/  MUFU.EX2 R117, R55 ;  /* 0x0000003700757308 */ /* 0x000f220000000800 */
[----:B--2---:R-:W-:Y:S01]  /*ad70*/  @!P3 FMUL R119, R119, R119 ;  /* 0x000000777777b220 */ /* 0x004fe20000400000 */
[----:B------:R-:W-:Y:S01]  /*ad80*/  F2FP.BF16.F32.PACK_AB R53, R115, R114 ;  /* 0x000000727335723e */ /* 0x000fe200000010ff */
[----:B-1----:R-:W-:-:S03]  /*ad90*/  @!P2 FMUL R116, R116, R116 ;  /* 0x000000747474a220 */ /* 0x002fc60000400000 */
[----:B------:R-:W-:Y:S01]  /*ada0*/  F2FP.BF16.F32.PACK_AB R54, R119, R118 ;  /* 0x000000767736723e */ /* 0x000fe200000010ff */
[----:B----4-:R-:W-:-:S05]  /*adb0*/  @!P1 FMUL R117, R117, R117 ;  /* 0x0000007575759220 */ /* 0x010fca0000400000 */
[----:B------:R-:W-:Y:S01]  /*adc0*/  F2FP.BF16.F32.PACK_AB R55, R117, R116 ;  /* 0x000000747537723e */ /* 0x000fe200000010ff */
[----:B---3--:R-:W-:Y:S06]  /*add0*/  @!P0 BRA `(.L_x_225) ;  /* 0x0000000000408947 */ /* 0x008fec0003800000 */
[----:B------:R-:W-:Y:S01]  /*ade0*/  MOV R14, 0x8 ;  /* 0x00000008000e7802 */ /* 0x000fe20000000f00 */
[----:B------:R-:W1:Y:S01]  /*adf0*/  LDCU.64 UR6, c[0x4][0xb0] ;  /* 0x01001600ff0677ac */ /* 0x000e620008000a00 */
[----:B------:R-:W-:Y:S02]  /*ae00*/  HFMA2 R12, -RZ, RZ, 0, 5.9604644775390625e-08 ;  /* 0x00000001ff0c7431 */ /* 0x000fe400000001ff */
[----:B------:R-:W-:Y:S01]  /*ae10*/  IMAD.MOV.U32 R8, RZ, RZ, 0x1be ;  /* 0x000001beff087424 */ /* 0x000fe200078e00ff */
[----:B------:R-:W2:Y:S01]  /*ae20*/  LDCU.64 UR4, c[0x4][0xb8] ;  /* 0x01001700ff0477ac */ /* 0x000ea20008000a00 */
[----:B------:R-:W3:Y:S01]  /*ae30*/  LDC.64 R14, c[0x4][R14] ;  /* 0x010000000e0e7b82 */ /* 0x000ee20000000a00 */
[----:B------:R-:W-:Y:S01]  /*ae40*/  IMAD.MOV.U32 R13, RZ, RZ, RZ ;  /* 0x000000ffff0d7224 */ /* 0x000fe200078e00ff */
[----:B------:R-:W4:Y:S01]  /*ae50*/  LDCU.64 UR8, c[0x4][0x20] ;  /* 0x01000400ff0877ac */ /* 0x000f220008000a00 */
[----:B-1----:R-:W-:Y:S01]  /*ae60*/  IMAD.U32 R4, RZ, RZ, UR6 ;  /* 0x00000006ff047e24 */ /* 0x002fe2000f8e00ff */
[----:B------:R-:W-:Y:S01]  /*ae70*/  MOV R5, UR7 ;  /* 0x0000000700057c02 */ /* 0x000fe20008000f00 */
[----:B--2---:R-:W-:Y:S01]  /*ae80*/  IMAD.U32 R6, RZ, RZ, UR4 ;  /* 0x00000004ff067e24 */ /* 0x004fe2000f8e00ff */
[----:B------:R-:W-:Y:S01]  /*ae90*/  MOV R7, UR5 ;  /* 0x0000000500077c02 */ /* 0x000fe20008000f00 */
[----:B----4-:R-:W-:Y:S01]  /*aea0*/  IMAD.U32 R10, RZ, RZ, UR8 ;  /* 0x00000008ff0a7e24 */ /* 0x010fe2000f8e00ff */
[----:B------:R-:W-:-:S02]  /*aeb0*/  MOV R11, UR9 ;  /* 0x00000009000b7c02 */ /* 0x000fc40008000f00 */
[----:B------:R-:W-:-:S07]  /*aec0*/  LEPC R20, `(.L_x_225) ;  /* 0x000000001014794e */ /* 0x000fce0000000000 */
[----:B---3--:R-:W-:Y:S05]  /*aed0*/  CALL.ABS.NOINC R14 ;  /* 0x000000000e007343 */ /* 0x008fea0003c00000 */
.L_x_225:
[----:B------:R-:W-:Y:S01]  /*aee0*/  MOV R0, UR43 ;  /* 0x0000002b00007c02 */ /* 0x000fe20008000f00 */
[----:B------:R-:W-:Y:S05]  /*aef0*/  WARPSYNC.ALL ;  /* 0x0000000000007948 */ /* 0x000fea0003800000 */
[----:B------:R-:W-:Y:S01]  /*af00*/  ISETP.GT.U32.AND P0, PT, R0, 0x1, PT ;  /* 0x000000010000780c */ /* 0x000fe20003f04070 */
[----:B------:R1:W-:Y:S01]  /*af10*/  STTM.x32 tmem[UR41], R24 ;  /* 0x00000018000079ed */ /* 0x0003e200082c0029 */
[----:B------:R-:W2:Y:S11]  /*af20*/  FENCE.VIEW.ASYNC.T ;  /* 0x00000000000073c6 */ /* 0x000eb60000000200 */
[----:B------:R-:W-:Y:S05]  /*af30*/  @P0 BRA `(.L_x_226) ;  /* 0x0000000000080947 */ /* 0x000fea0003800000 */
[----:B------:R-:W-:Y:S05]  /*af40*/  BPT.TRAP 0x1 ;  /* 0x000000040000795c */ /* 0x000fea0000300000 */
[----:B------:R-:W-:Y:S05]  /*af50*/  BPT.TRAP 0x1 ;  /* 0x000000040000795c */ /* 0x000fea0000300000 */
.L_x_226:
[----:B------:R-:W-:Y:S02]  /*af60*/  UISETP.NE.AND UP0, UPT, UR59, URZ, UPT ;  /* 0x000000ff3b00728c */ /* 0x000fe4000bf05270 */
[----:B------:R-:W-:Y:S02]  /*af70*/  UIADD3 UR4, UPT, UPT, UR37, 0x3868, URZ ;  /* 0x0000386825047890 */ /* 0x000fe4000fffe0ff */
[----:B------:R-:W-:-:S04]  /*af80*/  ULOP3.LUT UR40, UR40, 0x1, URZ, 0x3c, !UPT ;  /* 0x0000000128287892 */ /* 0x000fc8000f8e3cff */
[----:B------:R-:W-:Y:S02]  /*af90*/  USEL UR54, UR40, UR54, UP0 ;  /* 0x0000003628367287 */ /* 0x000fe40008000000 */
[----:B------:R-:W-:Y:S02]  /*afa0*/  USEL UR53, UR53, UR40, UP0 ;  /* 0x0000002835357287 */ /* 0x000fe40008000000 */
[----:B------:R-:W-:Y:S02]  /*afb0*/  @UP0 UIADD3 UR4, UPT, UPT, UR37, 0x3858, URZ ;  /* 0x0000385825040890 */ /* 0x000fe4000fffe0ff */
[----:B------:R-:W-:Y:S02]  /*afc0*/  UISETP.NE.AND UP0, UPT, UR47, URZ, UPT ;  /* 0x000000ff2f00728c */ /* 0x000fe4000bf05270 */
[----:B------:R-:W-:-:S09]  /*afd0*/  UPRMT UR4, UR38, 0x654, UR4 ;  /* 0x0000065426047896 */ /* 0x000fd20008000004 */
[----:B--2---:R-:W-:Y:S01]  /*afe0*/  SYNCS.ARRIVE.TRANS64.RED.A1T0 RZ, [UR4], RZ ;  /* 0x000000ffffff79a7 */ /* 0x004fe20008100404 */
[----:B------:R-:W-:Y:S05]  /*aff0*/  BRA.U UP0, `(.L_x_227) ;  /* 0x0000000100047547 */ /* 0x000fea000b800000 */
[----:B------:R-:W-:Y:S05]  /*b000*/  BPT.TRAP 0x1 ;  /* 0x000000040000795c */ /* 0x000fea0000300000 */
.L_x_227:
[----:B------:R-:W-:Y:S01]  /*b010*/  MOV R0, UR39 ;  /* 0x0000002700007c02 */ /* 0x000fe20008000f00 */
[----:B------:R-:W-:Y:S01]  /*b020*/  FADD2 R22, R22.F32x2.HI_LO, RZ.F32 ;  /* 0x000000ff1616724b */ /* 0x000fe20000200000 */
[----:B------:R-:W-:Y:S01]  /*b030*/  FSETP.NEU.AND P1, PT, R16, R17, PT ;  /* 0x000000111000720b */ /* 0x000fe20003f2d000 */
[----:B------:R-:W-:Y:S01]  /*b040*/  FADD2 R56, R56.F32x2.HI_LO, RZ.F32 ;  /* 0x000000ff3838724b */ /* 0x000fe20000200000 */
[----:B------:R-:W-:Y:S01]  /*b050*/  SHF.L.U32 R0, R0, 0x1f, RZ ;  /* 0x0000001f00007819 */ /* 0x000fe200000006ff */
[----:B------:R-:W-:Y:S02]  /*b060*/  FADD2 R22, R22.F32x2.HI_LO, R62.F32x2.HI_LO ;  /* 0x0000003e1616724b */ /* 0x000fe40000000000 */
[----:B------:R-:W-:Y:S01]  /*b070*/  FADD2 R58, R58.F32x2.HI_LO, RZ.F32 ;  /* 0x000000ff3a3a724b */ /* 0x000fe20000200000 */
[----:B------:R-:W2:Y:S01]  /*b080*/  SYNCS.PHASECHK.TRANS64.TRYWAIT P2, [UR56], R0 ;  /* 0x00000000ff0075a7 */ /* 0x000ea20008041138 */
[----:B------:R-:W-:Y:S02]  /*b090*/  FADD2 R56, R56.F32x2.HI_LO, R64.F32x2.HI_LO ;  /* 0x000000403838724b */ /* 0x000fe40000000000 */
[----:B------:R-:W-:-:S02]  /*b0a0*/  FADD2 R58, R58.F32x2.HI_LO, R66.F32x2.HI_LO ;  /* 0x000000423a3a724b */ /* 0x000fc40000000000 */
[----:B------:R-:W-:Y:S02]  /*b0b0*/  FADD2 R22, R22.F32x2.HI_LO, R70.F32x2.HI_LO ;  /* 0x000000461616724b */ /* 0x000fe40000000000 */
[----:B------:R-:W-:Y:S01]  /*b0c0*/  FADD2 R56, R56.F32x2.HI_LO, R72.F32x2.HI_LO ;  /* 0x000000483838724b */ /* 0x000fe20000000000 */
[----:B--2---:R-:W-:Y:S06]  /*b0d0*/  @!P2 BRA `(.L_x_228) ;  /* 0x000000680084a947 */ /* 0x004fec0003800000 */
.L_x_392:
[----:B------:R-:W-:Y:S01]  /*b0e0*/  BSSY.RECONVERGENT B0, `(.L_x_229) ;  /* 0x000000a000007945 */ /* 0x000fe20003800200 */
[----:B--2---:R-:W-:-:S03]  /*b0f0*/  MOV R3, 0x3f000000 ;  /* 0x3f00000000037802 */ /* 0x004fc60000000f00 */
[----:B------:R-:W-:Y:S05]  /*b100*/  @!P1 BRA `(.L_x_230) ;  /* 0x00000000001c9947 */ /* 0x000fea0003800000 */
[----:B------:R-:W-:-:S04]  /*b110*/  FADD R0, -R17, R16 ;  /* 0x0000001011007221 */ /* 0x000fc80000000100 */
[----:B------:R-:W-:-:S05]  /*b120*/  FMUL R0, R0, UR36 ;  /* 0x0000002400007c20 */ /* 0x000fca0008400000 */
[----:B------:R-:W-:-:S13]  /*b130*/  FSETP.GEU.AND P1, PT, R0, -126, PT ;  /* 0xc2fc00000000780b */ /* 0x000fda0003f2e000 */
[----:B------:R-:W-:-:S04]  /*b140*/  @!P1 FMUL R0, R0, 0.5 ;  /* 0x3f00000000009820 */ /* 0x000fc80000400000 */
[----:B------:R-:W2:Y:S02]  /*b150*/  MUFU.EX2 R3, R0 ;  /* 0x0000000000037308 */ /* 0x000ea40000000800 */
[----:B--2---:R-:W-:-:S04]  /*b160*/  @!P1 FMUL R3, R3, R3 ;  /* 0x0000000303039220 */ /* 0x004fc80000400000 */
[----:B------:R-:W-:Y:S02]  /*b170*/  FMUL R3, R3, 0.5 ;  /* 0x3f00000003037820 */ /* 0x000fe40000400000 */
.L_x_230:
[----:B------:R-:W-:Y:S05]  /*b180*/  BSYNC.RECONVERGENT B0 ;  /* 0x0000000000007941 */ /* 0x000fea0003800200 */
.L_x_229:
[----:B------:R-:W-:Y:S01]  /*b190*/  FMUL R88, R3, R88 ;  /* 0x0000005803587220 */ /* 0x000fe20000400000 */
[----:B------:R-:W-:Y:S01]  /*b1a0*/  FADD2 R58, R58.F32x2.HI_LO, R74.F32x2.HI_LO ;  /* 0x0000004a3a3a724b */ /* 0x000fe20000000000 */
[----:B------:R-:W-:Y:S01]  /*b1b0*/  ULOP3.LUT UP0, URZ, UR57, UR50, URZ, 0xfc, !UPT ;  /* 0x0000003239ff7292 */ /* 0x000fe2000f80fcff */
[----:B------:R-:W-:Y:S02]  /*b1c0*/  FADD2 R22, R22.F32x2.HI_LO, R78.F32x2.HI_LO ;  /* 0x0000004e1616724b */ /* 0x000fe40000000000 */
[----:B------:R-:W-:Y:S02]  /*b1d0*/  FADD2 R18, R88.F32, R18.F32x2.HI_LO ;  /* 0x000000125812724b */ /* 0x000fe40000040000 */
[----:B------:R-:W-:Y:S02]  /*b1e0*/  FADD2 R56, R56.F32x2.HI_LO, R80.F32x2.HI_LO ;  /* 0x000000503838724b */ /* 0x000fe40000000000 */
[----:B------:R-:W-:Y:S02]  /*b1f0*/  FADD2 R18, R18.F32x2.HI_LO, R60.F32x2.HI_LO ;  /* 0x0000003c1212724b */ /* 0x000fe40000000000 */
[----:B------:R-:W-:-:S02]  /*b200*/  FADD2 R58, R58.F32x2.HI_LO, R82.F32x2.HI_LO ;  /* 0x000000523a3a724b */ /* 0x000fc40000000000 */
[----:B------:R-:W-:Y:S02]  /*b210*/  FADD2 R18, R18.F32x2.HI_LO, R68.F32x2.HI_LO ;  /* 0x000000441212724b */ /* 0x000fe40000000000 */
[----:B------:R-:W-:Y:S02]  /*b220*/  FADD2 R22, R22.F32x2.HI_LO, R86.F32x2.HI_LO ;  /* 0x000000561616724b */ /* 0x000fe40000000000 */
[----:B------:R-:W-:Y:S02]  /*b230*/  FADD2 R18, R18.F32x2.HI_LO, R76.F32x2.HI_LO ;  /* 0x0000004c1212724b */ /* 0x000fe40000000000 */
        /* <DEDUP_REMOVED lines=16> */
[----:B------:R-:W-:-:S04]  /*b340*/  FADD2 R18, R18.F32x2.HI_LO, R22.F32x2.HI_LO ;  /* 0x000000161212724b */ /* 0x000fc80000000000 */
[----:B------:R-:W-:-:S04]  /*b350*/  FADD2 R18, R18.F32x2.HI_LO, R56.F32x2.HI_LO ;  /* 0x000000381212724b */ /* 0x000fc80000000000 */
[----:B------:R-:W-:Y:S01]  /*b360*/  FADD R88, R18, R19 ;  /* 0x0000001312587221 */ /* 0x000fe20000000000 */
[----:B------:R-:W-:Y:S06]  /*b370*/  BRA.U UP0, `(.L_x_231) ;  /* 0x00000001006c7547 */ /* 0x000fec000b800000 */
[----:B------:R-:W-:Y:S05]  /*b380*/  @P0 BRA `(.L_x_232) ;  /* 0x0000000000040947 */ /* 0x000fea0003800000 */
[----:B------:R-:W-:Y:S05]  /*b390*/  BPT.TRAP 0x1 ;  /* 0x000000040000795c */ /* 0x000fea0000300000 */
.L_x_232:
[----:B------:R-:W-:Y:S01]  /*b3a0*/  IMAD.U32 R3, RZ, RZ, UR40 ;  /* 0x00000028ff037e24 */ /* 0x000fe2000f8e00ff */
[----:B------:R-:W-:-:S04]  /*b3b0*/  ISETP.NE.AND P0, PT, R91, R124, PT ;  /* 0x0000007c5b00720c */ /* 0x000fc80003f05270 */
[----:B------:R-:W-:-:S04]  /*b3c0*/  SHF.L.U32 R3, R3, 0x1f, RZ ;  /* 0x0000001f03037819 */ /* 0x000fc800000006ff */
[----:B------:R-:W2:Y:S02]  /*b3d0*/  SYNCS.PHASECHK.TRANS64.TRYWAIT P1, [UR42], R3 ;  /* 0x00000003ff0075a7 */ /* 0x000ea4000802112a */
[----:B--2---:R-:W-:Y:S05]  /*b3e0*/  @!P1 BRA `(.L_x_233) ;  /* 0x0000006400d89947 */ /* 0x004fea0003800000 */
.L_x_393:
        /* <DEDUP_REMOVED lines=17> */
.L_x_234:
[----:B------:R-:W-:Y:S05]  /*b500*/  WARPSYNC.ALL ;  /* 0x0000000000007948 */ /* 0x000fea0003800000 */
[----:B------:R-:W-:-:S13]  /*b510*/  R2UR UR4, R123 ;  /* 0x000000007b0472ca */ /* 0x000fda00000e0000 */
[----:B------:R3:W-:Y:S02]  /*b520*/  STTM.x2 tmem[UR4], R88 ;  /* 0x00000058000079ed */ /* 0x0007e400080c0004 */
.L_x_231:
[----:B------:R-:W-:Y:S01]  /*b530*/  UIADD3 UR4, UPT, UPT, UR50, 0x1, URZ ;  /* 0x0000000132047890 */ /* 0x000fe2000fffe0ff */
[----:B------:R-:W-:Y:S01]  /*b540*/  MOV R16, R89 ;  /* 0x0000005900107202 */ /* 0x000fe20000000f00 */
[----:B------:R-:W-:Y:S02]  /*b550*/  UIADD3 UR50, UPT, UPT, UR50, -0x1, URZ ;  /* 0xffffffff32327890 */ /* 0x000fe4000fffe0ff */
[----:B------:R-:W-:-:S09]  /*b560*/  UISETP.GT.U32.AND UP0, UPT, UR4, 0x1, UPT ;  /* 0x000000010400788c */ /* 0x000fd2000bf04070 */
[----:B------:R-:W-:Y:S05]  /*b570*/  BRA.U UP0, `(.L_x_235) ;  /* 0xffffffd900f87547 */ /* 0x000fea000b83ffff */
.L_x_217:
[----:B------:R-:W-:-:S09]  /*b580*/  UISETP.NE.AND UP0, UPT, UR57, URZ, UPT ;  /* 0x000000ff3900728c */ /* 0x000fd2000bf05270 */
[----:B------:R-:W-:Y:S05]  /*b590*/  BRA.U !UP0, `(.L_x_236) ;  /* 0x0000003108287547 */ /* 0x000fea000b800000 */
[----:B------:R-:W-:Y:S01]  /*b5a0*/  UISETP.NE.AND UP0, UPT, UR59, URZ, UPT ;  /* 0x000000ff3b00728c */ /* 0x000fe2000bf05270 */
[----:B------:R-:W-:Y:S01]  /*b5b0*/  IMAD.U32 R105, R121, 0x10000, RZ ;  /* 0x0001000079697824 */ /* 0x000fe200078e00ff */
[----:B------:R-:W-:Y:S02]  /*b5c0*/  UMOV UR4, 0x20 ;  /* 0x0000002000047882 */ /* 0x000fe40000000000 */
[----:B------:R-:W-:Y:S02]  /*b5d0*/  USEL UR4, UR4, 0xa0, UP0 ;  /* 0x000000a004047887 */ /* 0x000fe40008000000 */
[----:B------:R-:W-:Y:S01]  /*b5e0*/  LOP3.LUT R105, R105, 0x600000, RZ, 0xc0, !PT ;  /* 0x0060000069697812 */ /* 0x000fe200078ec0ff */
[----:B------:R-:W-:Y:S02]  /*b5f0*/  USEL UR36, UR49, UR48, UP0 ;  /* 0x0000003031247287 */ /* 0x000fe40008000000 */
[----:B------:R-:W-:Y:S02]  /*b600*/  USEL UR53, UR54, UR53, UP0 ;  /* 0x0000003536357287 */ /* 0x000fe40008000000 */
[----:B-12---:R-:W-:Y:S01]  /*b610*/  VIADD R0, R105, UR4 ;  /* 0x0000000469007c36 */ /* 0x006fe20008000000 */
[----:B------:R-:W-:-:S02]  /*b620*/  USEL UR4, URZ, 0x80, UP0 ;  /* 0x00000080ff047887 */ /* 0x000fc40008000000 */
[----:B------:R-:W-:-:S03]  /*b630*/  UISETP.GT.U32.AND UP0, UPT, UR36, 0x1, UPT ;  /* 0x000000012400788c */ /* 0x000fc6000bf04070 */
[----:B------:R-:W1:Y:S01]  /*b640*/  SHFL.IDX PT, R0, R0, RZ, 0x1f ;  /* 0x00001fff00007589 */ /* 0x000e6200000e0000 */
[----:B------:R-:W-:Y:S02]  /*b650*/  LOP3.LUT R105, R105, UR4, RZ, 0xfc, !PT ;  /* 0x0000000469697c12 */ /* 0x000fe4000f8efcff */
[----:B-1----:R-:W-:-:S03]  /*b660*/  R2UR UR39, R0 ;  /* 0x00000000002772ca */ /* 0x002fc600000e0000 */
[----:B------:R-:W-:-:S12]  /*b670*/  BRA.U UP0, `(.L_x_237) ;  /* 0x0000000100047547 */ /* 0x000fd8000b800000 */
[----:B------:R-:W-:Y:S05]  /*b680*/  BPT.TRAP 0x1 ;  /* 0x000000040000795c */ /* 0x000fea0000300000 */
.L_x_237:
[----:B------:R-:W-:Y:S01]  /*b690*/  UISETP.NE.AND UP0, UPT, UR59, URZ, UPT ;  /* 0x000000ff3b00728c */ /* 0x000fe2000bf05270 */
[----:B------:R-:W-:Y:S01]  /*b6a0*/  IMAD.U32 R3, RZ, RZ, UR53 ;  /* 0x00000035ff037e24 */ /* 0x000fe2000f8e00ff */
[----:B------:R-:W-:Y:S01]  /*b6b0*/  UIADD3 UR40, UPT, UPT, UR37, 0x3850, URZ ;  /* 0x0000385025287890 */ /* 0x000fe2000fffe0ff */
[----:B------:R-:W-:Y:S02]  /*b6c0*/  LOP3.LUT R104, R2, 0x3, RZ, 0xc0, !PT ;  /* 0x0000000302687812 */ /* 0x000fe400078ec0ff */
[----:B------:R-:W-:Y:S02]  /*b6d0*/  SHF.R.U32.HI R107, RZ, 0x15, R105 ;  /* 0x00000015ff6b7819 */ /* 0x000fe40000011669 */
[----:B------:R-:W-:Y:S02]  /*b6e0*/  SHF.L.U32 R3, R3, 0x1f, RZ ;  /* 0x0000001f03037819 */ /* 0x000fe400000006ff */
[----:B------:R-:W-:Y:S02]  /*b6f0*/  ISETP.NE.AND P0, PT, R104, R107, PT ;  /* 0x0000006b6800720c */ /* 0x000fe40003f05270 */
[----:B------:R-:W-:-:S09]  /*b700*/  @!UP0 UIADD3 UR40, UPT, UPT, UR37, 0x3860, URZ ;  /* 0x0000386025288890 */ /* 0x000fd2000fffe0ff */
[----:B------:R-:W1:Y:S02]  /*b710*/  SYNCS.PHASECHK.TRANS64.TRYWAIT P1, [UR40], R3 ;  /* 0x00000003ff0075a7 */ /* 0x000e640008021128 */
[----:B-1----:R-:W-:Y:S05]  /*b720*/  @!P1 BRA `(.L_x_238) ;  /* 0x0000006400209947 */ /* 0x002fea0003800000 */
.L_x_394:
[----:B------:R-:W-:Y:S05]  /*b730*/  @!P0 BRA `(.L_x_239) ;  /* 0x0000000000408947 */ /* 0x000fea0003800000 */
[----:B------:R-:W-:Y:S01]  /*b740*/  MOV R14, 0x8 ;  /* 0x00000008000e7802 */ /* 0x000fe20000000f00 */
[----:B------:R-:W2:Y:S01]  /*b750*/  LDCU.64 UR8, c[0x4][0xb0] ;  /* 0x01001600ff0877ac */ /* 0x000ea20008000a00 */
[----:B------:R-:W-:Y:S02]  /*b760*/  HFMA2 R12, -RZ, RZ, 0, 5.9604644775390625e-08 ;  /* 0x00000001ff0c7431 */ /* 0x000fe400000001ff */
[----:B------:R-:W-:Y:S01]  /*b770*/  IMAD.MOV.U32 R8, RZ, RZ, 0x192 ;  /* 0x00000192ff087424 */ /* 0x000fe200078e00ff */
[----:B------:R-:W4:Y:S01]  /*b780*/  LDCU.64 UR6, c[0x4][0xb8] ;  /* 0x01001700ff0677ac */ /* 0x000f220008000a00 */
[----:B------:R-:W5:Y:S01]  /*b790*/  LDC.64 R14, c[0x4][R14] ;  /* 0x010000000e0e7b82 */ /* 0x000f620000000a00 */
[----:B------:R-:W-:Y:S01]  /*b7a0*/  IMAD.MOV.U32 R13, RZ, RZ, RZ ;  /* 0x000000ffff0d7224 */ /* 0x000fe200078e00ff */
[----:B------:R-:W1:Y:S01]  /*b7b0*/  LDCU.64 UR4, c[0x4][0x10] ;  /* 0x01000200ff0477ac */ /* 0x000e620008000a00 */
[----:B--2---:R-:W-:Y:S01]  /*b7c0*/  IMAD.U32 R4, RZ, RZ, UR8 ;  /* 0x00000008ff047e24 */ /* 0x004fe2000f8e00ff */
[----:B------:R-:W-:Y:S01]  /*b7d0*/  MOV R5, UR9 ;  /* 0x0000000900057c02 */ /* 0x000fe20008000f00 */
[----:B----4-:R-:W-:Y:S01]  /*b7e0*/  IMAD.U32 R6, RZ, RZ, UR6 ;  /* 0x00000006ff067e24 */ /* 0x010fe2000f8e00ff */
[----:B------:R-:W-:Y:S01]  /*b7f0*/  MOV R7, UR7 ;  /* 0x0000000700077c02 */ /* 0x000fe20008000f00 */
[----:B-1----:R-:W-:Y:S01]  /*b800*/  IMAD.U32 R10, RZ, RZ, UR4 ;  /* 0x00000004ff0a7e24 */ /* 0x002fe2000f8e00ff */
[----:B------:R-:W-:-:S02]  /*b810*/  MOV R11, UR5 ;  /* 0x00000005000b7c02 */ /* 0x000fc40008000f00 */
[----:B------:R-:W-:-:S07]  /*b820*/  LEPC R20, `(.L_x_239) ;  /* 0x000000001014794e */ /* 0x000fce0000000000 */
[----:B---3-5:R-:W-:Y:S05]  /*b830*/  CALL.ABS.NOINC R14 ;  /* 0x000000000e007343 */ /* 0x028fea0003c00000 */
.L_x_239:
[C---:B-1----:R-:W-:Y:S01]  /*b840*/  VIADD R3, R105.reuse, 0x20 ;  /* 0x0000002069037836 */ /* 0x042fe20000000000 */
[----:B------:R-:W-:Y:S05]  /*b850*/  WARPSYNC.ALL ;  /* 0x0000000000007948 */ /* 0x000fea0003800000 */
[----:B------:R-:W-:Y:S02]  /*b860*/  SHF.R.U32.HI R3, RZ, 0x15, R3 ;  /* 0x00000015ff037819 */ /* 0x000fe40000011603 */
[----:B------:R-:W-:Y:S02]  /*b870*/  R2UR UR4, R105 ;  /* 0x00000000690472ca */ /* 0x000fe400000e0000 */
[----:B------:R-:W-:-:S11]  /*b880*/  ISETP.NE.AND P0, PT, R104, R3, PT ;  /* 0x000000036800720c */ /* 0x000fd60003f05270 */
[----:B------:R-:W1:Y:S02]  /*b890*/  LDTM.x32 R24, tmem[UR4] ;  /* 0x00000004001879ee */ /* 0x000e6400082c0000 */
[----:B-1----:R-:W-:Y:S05]  /*b8a0*/  @!P0 BRA `(.L_x_240) ;  /* 0x0000000000408947 */ /* 0x002fea0003800000 */
[----:B------:R-:W-:Y:S01]  /*b8b0*/  MOV R14, 0x8 ;  /* 0x00000008000e7802 */ /* 0x000fe20000000f00 */
[----:B------:R-:W1:Y:S01]  /*b8c0*/  LDCU.64 UR8, c[0x4][0xb0] ;  /* 0x01001600ff0877ac */ /* 0x000e620008000a00 */
[----:B------:R-:W-:Y:S02]  /*b8d0*/  HFMA2 R12, -RZ, RZ, 0, 5.9604644775390625e-08 ;  /* 0x00000001ff0c7431 */ /* 0x000fe400000001ff */
[----:B------:R-:W-:Y:S01]  /*b8e0*/  IMAD.MOV.U32 R8, RZ, RZ, 0x192 ;  /* 0x00000192ff087424 */ /* 0x000fe200078e00ff */
[----:B------:R-:W2:Y:S01]  /*b8f0*/  LDCU.64 UR6, c[0x4][0xb8] ;  /* 0x01001700ff0677ac */ /* 0x000ea20008000a00 */
[----:B------:R-:W4:Y:S01]  /*b900*/  LDC.64 R14, c[0x4][R14] ;  /* 0x010000000e0e7b82 */ /* 0x000f220000000a00 */
[----:B------:R-:W-:Y:S01]  /*b910*/  IMAD.MOV.U32 R13, RZ, RZ, RZ ;  /* 0x000000ffff0d7224 */ /* 0x000fe200078e00ff */
[----:B------:R-:W5:Y:S01]  /*b920*/  LDCU.64 UR4, c[0x4][0x10] ;  /* 0x01000200ff0477ac */ /* 0x000f620008000a00 */
[----:B-1----:R-:W-:Y:S01]  /*b930*/  IMAD.U32 R4, RZ, RZ, UR8 ;  /* 0x00000008ff047e24 */ /* 0x002fe2000f8e00ff */
[----:B------:R-:W-:Y:S01]  /*b940*/  MOV R5, UR9 ;  /* 0x0000000900057c02 */ /* 0x000fe20008000f00 */
[----:B--2---:R-:W-:Y:S01]  /*b950*/  IMAD.U32 R6, RZ, RZ, UR6 ;  /* 0x00000006ff067e24 */ /* 0x004fe2000f8e00ff */
[----:B------:R-:W-:Y:S01]  /*b960*/  MOV R7, UR7 ;  /* 0x0000000700077c02 */ /* 0x000fe20008000f00 */
[----:B-----5:R-:W-:Y:S01]  /*b970*/  IMAD.U32 R10, RZ, RZ, UR4 ;  /* 0x00000004ff0a7e24 */ /* 0x020fe2000f8e00ff */
[----:B------:R-:W-:-:S02]  /*b980*/  MOV R11, UR5 ;  /* 0x00000005000b7c02 */ /* 0x000fc40008000f00 */
[----:B------:R-:W-:-:S07]  /*b990*/  LEPC R20, `(.L_x_240) ;  /* 0x000000001014794e */ /* 0x000fce0000000000 */
[----:B---34-:R-:W-:Y:S05]  /*b9a0*/  CALL.ABS.NOINC R14 ;  /* 0x000000000e007343 */ /* 0x018fea0003c00000 */
.L_x_240:
[----:B------:R-:W-:Y:S05]  /*b9b0*/  WARPSYNC.ALL ;  /* 0x0000000000007948 */ /* 0x000fea0003800000 */
[----:B------:R-:W1:Y:S01]  /*b9c0*/  LDCU UR5, c[0x0][0x384] ;  /* 0x00007080ff0577ac */ /* 0x000e620008000800 */
[C---:B------:R-:W-:Y:S01]  /*b9d0*/  VIADD R0, R90.reuse, 0x1 ;  /* 0x000000015a007836 */ /* 0x040fe20000000000 */
[----:B------:R-:W-:Y:S01]  /*b9e0*/  R2UR UR4, R105 ;  /* 0x00000000690472ca */ /* 0x000fe200000e0000 */
[C---:B------:R-:W-:Y:S02]  /*b9f0*/  VIADD R3, R90.reuse, 0x2 ;  /* 0x000000025a037836 */ /* 0x040fe40000000000 */
[----:B------:R-:W-:Y:S01]  /*ba00*/  VIADD R4, R90, 0x3 ;  /* 0x000000035a047836 */ /* 0x000fe20000000000 */
[----:B-1----:R-:W-:Y:S01]  /*ba10*/  ISETP.GE.AND P6, PT, R0, UR5, PT ;  /* 0x0000000500007c0c */ /* 0x002fe2000bfc6270 */
[C---:B------:R-:W-:Y:S01]  /*ba20*/  VIADD R0, R90.reuse, 0x4 ;  /* 0x000000045a007836 */ /* 0x040fe20000000000 */
[----:B------:R-:W-:Y:S01]  /*ba30*/  ISETP.GE.AND P5, PT, R3, UR5, PT ;  /* 0x0000000503007c0c */ /* 0x000fe2000bfa6270 */
[C---:B------:R-:W-:Y:S01]  /*ba40*/  VIADD R3, R90.reuse, 0x5 ;  /* 0x000000055a037836 */ /* 0x040fe20000000000 */
[----:B------:R-:W-:-:S02]  /*ba50*/  ISETP.GE.AND P0, PT, R90, UR5, PT ;  /* 0x000000055a007c0c */ /* 0x000fc4000bf06270 */
[----:B------:R-:W-:Y:S01]  /*ba60*/  ISETP.GE.AND P3, PT, R0, UR5, PT ;  /* 0x0000000500007c0c */ /* 0x000fe2000bf66270 */
[C---:B------:R-:W-:Y:S01]  /*ba70*/  VIADD R0, R90.reuse, 0x6 ;  /* 0x000000065a007836 */ /* 0x040fe20000000000 */
[----:B------:R-:W-:Y:S01]  /*ba80*/  ISETP.GE.AND P2, PT, R3, UR5, PT ;  /* 0x0000000503007c0c */ /* 0x000fe2000bf46270 */
[----:B------:R-:W-:Y:S01]  /*ba90*/  VIADD R3, R90, 0x7 ;  /* 0x000000075a037836 */ /* 0x000fe20000000000 */
[----:B------:R-:W-:Y:S02]  /*baa0*/  FSEL R56, R24, -INF , !P0 ;  /* 0xff80000018387808 */ /* 0x000fe40004000000 */
[----:B------:R-:W-:Y:S01]  /*bab0*/  ISETP.GE.AND P1, PT, R0, UR5, PT ;  /* 0x0000000500007c0c */ /* 0x000fe2000bf26270 */
[C---:B------:R-:W-:Y:S01]  /*bac0*/  VIADD R0, R90.reuse, 0x8 ;  /* 0x000000085a007836 */ /* 0x040fe20000000000 */
[----:B------:R-:W-:Y:S01]  /*bad0*/  ISETP.GE.AND P0, PT, R3, UR5, PT ;  /* 0x0000000503007c0c */ /* 0x000fe2000bf06270 */
[----:B------:R-:W-:Y:S01]  /*bae0*/  VIADD R3, R90, 0x9 ;  /* 0x000000095a037836 */ /* 0x000fe20000000000 */
[----:B------:R-:W-:-:S02]  /*baf0*/  FSEL R57, R25, -INF , !P6 ;  /* 0xff80000019397808 */ /* 0x000fc40007000000 */
[----:B------:R-:W-:Y:S01]  /*bb00*/  ISETP.GE.AND P6, PT, R0, UR5, PT ;  /* 0x0000000500007c0c */ /* 0x000fe2000bfc6270 */
[----:B------:R-:W-:Y:S01]  /*bb10*/  VIADD R0, R90, 0xa ;  /* 0x0000000a5a007836 */ /* 0x000fe20000000000 */
[----:B------:R-:W-:Y:S02]  /*bb20*/  ISETP.GE.AND P4, PT, R4, UR5, PT ;  /* 0x0000000504007c0c */ /* 0x000fe4000bf86270 */
[----:B------:R-:W-:Y:S02]  /*bb30*/  FSEL R58, R26, -INF , !P5 ;  /* 0xff8000001a3a7808 */ /* 0x000fe40006800000 */
[----:B------:R-:W-:Y:S01]  /*bb40*/  ISETP.GE.AND P5, PT, R3, UR5, PT ;  /* 0x0000000503007c0c */ /* 0x000fe2000bfa6270 */
[----:B------:R-:W-:Y:S01]  /*bb50*/  VIADD R3, R90, 0xb ;  /* 0x0000000b5a037836 */ /* 0x000fe20000000000 */
[----:B------:R-:W-:Y:S02]  /*bb60*/  FSEL R59, R27, -INF , !P4 ;  /* 0xff8000001b3b7808 */ /* 0x000fe40006000000 */
[----:B------:R-:W-:Y:S01]  /*bb70*/  ISETP.GE.AND P4, PT, R0, UR5, PT ;  /* 0x0000000500007c0c */ /* 0x000fe2000bf86270 */
[----:B------:R-:W-:Y:S01]  /*bb80*/  VIADD R0, R90, 0xc ;  /* 0x0000000c5a007836 */ /* 0x000fe20000000000 */
[----:B------:R-:W-:-:S02]  /*bb90*/  FSEL R60, R28, -INF , !P3 ;  /* 0xff8000001c3c7808 */ /* 0x000fc40005800000 */
[----:B------:R-:W-:Y:S01]  /*bba0*/  ISETP.GE.AND P3, PT, R3, UR5, PT ;  /* 0x0000000503007c0c */ /* 0x000fe2000bf66270 */
[----:B------:R-:W-:Y:S01]  /*bbb0*/  VIADD R3, R90, 0xd ;  /* 0x0000000d5a037836 */ /* 0x000fe20000000000 */
        /* <DEDUP_REMOVED lines=21> */
[----:B------:R-:W-:Y:S01]  /*bd10*/  FSEL R36, R36, -INF , !P2 ;  /* 0xff80000024247808 */ /* 0x000fe20005000000 */
[----:B------:R-:W1:Y:S01]  /*bd20*/  LDTM.x32 R4, tmem[UR4+0x20] ;  /* 0x00002004000479ee */ /* 0x000e6200082c0000 */
        /* <DEDUP_REMOVED lines=59> */
[----:B-1----:R-:W-:Y:S02]  /*c0e0*/  FSEL R68, R4, -INF , !P3 ;  /* 0xff80000004447808 */ /* 0x002fe40005800000 */
        /* <DEDUP_REMOVED lines=66> */
[----:B------:R-:W-:Y:S01]  /*c510*/  VIADD R90, R90, 0x3f ;  /* 0x0000003f5a5a7836 */ /* 0x000fe20000000000 */
[----:B------:R-:W-:Y:S02]  /*c520*/  ISETP.GE.AND P2, PT, R3, UR5, PT ;  /* 0x0000000503007c0c */ /* 0x000fe4000bf46270 */
[----:B------:R-:W-:-:S02]  /*c530*/  FSEL R27, R27, -INF , !P1 ;  /* 0xff8000001b1b7808 */ /* 0x000fc40004800000 */
[----:B------:R-:W-:Y:S02]  /*c540*/  ISETP.GE.AND P1, PT, R0, UR5, PT ;  /* 0x0000000500007c0c */ /* 0x000fe4000bf26270 */
[C---:B------:R-:W-:Y:S02]  /*c550*/  FMNMX3 R3, R89.reuse, R56, R60, !PT ;  /* 0x0000003859037276 */ /* 0x040fe4000780003c */
[C---:B------:R-:W-:Y:S02]  /*c560*/  FMNMX3 R0, R89.reuse, R57, R61, !PT ;  /* 0x0000003959007276 */ /* 0x040fe4000780003d */
        /* <DEDUP_REMOVED lines=21> */
[----:B------:R-:W-:Y:S02]  /*c6c0*/  FSEL R28, R28, -INF , !P0 ;  /* 0xff8000001c1c7808 */ /* 0x000fe40004000000 */
[----:B------:R-:W-:Y:S02]  /*c6d0*/  FSEL R32, R32, -INF , !P3 ;  /* 0xff80000020207808 */ /* 0x000fe40005800000 */
[----:B------:R-:W-:Y:S02]  /*c6e0*/  FMNMX3 R3, R3, R84, R24, !PT ;  /* 0x0000005403037276 */ /* 0x000fe40007800018 */
[----:B------:R-:W-:Y:S02]  /*c6f0*/  FSEL R29, R29, -INF , !P6 ;  /* 0xff8000001d1d7808 */ /* 0x000fe40007000000 */
[----:B------:R-:W-:Y:S02]  /*c700*/  FSEL R33, R33, -INF , !P2 ;  /* 0xff80000021217808 */ /* 0x000fe40005000000 */
[----:B------:R-:W-:-:S02]  /*c710*/  FMNMX3 R0, R0, R85, R25, !PT ;  /* 0x0000005500007276 */ /* 0x000fc40007800019 */
[----:B------:R-:W-:Y:S02]  /*c720*/  ISETP.GE.AND P0, PT, R90, UR5, PT ;  /* 0x000000055a007c0c */ /* 0x000fe4000bf06270 */
[----:B------:R-:W-:Y:S02]  /*c730*/  FSEL R30, R30, -INF , !P5 ;  /* 0xff8000001e1e7808 */ /* 0x000fe40006800000 */
[----:B------:R-:W-:Y:S02]  /*c740*/  FSEL R34, R34, -INF , !P1 ;  /* 0xff80000022227808 */ /* 0x000fe40004800000 */
[----:B------:R-:W-:Y:S02]  /*c750*/  FMNMX3 R6, R6, R79, R83, !PT ;  /* 0x0000004f06067276 */ /* 0x000fe40007800053 */
[----:B------:R-:W-:Y:S02]  /*c760*/  FMNMX3 R5, R5, R86, R26, !PT ;  /* 0x0000005605057276 */ /* 0x000fe4000780001a */
[----:B------:R-:W-:-:S02]  /*c770*/  FMNMX3 R4, R3, R28, R32, !PT ;  /* 0x0000001c03047276 */ /* 0x000fc40007800020 */
[----:B------:R-:W-:Y:S02]  /*c780*/  FMNMX3 R3, R0, R29, R33, !PT ;  /* 0x0000001d00037276 */ /* 0x000fe40007800021 */
[----:B------:R-:W-:Y:S02]  /*c790*/  FSEL R31, R31, -INF , !P4 ;  /* 0xff8000001f1f7808 */ /* 0x000fe40006000000 */
[----:B------:R-:W-:Y:S02]  /*c7a0*/  FSEL R35, R35, -INF , !P0 ;  /* 0xff80000023237808 */ /* 0x000fe40004000000 */
[----:B------:R-:W-:Y:S02]  /*c7b0*/  FMNMX3 R6, R6, R87, R27, !PT ;  /* 0x0000005706067276 */ /* 0x000fe4000780001b */
[----:B------:R-:W-:Y:S02]  /*c7c0*/  FMNMX3 R0, R5, R30, R34, !PT ;  /* 0x0000001e05007276 */ /* 0x000fe40007800022 */
[----:B------:R-:W-:-:S02]  /*c7d0*/  ISETP.NE.AND P0, PT, R104, R107, PT ;  /* 0x0000006b6800720c */ /* 0x000fc40003f05270 */
[----:B------:R-:W-:Y:S02]  /*c7e0*/  FMNMX3 R123, R6, R31, R35, !PT ;  /* 0x0000001f067b7276 */ /* 0x000fe40007800023 */
        /* <DEDUP_REMOVED lines=21> */
.L_x_241:
[----:B------:R-:W-:Y:S05]  /*c940*/  WARPSYNC.ALL ;  /* 0x0000000000007948 */ /* 0x000fea0003800000 */
[----:B------:R-:W-:Y:S01]  /*c950*/  R2UR UR4, R105 ;  /* 0x00000000690472ca */ /* 0x000fe200000e0000 */
[----:B------:R-:W-:Y:S01]  /*c960*/  IMAD.MOV.U32 R102, RZ, RZ, R89 ;  /* 0x000000ffff667224 */ /* 0x000fe200078e0059 */
[----:B------:R-:W-:-:S11]  /*c970*/  ISETP.NE.AND P0, PT, RZ, UR47, PT ;  /* 0x0000002fff007c0c */ /* 0x000fd6000bf05270 */
[----:B------:R1:W-:Y:S02]  /*c980*/  STTM.x2 tmem[UR4], R102 ;  /* 0x00000066000079ed */ /* 0x0003e400080c0004 */
[----:B------:R-:W-:Y:S05]  /*c990*/  @P0 BRA `(.L_x_242) ;  /* 0x0000000000040947 */ /* 0x000fea0003800000 */
[----:B------:R-:W-:Y:S05]  /*c9a0*/  BPT.TRAP 0x1 ;  /* 0x000000040000795c */ /* 0x000fea0000300000 */
.L_x_242:
[----:B------:R-:W-:Y:S01]  /*c9b0*/  UISETP.NE.AND UP0, UPT, UR59, URZ, UPT ;  /* 0x000000ff3b00728c */ /* 0x000fe2000bf05270 */
[----:B------:R-:W-:Y:S01]  /*c9c0*/  MOV R3, UR58 ;  /* 0x0000003a00037c02 */ /* 0x000fe20008000f00 */
[----:B------:R-:W-:Y:S01]  /*c9d0*/  UIADD3 UR4, UPT, UPT, UR37, 0x3880, URZ ;  /* 0x0000388025047890 */ /* 0x000fe2000fffe0ff */
[----:B------:R-:W-:Y:S01]  /*c9e0*/  MOV R4, UR46 ;  /* 0x0000002e00047c02 */ /* 0x000fe20008000f00 */
[----:B------:R-:W-:Y:S01]  /*c9f0*/  USEL UR41, UR55, UR52, UP0 ;  /* 0x0000003437297287 */ /* 0x000fe20008000000 */
[----:B------:R-:W-:-:S03]  /*ca00*/  SHF.L.U32 R3, R3, 0x1f, RZ ;  /* 0x0000001f03037819 */ /* 0x000fc600000006ff */
[----:B------:R-:W-:-:S03]  /*ca10*/  ULOP3.LUT UR41, UR41, 0x1, URZ, 0x3c, !UPT ;  /* 0x0000000129297892 */ /* 0x000fc6000f8e3cff */
[----:B------:R-:W-:-:S09]  /*ca20*/  @UP0 UIADD3 UR4, UPT, UPT, UR37, 0x3870, URZ ;  /* 0x0000387025040890 */ /* 0x000fd2000fffe0ff */
[----:B------:R-:W-:Y:S02]  /*ca30*/  SYNCS.ARRIVE.TRANS64.A1T0 RZ, [UR4], RZ ;  /* 0x000000ffffff79a7 */ /* 0x000fe40008100004 */
[----:B------:R-:W2:Y:S01]  /*ca40*/  LDCU UR4, c[0x0][0x704] ;  /* 0x0000e080ff0477ac */ /* 0x000ea20008000800 */
[----:B------:R-:W4:Y:S01]  /*ca50*/  SYNCS.PHASECHK.TRANS64.TRYWAIT P2, [R4+UR37+0x38d0], R3 ;  /* 0x0038d003040075a7 */ /* 0x000f220008041125 */
[----:B--2---:R-:W-:-:S04]  /*ca60*/  FMUL R0, R103, -UR4 ;  /* 0x8000000467007c20 */ /* 0x004fc80008400000 */
[--C-:B------:R-:W-:Y:S02]  /*ca70*/  FFMA2 R16, R56.F32x2.HI_LO, UR4.F32, R0.reuse.F32 ;  /* 0x0000000438107c49 */ /* 0x100fe40009200000 */
[--C-:B------:R-:W-:Y:S02]  /*ca80*/  FFMA2 R18, R58.F32x2.HI_LO, UR4.F32, R0.reuse.F32 ;  /* 0x000000043a127c49 */ /* 0x100fe40009200000 */
[--C-:B------:R-:W-:Y:S01]  /*ca90*/  FFMA2 R22, R60.F32x2.HI_LO, UR4.F32, R0.reuse.F32 ;  /* 0x000000043c167c49 */ /* 0x100fe20009200000 */
[----:B------:R-:W-:Y:S01]  /*caa0*/  FSETP.GEU.AND P1, PT, R16, -126, PT ;  /* 0xc2fc00001000780b */ /* 0x000fe20003f2e000 */
[----:B------:R-:W-:Y:S01]  /*cab0*/  FFMA2 R56, R62.F32x2.HI_LO, UR4.F32, R0.F32 ;  /* 0x000000043e387c49 */ /* 0x000fe20009200000 */
[----:B------:R-:W-:Y:S02]  /*cac0*/  FSETP.GEU.AND P0, PT, R17, -126, PT ;  /* 0xc2fc00001100780b */ /* 0x000fe40003f0e000 */
[----:B------:R-:W-:Y:S02]  /*cad0*/  FSETP.GEU.AND P6, PT, R18, -126, PT ;  /* 0xc2fc00001200780b */ /* 0x000fe40003fce000 */
[----:B------:R-:W-:-:S02]  /*cae0*/  FSETP.GEU.AND P5, PT, R19, -126, PT ;  /* 0xc2fc00001300780b */ /* 0x000fc40003fae000 */
[----:B------:R-:W-:Y:S02]  /*caf0*/  FSETP.GEU.AND P4, PT, R22, -126, PT ;  /* 0xc2fc00001600780b */ /* 0x000fe40003f8e000 */
[----:B------:R-:W-:-:S03]  /*cb00*/  FSETP.GEU.AND P3, PT, R23, -126, PT ;  /* 0xc2fc00001700780b */ /* 0x000fc60003f6e000 */
[----:B------:R-:W-:Y:S02]  /*cb10*/  @!P1 FMUL R16, R16, 0.5 ;  /* 0x3f00000010109820 */ /* 0x000fe40000400000 */
[----:B------:R-:W-:Y:S02]  /*cb20*/  @!P0 FMUL R17, R17, 0.5 ;  /* 0x3f00000011118820 */ /* 0x000fe40000400000 */
[----:B------:R-:W-:Y:S02]  /*cb30*/  @!P6 FMUL R18, R18, 0.5 ;  /* 0x3f0000001212e820 */ /* 0x000fe40000400000 */
[----:B------:R-:W-:Y:S01]  /*cb40*/  @!P5 FMUL R19, R19, 0.5 ;  /* 0x3f0000001313d820 */ /* 0x000fe20000400000 */
[----:B------:R-:W2:Y:S08]  /*cb50*/  MUFU.EX2 R16, R16 ;  /* 0x0000001000107308 */ /* 0x000eb00000000800 */
[----:B------:R-:W5:Y:S08]  /*cb60*/  MUFU.EX2 R17, R17 ;  /* 0x0000001100117308 */ /* 0x000f700000000800 */
[----:B------:R-:W1:Y:S08]  /*cb70*/  MUFU.EX2 R18, R18 ;  /* 0x0000001200127308 */ /* 0x000e700000000800 */
[----:B------:R-:W1:Y:S02]  /*cb80*/  MUFU.EX2 R19, R19 ;  /* 0x0000001300137308 */ /* 0x000e640000000800 */
[----:B-12-45:R-:W-:Y:S05]  /*cb90*/  @!P2 BRA `(.L_x_243) ;  /* 0x00000050001ca947 */ /* 0x036fea0003800000 */
.L_x_395:
[----:B------:R-:W-:Y:S01]  /*cba0*/  @!P1 FMUL R16, R16, R16 ;  /* 0x0000001010109220 */ /* 0x000fe20000400000 */
[----:B------:R-:W-:Y:S01]  /*cbb0*/  FSETP.GEU.AND P2, PT, R56, -126, PT ;  /* 0xc2fc00003800780b */ /* 0x000fe20003f4e000 */
[----:B------:R-:W-:Y:S01]  /*cbc0*/  @!P4 FMUL R22, R22, 0.5 ;  /* 0x3f0000001616c820 */ /* 0x000fe20000400000 */
[----:B------:R-:W-:Y:S01]  /*cbd0*/  FSETP.GEU.AND P1, PT, R57, -126, PT ;  /* 0xc2fc00003900780b */ /* 0x000fe20003f2e000 */
[----:B------:R-:W-:Y:S01]  /*cbe0*/  @!P3 FMUL R23, R23, 0.5 ;  /* 0x3f0000001717b820 */ /* 0x000fe20000400000 */
[--C-:B------:R-:W-:Y:S01]  /*cbf0*/  FFMA2 R58, R64.F32x2.HI_LO, UR4.F32, R0.reuse.F32 ;  /* 0x00000004403a7c49 */ /* 0x100fe20009200000 */
[----:B------:R-:W-:Y:S01]  /*cc00*/  ULOP3.LUT UR46, UR46, 0x8, URZ, 0x3c, !UPT ;  /* 0x000000082e2e7892 */ /* 0x000fe2000f8e3cff */
[----:B------:R-:W-:Y:S01]  /*cc10*/  @!P0 FMUL R17, R17, R17 ;  /* 0x0000001111118220 */ /* 0x000fe20000400000 */
[----:B------:R-:W2:Y:S01]  /*cc20*/  MUFU.EX2 R22, R22 ;  /* 0x0000001600167308 */ /* 0x000ea20000000800 */
[--C-:B------:R-:W-:Y:S01]  /*cc30*/  FFMA2 R60, R66.F32x2.HI_LO, UR4.F32, R0.reuse.F32 ;  /* 0x00000004423c7c49 */ /* 0x100fe20009200000 */
[----:B------:R-:W-:Y:S01]  /*cc40*/  FSETP.GEU.AND P0, PT, R58, -126, PT ;  /* 0xc2fc00003a00780b */ /* 0x000fe20003f0e000 */
[----:B------:R-:W-:Y:S01]  /*cc50*/  @!P6 FMUL R18, R18, R18 ;  /* 0x000000121212e220 */ /* 0x000fe20000400000 */
[--C-:B------:R-:W-:Y:S01]  /*cc60*/  FFMA2 R36, R36.F32x2.HI_LO, UR4.F32, R0.reuse.F32 ;  /* 0x0000000424247c49 */ /* 0x100fe20009200000 */
[----:B------:R-:W-:Y:S01]  /*cc70*/  FSETP.GEU.AND P6, PT, R59, -126, PT ;  /* 0xc2fc00003b00780b */ /* 0x000fe20003fce000 */
[----:B------:R-:W-:Y:S01]  /*cc80*/  @!P2 FMUL R56, R56, 0.5 ;  /* 0x3f0000003838a820 */ /* 0x000fe20000400000 */
[--C-:B------:R-:W-:Y:S01]  /*cc90*/  FFMA2 R38, R38.F32x2.HI_LO, UR4.F32, R0.reuse.F32 ;  /* 0x0000000426267c49 */ /* 0x100fe20009200000 */
[----:B------:R-:W4:Y:S01]  /*cca0*/  MUFU.EX2 R23, R23 ;  /* 0x0000001700177308 */ /* 0x000f220000000800 */
[----:B------:R-:W-:Y:S01]  /*ccb0*/  @!P1 FMUL R57, R57, 0.5 ;  /* 0x3f00000039399820 */ /* 0x000fe20000400000 */
[----:B------:R-:W-:Y:S01]  /*ccc0*/  @!P5 FMUL R19, R19, R19 ;  /* 0x000000131313d220 */ /* 0x000fe20000400000 */
[----:B------:R-:W-:Y:S01]  /*ccd0*/  FSETP.GEU.AND P5, PT, R60, -126, PT ;  /* 0xc2fc00003c00780b */ /* 0x000fe20003fae000 */
[----:B------:R-:W-:-:S02]  /*cce0*/  FFMA2 R40, R40.F32x2.HI_LO, UR4.F32, R0.F32 ;  /* 0x0000000428287c49 */ /* 0x000fc40009200000 */
[--C-:B------:R-:W-:Y:S02]  /*ccf0*/  FFMA2 R42, R42.F32x2.HI_LO, UR4.F32, R0.reuse.F32 ;  /* 0x000000042a2a7c49 */ /* 0x100fe40009200000 */
[----:B------:R-:W5:Y:S01]  /*cd00*/  MUFU.EX2 R56, R56 ;  /* 0x0000003800387308 */ /* 0x000f620000000800 */
[----:B--2---:R-:W-:Y:S01]  /*cd10*/  @!P4 FMUL R22, R22, R22 ;  /* 0x000000161616c220 */ /* 0x004fe20000400000 */
[----:B------:R-:W-:Y:S01]  /*cd20*/  @!P0 FMUL R58, R58, 0.5 ;  /* 0x3f0000003a3a8820 */ /* 0x000fe20000400000 */
[----:B------:R-:W-:Y:S01]  /*cd30*/  FSETP.GEU.AND P4, PT, R61, -126, PT ;  /* 0xc2fc00003d00780b */ /* 0x000fe20003f8e000 */
[----:B------:R-:W-:Y:S01]  /*cd40*/  @!P6 FMUL R59, R59, 0.5 ;  /* 0x3f0000003b3be820 */ /* 0x000fe20000400000 */
[--C-:B------:R-:W-:Y:S02]  /*cd50*/  FFMA2 R44, R44.F32x2.HI_LO, UR4.F32, R0.reuse.F32 ;  /* 0x000000042c2c7c49 */ /* 0x100fe40009200000 */
[--C-:B------:R-:W-:Y:S01]  /*cd60*/  FFMA2 R46, R46.F32x2.HI_LO, UR4.F32, R0.reuse.F32 ;  /* 0x000000042e2e7c49 */ /* 0x100fe20009200000 */
[----:B------:R-:W2:Y:S01]  /*cd70*/  MUFU.EX2 R57, R57 ;  /* 0x0000003900397308 */ /* 0x000ea20000000800 */
[----:B----4-:R-:W-:Y:S01]  /*cd80*/  @!P3 FMUL R23, R23, R23 ;  /* 0x000000171717b220 */ /* 0x010fe20000400000 */
[----:B------:R-:W-:Y:S01]  /*cd90*/  FSETP.GEU.AND P3, PT, R36, -126, PT ;  /* 0xc2fc00002400780b */ /* 0x000fe20003f6e000 */
[----:B------:R-:W-:Y:S01]  /*cda0*/  @!P5 FMUL R60, R60, 0.5 ;  /* 0x3f0000003c3cd820 */ /* 0x000fe20000400000 */
[----:B------:R-:W-:-:S02]  /*cdb0*/  FFMA2 R48, R48.F32x2.HI_LO, UR4.F32, R0.F32 ;  /* 0x0000000430307c49 */ /* 0x000fc40009200000 */
[--C-:B------:R-:W-:Y:S02]  /*cdc0*/  FFMA2 R50, R50.F32x2.HI_LO, UR4.F32, R0.reuse.F32 ;  /* 0x0000000432327c49 */ /* 0x100fe40009200000 */
[----:B------:R-:W4:Y:S01]  /*cdd0*/  MUFU.EX2 R58, R58 ;  /* 0x0000003a003a7308 */ /* 0x000f220000000800 */
[----:B-----5:R-:W-:Y:S01]  /*cde0*/  @!P2 FMUL R56, R56, R56 ;  /* 0x000000383838a220 */ /* 0x020fe20000400000 */
[----:B------:R-:W-:Y:S01]  /*cdf0*/  FSETP.GEU.AND P2, PT, R37, -126, PT ;  /* 0xc2fc00002500780b */ /* 0x000fe20003f4e000 */
[----:B------:R-:W-:Y:S01]  /*ce00*/  @!P4 FMUL R61, R61, 0.5 ;  /* 0x3f0000003d3dc820 */ /* 0x000fe20000400000 */
[--C-:B------:R-:W-:Y:S02]  /*ce10*/  FFMA2 R52, R52.F32x2.HI_LO, UR4.F32, R0.reuse.F32 ;  /* 0x0000000434347c49 */ /* 0x100fe40009200000 */
[--C-:B------:R-:W-:Y:S02]  /*ce20*/  FFMA2 R54, R54.F32x2.HI_LO, UR4.F32, R0.reuse.F32 ;  /* 0x0000000436367c49 */ /* 0x100fe40009200000 */
[----:B------:R-:W-:Y:S01]  /*ce30*/  @!P3 FMUL R36, R36, 0.5 ;  /* 0x3f0000002424b820 */ /* 0x000fe20000400000 */
[----:B--2---:R-:W-:Y:S01]  /*ce40*/  @!P1 FMUL R57, R57, R57 ;  /* 0x0000003939399220 */ /* 0x004fe20000400000 */
[----:B------:R-:W-:Y:S01]  /*ce50*/  FSETP.GEU.AND P1, PT, R38, -126, PT ;  /* 0xc2fc00002600780b */ /* 0x000fe20003f2e000 */
[----:B------:R-:W2:Y:S01]  /*ce60*/  MUFU.EX2 R59, R59 ;  /* 0x0000003b003b7308 */ /* 0x000ea20000000800 */
[----:B-1----:R-:W-:-:S02]  /*ce70*/  FFMA2 R4, R68.F32x2.HI_LO, UR4.F32, R0.F32 ;  /* 0x0000000444047c49 */ /* 0x002fc40009200000 */
[--C-:B------:R-:W-:Y:S02]  /*ce80*/  FFMA2 R10, R70.F32x2.HI_LO, UR4.F32, R0.reuse.F32 ;  /* 0x00000004460a7c49 */ /* 0x100fe40009200000 */
[----:B------:R-:W-:Y:S01]  /*ce90*/  @!P2 FMUL R37, R37, 0.5 ;  /* 0x3f0000002525a820 */ /* 0x000fe20000400000 */
[----:B----4-:R-:W-:Y:S01]  /*cea0*/  @!P0 FMUL R58, R58, R58 ;  /* 0x0000003a3a3a8220 */ /* 0x010fe20000400000 */
[----:B------:R-:W-:Y:S01]  /*ceb0*/  FSETP.GEU.AND P0, PT, R39, -126, PT ;  /* 0xc2fc00002700780b */ /* 0x000fe20003f0e000 */
[----:B------:R-:W1:Y:S01]  /*cec0*/  MUFU.EX2 R60, R60 ;  /* 0x0000003c003c7308 */ /* 0x000e620000000800 */
[--C-:B------:R-:W-:Y:S02]  /*ced0*/  FFMA2 R8, R72.F32x2.HI_LO, UR4.F32, R0.reuse.F32 ;  /* 0x0000000448087c49 */ /* 0x100fe40009200000 */
[--C-:B------:R-:W-:Y:S02]  /*cee0*/  FFMA2 R6, R74.F32x2.HI_LO, UR4.F32, R0.reuse.F32 ;  /* 0x000000044a067c49 */ /* 0x100fe40009200000 */
[----:B------:R-:W-:Y:S01]  /*cef0*/  @!P1 FMUL R38, R38, 0.5 ;  /* 0x3f00000026269820 */ /* 0x000fe20000400000 */
[----:B------:R-:W-:-:S02]  /*cf00*/  FFMA2 R108, R86.F32x2.HI_LO, UR4.F32, R0.F32 ;  /* 0x00000004566c7c49 */ /* 0x000fc40009200000 */
[----:B------:R-:W4:Y:S01]  /*cf10*/  MUFU.EX2 R61, R61 ;  /* 0x0000003d003d7308 */ /* 0x000f220000000800 */
[----:B--2---:R-:W-:Y:S01]  /*cf20*/  @!P6 FMUL R59, R59, R59 ;  /* 0x0000003b3b3be220 */ /* 0x004fe20000400000 */
[----:B------:R-:W-:Y:S01]  /*cf30*/  FSETP.GEU.AND P6, PT, R40, -126, PT ;  /* 0xc2fc00002800780b */ /* 0x000fe20003fce000 */
[--C-:B------:R-:W-:Y:S02]  /*cf40*/  FFMA2 R24, R24.F32x2.HI_LO, UR4.F32, R0.reuse.F32 ;  /* 0x0000000418187c49 */ /* 0x100fe40009200000 */
[----:B------:R-:W-:Y:S01]  /*cf50*/  @!P0 FMUL R39, R39, 0.5 ;  /* 0x3f00000027278820 */ /* 0x000fe20000400000 */
[--C-:B------:R-:W-:Y:S02]  /*cf60*/  FFMA2 R26, R26.F32x2.HI_LO, UR4.F32, R0.reuse.F32 ;  /* 0x000000041a1a7c49 */ /* 0x100fe40009200000 */
[----:B------:R-:W2:Y:S01]  /*cf70*/  MUFU.EX2 R62, R36 ;  /* 0x00000024003e7308 */ /* 0x000ea20000000800 */
[----:B-1----:R-:W-:Y:S01]  /*cf80*/  @!P5 FMUL R60, R60, R60 ;  /* 0x0000003c3c3cd220 */ /* 0x002fe20000400000 */
[----:B------:R-:W-:Y:S01]  /*cf90*/  FSETP.GEU.AND P5, PT, R41, -126, PT ;  /* 0xc2fc00002900780b */ /* 0x000fe20003fae000 */
[----:B------:R-:W-:-:S02]  /*cfa0*/  FFMA2 R28, R28.F32x2.HI_LO, UR4.F32, R0.F32 ;  /* 0x000000041c1c7c49 */ /* 0x000fc40009200000 */
[--C-:B------:R-:W-:Y:S02]  /*cfb0*/  FFMA2 R30, R30.F32x2.HI_LO, UR4.F32, R0.reuse.F32 ;  /* 0x000000041e1e7c49 */ /* 0x100fe40009200000 */
[----:B------:R-:W-:Y:S01]  /*cfc0*/  @!P6 FMUL R40, R40, 0.5 ;  /* 0x3f0000002828e820 */ /* 0x000fe20000400000 */
[----:B------:R-:W1:Y:S01]  /*cfd0*/  MUFU.EX2 R63, R37 ;  /* 0x00000025003f7308 */ /* 0x000e620000000800 */
[----:B----4-:R-:W-:Y:S01]  /*cfe0*/  @!P4 FMUL R61, R61, R61 ;  /* 0x0000003d3d3dc220 */ /* 0x010fe20000400000 */
[----:B------:R-:W-:Y:S01]  /*cff0*/  FSETP.GEU.AND P4, PT, R42, -126, PT ;  /* 0xc2fc00002a00780b */ /* 0x000fe20003f8e000 */
[--C-:B------:R-:W-:Y:S02]  /*d000*/  FFMA2 R32, R32.F32x2.HI_LO, UR4.F32, R0.reuse.F32 ;  /* 0x0000000420207c49 */ /* 0x100fe40009200000 */
[----:B------:R-:W-:Y:S02]  /*d010*/  FFMA2 R34, R34.F32x2.HI_LO, UR4.F32, R0.F32 ;  /* 0x0000000422227c49 */ /* 0x000fe40009200000 */
        /* <DEDUP_REMOVED lines=55> */
[----:B------:R-:W-:-:S04]  /*d390*/  FSETP.GEU.AND P4, PT, R4, -126, PT ;  /* 0xc2fc00000400780b */ /* 0x000fc80003f8e000 */
[----:B------:R-:W-:Y:S01]  /*d3a0*/  F2FP.BF16.F32.PACK_AB R36, R97, R96 ;  /* 0x000000606124723e */ /* 0x000fe200000010ff */
[----:B------:R-:W-:Y:S01]  /*d3b0*/  @!P5 FMUL R55, R55, 0.5 ;  /* 0x3f0000003737d820 */ /* 0x000fe20000400000 */
[----:B------:R-:W1:Y:S01]  /*d3c0*/  MUFU.EX2 R100, R52 ;  /* 0x0000003400647308 */ /* 0x000e620000000800 */
[----:B----4-:R-:W-:Y:S01]  /*d3d0*/  @!P3 FMUL R98, R98, R98 ;  /* 0x000000626262b220 */ /* 0x010fe20000400000 */
[----:B------:R-:W-:-:S05]  /*d3e0*/  FSETP.GEU.AND P3, PT, R5, -126, PT ;  /* 0xc2fc00000500780b */ /* 0x000fca0003f6e000 */
[----:B------:R-:W-:Y:S01]  /*d3f0*/  @!P4 FMUL R4, R4, 0.5 ;  /* 0x3f0000000404c820 */ /* 0x000fe20000400000 */
[----:B------:R-:W4:Y:S01]  /*d400*/  MUFU.EX2 R101, R53 ;  /* 0x0000003500657308 */ /* 0x000f220000000800 */
[----:B--2---:R-:W-:Y:S01]  /*d410*/  @!P2 FMUL R99, R99, R99 ;  /* 0x000000636363a220 */ /* 0x004fe20000400000 */
[----:B------:R-:W-:-:S04]  /*d420*/  FSETP.GEU.AND P2, PT, R10, -126, PT ;  /* 0xc2fc00000a00780b */ /* 0x000fc80003f4e000 */
[----:B------:R-:W-:Y:S01]  /*d430*/  F2FP.BF16.F32.PACK_AB R37, R99, R98 ;  /* 0x000000626325723e */ /* 0x000fe200000010ff */
[----:B------:R-:W-:Y:S01]  /*d440*/  @!P3 FMUL R5, R5, 0.5 ;  /* 0x3f0000000505b820 */ /* 0x000fe20000400000 */
[----:B------:R-:W2:Y:S01]  /*d450*/  MUFU.EX2 R68, R54 ;  /* 0x0000003600447308 */ /* 0x000ea20000000800 */
[----:B-1----:R-:W-:Y:S01]  /*d460*/  @!P1 FMUL R100, R100, R100 ;  /* 0x0000006464649220 */ /* 0x002fe20000400000 */
[----:B------:R-:W-:-:S05]  /*d470*/  FSETP.GEU.AND P1, PT, R11, -126, PT ;  /* 0xc2fc00000b00780b */ /* 0x000fca0003f2e000 */
[----:B------:R-:W-:Y:S01]  /*d480*/  @!P2 FMUL R10, R10, 0.5 ;  /* 0x3f0000000a0aa820 */ /* 0x000fe20000400000 */
[----:B------:R-:W1:Y:S01]  /*d490*/  MUFU.EX2 R69, R55 ;  /* 0x0000003700457308 */ /* 0x000e620000000800 */
[----:B----4-:R-:W-:Y:S01]  /*d4a0*/  @!P0 FMUL R101, R101, R101 ;  /* 0x0000006565658220 */ /* 0x010fe20000400000 */
[----:B------:R-:W-:-:S04]  /*d4b0*/  FSETP.GEU.AND P0, PT, R8, -126, PT ;  /* 0xc2fc00000800780b */ /* 0x000fc80003f0e000 */
[----:B------:R-:W-:Y:S01]  /*d4c0*/  F2FP.BF16.F32.PACK_AB R38, R101, R100 ;  /* 0x000000646526723e */ /* 0x000fe200000010ff */
[----:B------:R-:W-:Y:S01]  /*d4d0*/  @!P1 FMUL R11, R11, 0.5 ;  /* 0x3f0000000b0b9820 */ /* 0x000fe20000400000 */
[----:B------:R-:W4:Y:S01]  /*d4e0*/  MUFU.EX2 R70, R4 ;  /* 0x0000000400467308 */ /* 0x000f220000000800 */
[----:B--2---:R-:W-:Y:S01]  /*d4f0*/  @!P6 FMUL R68, R68, R68 ;  /* 0x000000444444e220 */ /* 0x004fe20000400000 */
[----:B------:R-:W-:-:S05]  /*d500*/  FSETP.GEU.AND P6, PT, R9, -126, PT ;  /* 0xc2fc00000900780b */ /* 0x000fca0003fce000 */
[----:B------:R-:W-:Y:S01]  /*d510*/  @!P0 FMUL R8, R8, 0.5 ;  /* 0x3f00000008088820 */ /* 0x000fe20000400000 */
[----:B------:R2:W5:Y:S01]  /*d520*/  MUFU.EX2 R71, R5 ;  /* 0x0000000500477308 */ /* 0x0005620000000800 */
        /* <DEDUP_REMOVED lines=8> */
[----:B------:R4:W3:Y:S01]  /*d5b0*/  MUFU.EX2 R73, R11 ;  /* 0x0000000b00497308 */ /* 0x0008e20000000800 */
[----:B--2---:R-:W-:Y:S02]  /*d5c0*/  FFMA2 R4, R76.F32x2.HI_LO, UR4.F32, R0.F32 ;  /* 0x000000044c047c49 */ /* 0x004fe40009200000 */
[----:B-----5:R-:W-:-:S03]  /*d5d0*/  @!P3 FMUL R71, R71, R71 ;  /* 0x000000474747b220 */ /* 0x020fc60000400000 */
[----:B------:R-:W-:Y:S01]  /*d5e0*/  FSETP.GEU.AND P3, PT, R4, -126, PT ;  /* 0xc2fc00000400780b */ /* 0x000fe20003f6e000 */
[----:B------:R-:W-:Y:S01]  /*d5f0*/  @!P4 FMUL R7, R7, 0.5 ;  /* 0x3f0000000707c820 */ /* 0x000fe20000400000 */
[----:B------:R-:W2:Y:S01]  /*d600*/  MUFU.EX2 R74, R8 ;  /* 0x00000008004a7308 */ /* 0x000ea20000000800 */
[----:B-1----:R-:W-:Y:S01]  /*d610*/  @!P2 FMUL R72, R72, R72 ;  /* 0x000000484848a220 */ /* 0x002fe20000400000 */
[----:B------:R-:W-:Y:S02]  /*d620*/  FSETP.GEU.AND P2, PT, R5, -126, PT ;  /* 0xc2fc00000500780b */ /* 0x000fe40003f4e000 */
[----:B------:R-:W-:-:S04]  /*d630*/  F2FP.BF16.F32.PACK_AB R40, R71, R70 ;  /* 0x000000464728723e */ /* 0x000fc800000010ff */
[----:B------:R1:W5:Y:S01]  /*d640*/  MUFU.EX2 R75, R9 ;  /* 0x00000009004b7308 */ /* 0x0003620000000800 */
[----:B----4-:R-:W-:Y:S02]  /*d650*/  FFMA2 R10, R78.F32x2.HI_LO, UR4.F32, R0.F32 ;  /* 0x000000044e0a7c49 */ /* 0x010fe40009200000 */
[----:B---3--:R-:W-:Y:S01]  /*d660*/  @!P1 FMUL R73, R73, R73 ;  /* 0x0000004949499220 */ /* 0x008fe20000400000 */
[----:B------:R-:W-:Y:S02]  /*d670*/  @!P3 FMUL R4, R4, 0.5 ;  /* 0x3f0000000404b820 */ /* 0x000fe40000400000 */
[----:B------:R-:W-:Y:S01]  /*d680*/  FSETP.GEU.AND P1, PT, R10, -126, PT ;  /* 0xc2fc00000a00780b */ /* 0x000fe20003f2e000 */
[----:B------:R-:W-:Y:S01]  /*d690*/  @!P2 FMUL R5, R5, 0.5 ;  /* 0x3f0000000505a820 */ /* 0x000fe20000400000 */
[----:B------:R-:W3:Y:S01]  /*d6a0*/  MUFU.EX2 R76, R6 ;  /* 0x00000006004c7308 */ /* 0x000ee20000000800 */
[----:B--2---:R-:W-:Y:S01]  /*d6b0*/  @!P0 FMUL R74, R74, R74 ;  /* 0x0000004a4a4a8220 */ /* 0x004fe20000400000 */
[----:B------:R-:W-:-:S02]  /*d6c0*/  FSETP.GEU.AND P0, PT, R11, -126, PT ;  /* 0xc2fc00000b00780b */ /* 0x000fc40003f0e000 */
[----:B------:R-:W-:-:S04]  /*d6d0*/  F2FP.BF16.F32.PACK_AB R41, R73, R72 ;  /* 0x000000484929723e */ /* 0x000fc800000010ff */
[----:B------:R2:W4:Y:S01]  /*d6e0*/  MUFU.EX2 R77, R7 ;  /* 0x00000007004d7308 */ /* 0x0005220000000800 */
[----:B-1----:R-:W-:Y:S02]  /*d6f0*/  FFMA2 R8, R80.F32x2.HI_LO, UR4.F32, R0.F32 ;  /* 0x0000000450087c49 */ /* 0x002fe40009200000 */
[----:B------:R-:W-:Y:S01]  /*d700*/  @!P1 FMUL R10, R10, 0.5 ;  /* 0x3f0000000a0a9820 */ /* 0x000fe20000400000 */
[----:B-----5:R-:W-:Y:S02]  /*d710*/  @!P6 FMUL R75, R75, R75 ;  /* 0x0000004b4b4be220 */ /* 0x020fe40000400000 */
[----:B------:R-:W-:Y:S01]  /*d720*/  FSETP.GEU.AND P6, PT, R8, -126, PT ;  /* 0xc2fc00000800780b */ /* 0x000fe20003fce000 */
[----:B------:R-:W-:Y:S01]  /*d730*/  @!P0 FMUL R11, R11, 0.5 ;  /* 0x3f0000000b0b8820 */ /* 0x000fe20000400000 */
[----:B------:R-:W1:Y:S01]  /*d740*/  MUFU.EX2 R78, R4 ;  /* 0x00000004004e7308 */ /* 0x000e620000000800 */
[----:B---3--:R-:W-:Y:S01]  /*d750*/  @!P5 FMUL R76, R76, R76 ;  /* 0x0000004c4c4cd220 */ /* 0x008fe20000400000 */
[----:B------:R-:W-:-:S02]  /*d760*/  FSETP.GEU.AND P5, PT, R9, -126, PT ;  /* 0xc2fc00000900780b */ /* 0x000fc40003fae000 */
[----:B------:R-:W-:-:S04]  /*d770*/  F2FP.BF16.F32.PACK_AB R42, R75, R74 ;  /* 0x0000004a4b2a723e */ /* 0x000fc800000010ff */
[----:B------:R3:W5:Y:S01]  /*d780*/  MUFU.EX2 R79, R5 ;  /* 0x00000005004f7308 */ /* 0x0007620000000800 */
[----:B--2---:R-:W-:Y:S02]  /*d790*/  FFMA2 R6, R82.F32x2.HI_LO, UR4.F32, R0.F32 ;  /* 0x0000000452067c49 */ /* 0x004fe40009200000 */
[----:B----4-:R-:W-:Y:S01]  /*d7a0*/  @!P4 FMUL R77, R77, R77 ;  /* 0x0000004d4d4dc220 */ /* 0x010fe20000400000 */
[----:B------:R-:W-:Y:S02]  /*d7b0*/  @!P6 FMUL R8, R8, 0.5 ;  /* 0x3f0000000808e820 */ /* 0x000fe40000400000 */
[----:B------:R-:W-:Y:S01]  /*d7c0*/  FSETP.GEU.AND P4, PT, R6, -126, PT ;  /* 0xc2fc00000600780b */ /* 0x000fe20003f8e000 */
[----:B------:R-:W-:Y:S01]  /*d7d0*/  @!P5 FMUL R9, R9, 0.5 ;  /* 0x3f0000000909d820 */ /* 0x000fe20000400000 */
[----:B------:R-:W2:Y:S01]  /*d7e0*/  MUFU.EX2 R80, R10 ;  /* 0x0000000a00507308 */ /* 0x000ea20000000800 */
[----:B-1----:R-:W-:Y:S01]  /*d7f0*/  @!P3 FMUL R78, R78, R78 ;  /* 0x0000004e4e4eb220 */ /* 0x002fe20000400000 */
[----:B------:R-:W-:-:S02]  /*d800*/  FSETP.GEU.AND P3, PT, R7, -126, PT ;  /* 0xc2fc00000700780b */ /* 0x000fc40003f6e000 */
[----:B------:R-:W-:-:S04]  /*d810*/  F2FP.BF16.F32.PACK_AB R43, R77, R76 ;  /* 0x0000004c4d2b723e */ /* 0x000fc800000010ff */
[----:B------:R-:W1:Y:S01]  /*d820*/  MUFU.EX2 R81, R11 ;  /* 0x0000000b00517308 */ /* 0x000e620000000800 */
[----:B---3--:R-:W-:Y:S01]  /*d830*/  FFMA2 R4, R84.F32x2.HI_LO, UR4.F32, R0.F32 ;  /* 0x0000000454047c49 */ /* 0x008fe20009200000 */
[----:B------:R-:W-:Y:S01]  /*d840*/  USHF.R.U32.HI UR4, URZ, 0x15, UR39 ;  /* 0x00000015ff047899 */ /* 0x000fe20008011627 */
[----:B-----5:R-:W-:Y:S01]  /*d850*/  @!P2 FMUL R79, R79, R79 ;  /* 0x0000004f4f4fa220 */ /* 0x020fe20000400000 */
[----:B------:R-:W-:Y:S01]  /*d860*/  @!P4 FMUL R6, R6, 0.5 ;  /* 0x3f0000000606c820 */ /* 0x000fe20000400000 */
[----:B------:R-:W-:Y:S02]  /*d870*/  MOV R0, UR46 ;  /* 0x0000002e00007c02 */ /* 0x000fe40008000f00 */
[----:B------:R-:W-:Y:S01]  /*d880*/  FSETP.GEU.AND P2, PT, R4, -126, PT ;  /* 0xc2fc00000400780b */ /* 0x000fe20003f4e000 */
[----:B------:R-:W-:Y:S01]  /*d890*/  @!P3 FMUL R7, R7, 0.5 ;  /* 0x3f0000000707b820 */ /* 0x000fe20000400000 */
[----:B--2---:R-:W-:Y:S01]  /*d8a0*/  @!P1 FMUL R80, R80, R80 ;  /* 0x0000005050509220 */ /* 0x004fe20000400000 */
[----:B------:R-:W-:Y:S01]  /*d8b0*/  FSETP.GEU.AND P1, PT, R5, -126, PT ;  /* 0xc2fc00000500780b */ /* 0x000fe20003f2e000 */
[----:B------:R-:W2:Y:S01]  /*d8c0*/  MUFU.EX2 R82, R8 ;  /* 0x0000000800527308 */ /* 0x000ea20000000800 */
[----:B------:R-:W-:Y:S01]  /*d8d0*/  MOV R3, UR4 ;  /* 0x0000000400037c02 */ /* 0x000fe20008000f00 */
[----:B------:R3:W-:Y:S01]  /*d8e0*/  SYNCS.ARRIVE.TRANS64.A1T0 RZ, [R0+UR37+0x38d0], RZ ;  /* 0x0038d0ff00ff79a7 */ /* 0x0007e20008100025 */
[----:B------:R-:W-:Y:S01]  /*d8f0*/  F2FP.BF16.F32.PACK_AB R44, R79, R78 ;  /* 0x0000004e4f2c723e */ /* 0x000fe200000010ff */
[----:B-1----:R-:W-:Y:S01]  /*d900*/  @!P0 FMUL R81, R81, R81 ;  /* 0x0000005151518220 */ /* 0x002fe20000400000 */
[----:B------:R-:W-:-:S03]  /*d910*/  FSETP.GEU.AND P0, PT, R108, -126, PT ;  /* 0xc2fc00006c00780b */ /* 0x000fc60003f0e000 */
[----:B------:R-:W1:Y:S01]  /*d920*/  MUFU.EX2 R83, R9 ;  /* 0x0000000900537308 */ /* 0x000e620000000800 */
[----:B------:R-:W-:Y:S01]  /*d930*/  @!P2 FMUL R4, R4, 0.5 ;  /* 0x3f0000000404a820 */ /* 0x000fe20000400000 */
[----:B------:R-:W-:Y:S02]  /*d940*/  F2FP.BF16.F32.PACK_AB R45, R81, R80 ;  /* 0x00000050512d723e */ /* 0x000fe400000010ff */
[----:B------:R-:W-:-:S04]  /*d950*/  @!P1 FMUL R5, R5, 0.5 ;  /* 0x3f00000005059820 */ /* 0x000fc80000400000 */
[----:B------:R-:W4:Y:S01]  /*d960*/  MUFU.EX2 R84, R6 ;  /* 0x0000000600547308 */ /* 0x000f220000000800 */
[----:B--2---:R-:W-:Y:S01]  /*d970*/  @!P6 FMUL R82, R82, R82 ;  /* 0x000000525252e220 */ /* 0x004fe20000400000 */
[----:B------:R-:W-:Y:S01]  /*d980*/  FSETP.GEU.AND P6, PT, R109, -126, PT ;  /* 0xc2fc00006d00780b */ /* 0x000fe20003fce000 */
[----:B------:R-:W-:-:S05]  /*d990*/  @!P0 FMUL R108, R108, 0.5 ;  /* 0x3f0000006c6c8820 */ /* 0x000fca0000400000 */
        /* <DEDUP_REMOVED lines=40> */
[----:B------:R-:W-:Y:S02]  /*dc20*/  F2FP.BF16.F32.PACK_AB R25, R19, R18 ;  /* 0x000000121319723e */ /* 0x000fe400000010ff */
[----:B------:R-:W-:Y:S01]  /*dc30*/  F2FP.BF16.F32.PACK_AB R50, R111, R110 ;  /* 0x0000006e6f32723e */ /* 0x000fe200000010ff */
[----:B------:R-:W-:Y:S01]  /*dc40*/  @!P5 FMUL R31, R31, 0.5 ;  /* 0x3f0000001f1fd820 */ /* 0x000fe20000400000 */
[----:B------:R-:W2:Y:S01]  /*dc50*/  MUFU.EX2 R114, R28 ;  /* 0x0000001c00727308 */ /* 0x000ea20000000800 */
[----:B-1----:R-:W-:Y:S01]  /*dc60*/  @!P3 FMUL R112, R112, R112 ;  /* 0x000000707070b220 */ /* 0x002fe20000400000 */
[----:B------:R-:W-:-:S02]  /*dc70*/  FSETP.GEU.AND P3, PT, R33, -126, PT ;  /* 0xc2fc00002100780b */ /* 0x000fc40003f6e000 */
[----:B------:R-:W-:-:S03]  /*dc80*/  F2FP.BF16.F32.PACK_AB R26, R23, R22 ;  /* 0x00000016171a723e */ /* 0x000fc600000010ff */
[----:B------:R-:W-:Y:S01]  /*dc90*/  @!P4 FMUL R32, R32, 0.5 ;  /* 0x3f0000002020c820 */ /* 0x000fe20000400000 */
[----:B------:R-:W1:Y:S01]  /*dca0*/  MUFU.EX2 R115, R29 ;  /* 0x0000001d00737308 */ /* 0x000e620000000800 */
[----:B----4-:R-:W-:Y:S01]  /*dcb0*/  @!P2 FMUL R113, R113, R113 ;  /* 0x000000717171a220 */ /* 0x010fe20000400000 */
[----:B------:R-:W-:Y:S02]  /*dcc0*/  FSETP.GEU.AND P2, PT, R34, -126, PT ;  /* 0xc2fc00002200780b */ /* 0x000fe40003f4e000 */
[----:B------:R-:W-:Y:S02]  /*dcd0*/  F2FP.BF16.F32.PACK_AB R27, R57, R56 ;  /* 0x00000038391b723e */ /* 0x000fe400000010ff */
[----:B------:R-:W-:Y:S01]  /*dce0*/  F2FP.BF16.F32.PACK_AB R51, R113, R112 ;  /* 0x000000707133723e */ /* 0x000fe200000010ff */
[----:B------:R-:W-:Y:S01]  /*dcf0*/  @!P3 FMUL R33, R33, 0.5 ;  /* 0x3f0000002121b820 */ /* 0x000fe20000400000 */
[----:B------:R-:W4:Y:S01]  /*dd00*/  MUFU.EX2 R116, R30 ;  /* 0x0000001e00747308 */ /* 0x000f220000000800 */
[----:B--2---:R-:W-:Y:S01]  /*dd10*/  @!P1 FMUL R114, R114, R114 ;  /* 0x0000007272729220 */ /* 0x004fe20000400000 */
[----:B------:R-:W-:-:S02]  /*dd20*/  FSETP.GEU.AND P1, PT, R35, -126, PT ;  /* 0xc2fc00002300780b */ /* 0x000fc40003f2e000 */
[----:B------:R-:W-:-:S03]  /*dd30*/  F2FP.BF16.F32.PACK_AB R28, R59, R58 ;  /* 0x0000003a3b1c723e */ /* 0x000fc600000010ff */
[----:B------:R-:W-:Y:S01]  /*dd40*/  @!P2 FMUL R34, R34, 0.5 ;  /* 0x3f0000002222a820 */ /* 0x000fe20000400000 */
[----:B------:R-:W2:Y:S01]  /*dd50*/  MUFU.EX2 R117, R31 ;  /* 0x0000001f00757308 */ /* 0x000ea20000000800 */
[----:B-1----:R-:W-:Y:S01]  /*dd60*/  @!P0 FMUL R115, R115, R115 ;  /* 0x0000007373738220 */ /* 0x002fe20000400000 */
[----:B------:R-:W-:Y:S02]  /*dd70*/  LOP3.LUT P0, RZ, R3, 0x3, R2, 0x48, !PT ;  /* 0x0000000303ff7812 */ /* 0x000fe40007804802 */
[----:B------:R-:W-:Y:S02]  /*dd80*/  F2FP.BF16.F32.PACK_AB R29, R61, R60 ;  /* 0x0000003c3d1d723e */ /* 0x000fe400000010ff */
[----:B------:R-:W-:Y:S01]  /*dd90*/  F2FP.BF16.F32.PACK_AB R52, R115, R114 ;  /* 0x000000727334723e */ /* 0x000fe200000010ff */
[----:B------:R-:W-:Y:S01]  /*dda0*/  @!P1 FMUL R35, R35, 0.5 ;  /* 0x3f00000023239820 */ /* 0x000fe20000400000 */
[----:B------:R-:W1:Y:S01]  /*ddb0*/  MUFU.EX2 R120, R32 ;  /* 0x0000002000787308 */ /* 0x000e620000000800 */
[----:B----4-:R-:W-:Y:S01]  /*ddc0*/  @!P6 FMUL R116, R116, R116 ;  /* 0x000000747474e220 */ /* 0x010fe20000400000 */
[----:B------:R-:W-:-:S06]  /*ddd0*/  F2FP.BF16.F32.PACK_AB R30, R63, R62 ;  /* 0x0000003e3f1e723e */ /* 0x000fcc00000010ff */
[----:B------:R-:W4:Y:S01]  /*dde0*/  MUFU.EX2 R121, R33 ;  /* 0x0000002100797308 */ /* 0x000f220000000800 */
[----:B--2---:R-:W-:Y:S01]  /*ddf0*/  @!P5 FMUL R117, R117, R117 ;  /* 0x000000757575d220 */ /* 0x004fe20000400000 */
[----:B------:R-:W-:-:S04]  /*de00*/  F2FP.BF16.F32.PACK_AB R31, R65, R64 ;  /* 0x00000040411f723e */ /* 0x000fc800000010ff */
[----:B------:R-:W-:Y:S02]  /*de10*/  F2FP.BF16.F32.PACK_AB R53, R117, R116 ;  /* 0x000000747535723e */ /* 0x000fe400000010ff */
[----:B------:R-:W2:Y:S01]  /*de20*/  MUFU.EX2 R118, R34 ;  /* 0x0000002200767308 */ /* 0x000ea20000000800 */
[----:B-1----:R-:W-:Y:S01]  /*de30*/  @!P4 FMUL R120, R120, R120 ;  /* 0x000000787878c220 */ /* 0x002fe20000400000 */
[----:B------:R-:W-:-:S06]  /*de40*/  F2FP.BF16.F32.PACK_AB R32, R67, R66 ;  /* 0x000000424320723e */ /* 0x000fcc00000010ff */
[----:B------:R-:W1:Y:S01]  /*de50*/  MUFU.EX2 R119, R35 ;  /* 0x0000002300777308 */ /* 0x000e620000000800 */
[----:B----4-:R-:W-:Y:S01]  /*de60*/  @!P3 FMUL R121, R121, R121 ;  /* 0x000000797979b220 */ /* 0x010fe20000400000 */
[----:B------:R-:W-:-:S04]  /*de70*/  F2FP.BF16.F32.PACK_AB R33, R91, R90 ;  /* 0x0000005a5b21723e */ /* 0x000fc800000010ff */
[----:B------:R-:W-:Y:S01]  /*de80*/  F2FP.BF16.F32.PACK_AB R54, R121, R120 ;  /* 0x000000787936723e */ /* 0x000fe200000010ff */
[----:B--2---:R-:W-:Y:S01]  /*de90*/  @!P2 FMUL R118, R118, R118 ;  /* 0x000000767676a220 */ /* 0x004fe20000400000 */
[----:B------:R-:W-:Y:S01]  /*dea0*/  F2FP.BF16.F32.PACK_AB R34, R93, R92 ;  /* 0x0000005c5d22723e */ /* 0x000fe200000010ff */
[----:B-1----:R-:W-:Y:S01]  /*deb0*/  @!P1 FMUL R119, R119, R119 ;  /* 0x0000007777779220 */ /* 0x002fe20000400000 */
[----:B------:R-:W-:-:S04]  /*dec0*/  F2FP.BF16.F32.PACK_AB R35, R95, R94 ;  /* 0x0000005e5f23723e */ /* 0x000fc800000010ff */
        /* <DEDUP_REMOVED lines=18> */
.L_x_244:
        /* <DEDUP_REMOVED lines=8> */
.L_x_245:
[----:B------:R-:W-:Y:S02]  /*e070*/  UISETP.NE.AND UP0, UPT, UR59, URZ, UPT ;  /* 0x000000ff3b00728c */ /* 0x000fe4000bf05270 */
[----:B------:R-:W-:-:S09]  /*e080*/  UIADD3 UR4, UPT, UPT, UR37, 0x3868, URZ ;  /* 0x0000386825047890 */ /* 0x000fd2000fffe0ff */
[----:B------:R-:W-:Y:S02]  /*e090*/  @UP0 UIADD3 UR4, UPT, UPT, UR37, 0x3858, URZ ;  /* 0x0000385825040890 */ /* 0x000fe4000fffe0ff */
[----:B------:R-:W-:Y:S02]  /*e0a0*/  UISETP.NE.AND UP0, UPT, UR47, URZ, UPT ;  /* 0x000000ff2f00728c */ /* 0x000fe4000bf05270 */
[----:B------:R-:W-:-:S09]  /*e0b0*/  UPRMT UR4, UR38, 0x654, UR4 ;  /* 0x0000065426047896 */ /* 0x000fd20008000004 */
[----:B--2---:R-:W-:Y:S01]  /*e0c0*/  SYNCS.ARRIVE.TRANS64.RED.A1T0 RZ, [UR4], RZ ;  /* 0x000000ffffff79a7 */ /* 0x004fe20008100404 */
[----:B------:R-:W-:Y:S05]  /*e0d0*/  BRA.U UP0, `(.L_x_246) ;  /* 0x0000000100047547 */ /* 0x000fea000b800000 */
[----:B------:R-:W-:Y:S05]  /*e0e0*/  BPT.TRAP 0x1 ;  /* 0x000000040000795c */ /* 0x000fea0000300000 */
.L_x_246:
        /* <DEDUP_REMOVED lines=13> */
.L_x_396:
[----:B------:R-:W-:Y:S01]  /*e1c0*/  BSSY.RECONVERGENT B0, `(.L_x_248) ;  /* 0x000000b000007945 */ /* 0x000fe20003800200 */
[----:B--2---:R-:W-:-:S03]  /*e1d0*/  MOV R3, 0x3f000000 ;  /* 0x3f00000000037802 */ /* 0x004fc60000000f00 */
[----:B------:R-:W-:Y:S05]  /*e1e0*/  @!P1 BRA `(.L_x_249) ;  /* 0x0000000000209947 */ /* 0x000fea0003800000 */
[----:B------:R-:W2:Y:S01]  /*e1f0*/  LDCU UR4, c[0x0][0x704] ;  /* 0x0000e080ff0477ac */ /* 0x000ea20008000800 */
[----:B------:R-:W-:-:S04]  /*e200*/  FADD R0, -R103, R89 ;  /* 0x0000005967007221 */ /* 0x000fc80000000100 */
[----:B--2---:R-:W-:-:S05]  /*e210*/  FMUL R0, R0, UR4 ;  /* 0x0000000400007c20 */ /* 0x004fca0008400000 */
[----:B------:R-:W-:-:S13]  /*e220*/  FSETP.GEU.AND P1, PT, R0, -126, PT ;  /* 0xc2fc00000000780b */ /* 0x000fda0003f2e000 */
[----:B------:R-:W-:-:S04]  /*e230*/  @!P1 FMUL R0, R0, 0.5 ;  /* 0x3f00000000009820 */ /* 0x000fc80000400000 */
[----:B------:R-:W2:Y:S02]  /*e240*/  MUFU.EX2 R3, R0 ;  /* 0x0000000000037308 */ /* 0x000ea40000000800 */
[----:B--2---:R-:W-:-:S04]  /*e250*/  @!P1 FMUL R3, R3, R3 ;  /* 0x0000000303039220 */ /* 0x004fc80000400000 */
[----:B------:R-:W-:Y:S02]  /*e260*/  FMUL R3, R3, 0.5 ;  /* 0x3f00000003037820 */ /* 0x000fe40000400000 */
.L_x_249:
[----:B------:R-:W-:Y:S05]  /*e270*/  BSYNC.RECONVERGENT B0 ;  /* 0x0000000000007941 */ /* 0x000fea0003800200 */
.L_x_248:
[----:B------:R-:W-:Y:S01]  /*e280*/  FMUL R88, R3, R88 ;  /* 0x0000005803587220 */ /* 0x000fe20000400000 */
[----:B------:R-:W-:Y:S02]  /*e290*/  FADD2 R56, R56.F32x2.HI_LO, R94.F32x2.HI_LO ;  /* 0x0000005e3838724b */ /* 0x000fe40000000000 */
        /* <DEDUP_REMOVED lines=27> */
[----:B------:R-:W-:Y:S05]  /*e450*/  @P0 BRA `(.L_x_250) ;  /* 0x0000000000040947 */ /* 0x000fea0003800000 */
[----:B------:R-:W-:Y:S05]  /*e460*/  BPT.TRAP 0x1 ;  /* 0x000000040000795c */ /* 0x000fea0000300000 */
.L_x_250:
[----:B------:R-:W-:Y:S01]  /*e470*/  ULOP3.LUT UR53, UR53, 0x1, URZ, 0x3c, !UPT ;  /* 0x0000000135357892 */ /* 0x000fe2000f8e3cff */
[----:B------:R-:W-:-:S05]  /*e480*/  ISETP.NE.AND P0, PT, R104, R107, PT ;  /* 0x0000006b6800720c */ /* 0x000fca0003f05270 */
[----:B------:R-:W-:-:S05]  /*e490*/  IMAD.U32 R0, RZ, RZ, UR53 ;  /* 0x00000035ff007e24 */ /* 0x000fca000f8e00ff */
[----:B------:R-:W-:-:S04]  /*e4a0*/  SHF.L.U32 R0, R0, 0x1f, RZ ;  /* 0x0000001f00007819 */ /* 0x000fc800000006ff */
[----:B------:R-:W2:Y:S02]  /*e4b0*/  SYNCS.PHASECHK.TRANS64.TRYWAIT P1, [UR40], R0 ;  /* 0x00000000ff0075a7 */ /* 0x000ea40008021128 */
[----:B--2---:R-:W-:Y:S05]  /*e4c0*/  @!P1 BRA `(.L_x_251) ;  /* 0x0000003800009947 */ /* 0x004fea0003800000 */
.L_x_397:
[----:B------:R-:W-:Y:S05]  /*e4d0*/  @!P0 BRA `(.L_x_252) ;  /* 0x0000000000408947 */ /* 0x000fea0003800000 */
[----:B------:R-:W-:Y:S01]  /*e4e0*/  MOV R2, 0x8 ;  /* 0x0000000800027802 */ /* 0x000fe20000000f00 */
[----:B------:R-:W3:Y:S01]  /*e4f0*/  LDCU.64 UR8, c[0x4][0xb0] ;  /* 0x01001600ff0877ac */ /* 0x000ee20008000a00 */
[----:B------:R-:W-:Y:S02]  /*e500*/  HFMA2 R12, -RZ, RZ, 0, 5.9604644775390625e-08 ;  /* 0x00000001ff0c7431 */ /* 0x000fe400000001ff */
[----:B------:R-:W-:Y:S01]  /*e510*/  IMAD.MOV.U32 R8, RZ, RZ, 0x1be ;  /* 0x000001beff087424 */ /* 0x000fe200078e00ff */
[----:B------:R-:W4:Y:S01]  /*e520*/  LDCU.64 UR6, c[0x4][0xb8] ;  /* 0x01001700ff0677ac */ /* 0x000f220008000a00 */
[----:B--2---:R-:W2:Y:S01]  /*e530*/  LDC.64 R2, c[0x4][R2] ;  /* 0x0100000002027b82 */ /* 0x004ea20000000a00 */
        /* <DEDUP_REMOVED lines=10> */
.L_x_252:
[----:B------:R-:W-:Y:S05]  /*e5e0*/  WARPSYNC.ALL ;  /* 0x0000000000007948 */ /* 0x000fea0003800000 */
[----:B------:R-:W-:Y:S01]  /*e5f0*/  R2UR UR4, R105 ;  /* 0x00000000690472ca */ /* 0x000fe200000e0000 */
[----:B------:R-:W-:-:S04]  /*e600*/  UISETP.NE.AND UP0, UPT, UR59, URZ, UPT ;  /* 0x000000ff3b00728c */ /* 0x000fc8000bf05270 */
[----:B------:R-:W-:Y:S02]  /*e610*/  USEL UR52, UR52, UR41, UP0 ;  /* 0x0000002934347287 */ /* 0x000fe40008000000 */
[----:B------:R-:W-:-:S06]  /*e620*/  USEL UR55, UR41, UR55, UP0 ;  /* 0x0000003729377287 */ /* 0x000fcc0008000000 */
[----:B------:R4:W-:Y:S06]  /*e630*/  STTM.x2 tmem[UR4], R122 ;  /* 0x0000007a000079ed */ /* 0x0009ec00080c0004 */
.L_x_236:
[----:B------:R-:W-:-:S09]  /*e640*/  UISETP.NE.AND UP0, UPT, UR47, URZ, UPT ;  /* 0x000000ff2f00728c */ /* 0x000fd2000bf05270 */
[----:B------:R-:W-:Y:S05]  /*e650*/  BRA.U UP0, `(.L_x_253) ;  /* 0x0000000100047547 */ /* 0x000fea000b800000 */
[----:B------:R-:W-:Y:S05]  /*e660*/  BPT.TRAP 0x1 ;  /* 0x000000040000795c */ /* 0x000fea0000300000 */
.L_x_253:
[----:B------:R-:W-:Y:S02]  /*e670*/  UISETP.NE.AND UP1, UPT, UR59, URZ, UPT ;  /* 0x000000ff3b00728c */ /* 0x000fe4000bf25270 */
[----:B------:R-:W-:-:S09]  /*e680*/  UIADD3 UR4, UPT, UPT, UR37, 0x3880, URZ ;  /* 0x0000388025047890 */ /* 0x000fd2000fffe0ff */
[----:B------:R-:W-:-:S09]  /*e690*/  @UP1 UIADD3 UR4, UPT, UPT, UR37, 0x3870, URZ ;  /* 0x0000387025041890 */ /* 0x000fd2000fffe0ff */
[----:B------:R-:W-:Y:S01]  /*e6a0*/  SYNCS.ARRIVE.TRANS64.A1T0 RZ, [UR4], RZ ;  /* 0x000000ffffff79a7 */ /* 0x000fe20008100004 */
[----:B------:R-:W-:Y:S01]  /*e6b0*/  USEL UR4, UR55, UR52, UP1 ;  /* 0x0000003437047287 */ /* 0x000fe20008800000 */
[----:B------:R-:W-:Y:S11]  /*e6c0*/  BRA.U UP0, `(.L_x_254) ;  /* 0x0000000100047547 */ /* 0x000ff6000b800000 */
[----:B------:R-:W-:Y:S05]  /*e6d0*/  BPT.TRAP 0x1 ;  /* 0x000000040000795c */ /* 0x000fea0000300000 */
.L_x_254:
[----:B------:R-:W-:-:S06]  /*e6e0*/  ULOP3.LUT UR4, UR4, 0x1, URZ, 0x3c, !UPT ;  /* 0x0000000104047892 */ /* 0x000fcc000f8e3cff */
[----:B-12---:R-:W-:-:S04]  /*e6f0*/  MOV R3, UR4 ;  /* 0x0000000400037c02 */ /* 0x006fc80008000f00 */
[----:B------:R-:W-:-:S04]  /*e700*/  SHF.L.U32 R3, R3, 0x1f, RZ ;  /* 0x0000001f03037819 */ /* 0x000fc800000006ff */
[----:B------:R-:W1:Y:S02]  /*e710*/  SYNCS.PHASECHK.TRANS64.TRYWAIT P0, [UR56], R3 ;  /* 0x00000003ff0075a7 */ /* 0x000e640008001138 */
[----:B-1----:R-:W-:Y:S05]  /*e720*/  @!P0 BRA `(.L_x_255) ;  /* 0x0000003400808947 */ /* 0x002fea0003800000 */
.L_x_398:
[----:B------:R-:W-:-:S04]  /*e730*/  UISETP.NE.AND UP0, UPT, UR59, URZ, UPT ;  /* 0x000000ff3b00728c */ /* 0x000fc8000bf05270 */
[----:B------:R-:W-:-:S04]  /*e740*/  USEL UR48, UR49, UR48, UP0 ;  /* 0x0000003031307287 */ /* 0x000fc80008000000 */
[----:B------:R-:W-:-:S09]  /*e750*/  UISETP.GT.U32.AND UP0, UPT, UR48, 0x1, UPT ;  /* 0x000000013000788c */ /* 0x000fd2000bf04070 */
[----:B------:R-:W-:Y:S05]  /*e760*/  BRA.U UP0, `(.L_x_256) ;  /* 0x0000000100087547 */ /* 0x000fea000b800000 */
[----:B------:R-:W-:Y:S05]  /*e770*/  BPT.TRAP 0x1 ;  /* 0x000000040000795c */ /* 0x000fea0000300000 */
[----:B------:R-:W-:Y:S05]  /*e780*/  BPT.TRAP 0x1 ;  /* 0x000000040000795c */ /* 0x000fea0000300000 */
.L_x_256:
[----:B------:R-:W-:Y:S02]  /*e790*/  UISETP.NE.AND UP0, UPT, UR59, URZ, UPT ;  /* 0x000000ff3b00728c */ /* 0x000fe4000bf05270 */
[----:B------:R-:W-:-:S09]  /*e7a0*/  UIADD3 UR4, UPT, UPT, UR37, 0x3868, URZ ;  /* 0x0000386825047890 */ /* 0x000fd2000fffe0ff */
[----:B------:R-:W-:-:S04]  /*e7b0*/  @UP0 UIADD3 UR4, UPT, UPT, UR37, 0x3858, URZ ;  /* 0x0000385825040890 */ /* 0x000fc8000fffe0ff */
[----:B------:R-:W-:-:S09]  /*e7c0*/  UPRMT UR4, UR38, 0x654, UR4 ;  /* 0x0000065426047896 */ /* 0x000fd20008000004 */
[----:B------:R-:W-:Y:S01]  /*e7d0*/  SYNCS.ARRIVE.TRANS64.RED.A1T0 RZ, [UR4], RZ ;  /* 0x000000ffffff79a7 */ /* 0x000fe20008100404 */
[----:B------:R-:W-:Y:S05]  /*e7e0*/  EXIT ;  /* 0x000000000000794d */ /* 0x000fea0003800000 */
.L_x_26:
[----:B------:R-:W-:-:S05]  /*e7f0*/  IMAD.MOV.U32 R3, RZ, RZ, -0x4 ;  /* 0xfffffffcff037424 */ /* 0x000fca00078e00ff */
[----:B------:R-:W-:-:S05]  /*e800*/  VIADDMNMX.U32 R0, R2, R3, 0x2, PT ;  /* 0x0000000202007446 */ /* 0x000fca0003800003 */
[----:B------:R-:W-:-:S04]  /*e810*/  IMAD.SHL.U32 R0, R0, 0x4, RZ ;  /* 0x0000000400007824 */ /* 0x000fc800078e00ff */
[----:B------:R-:W1:Y:S02]  /*e820*/  LDC R2, c[0x2][R0] ;  /* 0x0080000000027b82 */ /* 0x000e640000000800 */
[----:B-1----:R-:W-:-:S04]  /*e830*/  SHF.R.S32.HI R3, RZ, 0x1f, R2 ;  /* 0x0000001fff037819 */ /* 0x002fc80000011402 */
.L_x_443:
[----:B------:R-:W-:Y:S05]  /*e840*/  BRX R2 -0xe850                                                                                                                                                                                                                                                                                                                                                                                                                                                                                                                                                                                                          (*"BRANCH_TARGETS .L_x_444,.L_x_445,.L_x_446"*) ;  /* 0xffffff1402ec7949 */ /* 0x000fea000383ffff */
.L_x_446:
[----:B------:R-:W-:-:S08]  /*e850*/  NOP ;  /* 0x0000000000007918 */ /* 0x000fd00000000000 */
[----:B------:R-:W-:-:S00]  /*e860*/  USETMAXREG.DEALLOC.CTAPOOL 0x18 ;  /* 0x00000018000079c8 */ /* 0x000fc000080e0500 */
[----:B------:R-:W-:Y:S05]  /*e870*/  EXIT ;  /* 0x000000000000794d */ /* 0x000fea0003800000 */
.L_x_444:
[----:B------:R-:W-:-:S08]  /*e880*/  NOP ;  /* 0x0000000000007918 */ /* 0x000fd00000000000 */
[----:B------:R-:W1:-:S00]  /*e890*/  USETMAXREG.DEALLOC.CTAPOOL 0x20 ;  /* 0x00000020000079c8 */ /* 0x000e4000080e0500 */
[----:B------:R-:W2:Y:S01]  /*e8a0*/  S2UR UR11, SR_CTAID.X ;  /* 0x00000000000b79c3 */ /* 0x000ea20000002500 */
[----:B------:R-:W3:Y:S07]  /*e8b0*/  LDCU.64 UR6, c[0x0][0x380] ;  /* 0x00007000ff0677ac */ /* 0x000eee0008000a00 */
[----:B------:R-:W4:Y:S01]  /*e8c0*/  S2UR UR37, SR_CTAID.Z ;  /* 0x00000000002579c3 */ /* 0x000f220000002700 */
[----:B---3--:R-:W-:Y:S02]  /*e8d0*/  UISETP.NE.AND UP1, UPT, UR7, URZ, UPT ;  /* 0x000000ff0700728c */ /* 0x008fe4000bf25270 */
[----:B--2---:R-:W-:-:S04]  /*e8e0*/  USHF.L.U32 UR11, UR11, 0x8, URZ ;  /* 0x000000080b0b7899 */ /* 0x004fc800080006ff */
[----:B------:R-:W-:-:S06]  /*e8f0*/  UISETP.GE.U32.OR UP1, UPT, UR11, UR6, !UP1 ;  /* 0x000000060b00728c */ /* 0x000fcc000cf26470 */
[----:B------:R-:W-:-:S13]  /*e900*/  PLOP3.LUT P1, PT, PT, PT, UP1, 0x80, 0x8 ;  /* 0x000000000008781c */ /* 0x000fda0003f2f018 */
[----:B-1--4-:R-:W-:Y:S05]  /*e910*/  @P1 EXIT ;  /* 0x000000000000194d */ /* 0x012fea0003800000 */
[----:B------:R-:W1:Y:S01]  /*e920*/  LDCU UR12, c[0x0][0x38c] ;  /* 0x00007180ff0c77ac */ /* 0x000e620008000800 */
[----:B------:R-:W2:Y:S01]  /*e930*/  S2UR UR4, SR_CTAID.Y ;  /* 0x00000000000479c3 */ /* 0x000ea20000002600 */
[----:B------:R-:W-:Y:S01]  /*e940*/  BSSY.RECONVERGENT B0, `(.L_x_257) ;  /* 0x0000019000007945 */ /* 0x000fe20003800200 */
[----:B------:R-:W-:Y:S01]  /*e950*/  UMOV UR8, URZ ;  /* 0x000000ff00087c82 */ /* 0x000fe20008000000 */
[----:B-1----:R-:W1:Y:S01]  /*e960*/  I2F.U32.RP R2, UR12 ;  /* 0x0000000c00027d06 */ /* 0x002e620008209000 */
[----:B------:R-:W-:-:S07]  /*e970*/  UISETP.NE.U32.AND UP1, UPT, UR12, URZ, UPT ;  /* 0x000000ff0c00728c */ /* 0x000fce000bf25070 */
[----:B-1----:R-:W1:Y:S02]  /*e980*/  MUFU.RCP R0, R2 ;  /* 0x0000000200007308 */ /* 0x002e640000001000 */
[----:B-1----:R-:W-:-:S06]  /*e990*/  IADD3 R0, PT, PT, R0, 0xffffffe, RZ ;  /* 0x0ffffffe00007810 */ /* 0x002fcc0007ffe0ff */
[----:B------:R-:W1:Y:S02]  /*e9a0*/  F2I.FTZ.U32.TRUNC.NTZ R0, R0 ;  /* 0x0000000000007305 */ /* 0x000e64000021f000 */
[----:B-1----:R-:W-:-:S13]  /*e9b0*/  R2UR UR9, R0 ;  /* 0x00000000000972ca */ /* 0x002fda00000e0000 */
[----:B------:R-:W-:-:S04]  /*e9c0*/  UIADD3 UR5, UPT, UPT, URZ, -UR9, URZ ;  /* 0x80000009ff057290 */ /* 0x000fc8000fffe0ff */
[----:B------:R-:W-:-:S04]  /*e9d0*/  UIMAD UR5, UR5, UR12, URZ ;  /* 0x0000000c050572a4 */ /* 0x000fc8000f8e02ff */
[----:B------:R-:W-:-:S04]  /*e9e0*/  UIMAD.WIDE.U32 UR8, UR9, UR5, UR8 ;  /* 0x00000005090872a5 */ /* 0x000fc8000f8e0008 */
[----:B--2---:R-:W-:-:S07]  /*e9f0*/  UIMAD.WIDE.U32 UR8, UR9, UR4, URZ ;  /* 0x00000004090872a5 */ /* 0x004fce000f8e00ff */
[----:B------:R-:W-:Y:S02]  /*ea00*/  UMOV UR36, UR9 ;  /* 0x0000000900247c82 */ /* 0x000fe40008000000 */
[----:B------:R-:W-:-:S04]  /*ea10*/  UIADD3 UR5, UPT, UPT, -UR36, URZ, URZ ;  /* 0x000000ff24057290 */ /* 0x000fc8000fffe1ff */
[----:B------:R-:W-:-:S04]  /*ea20*/  UIMAD UR5, UR12, UR5, UR4 ;  /* 0x000000050c0572a4 */ /* 0x000fc8000f8e0204 */
[----:B------:R-:W-:-:S11]  /*ea30*/  UISETP.GE.U32.AND UP5, UPT, UR5, UR12, UPT ;  /* 0x0000000c0500728c */ /* 0x000fd6000bfa6070 */
[----:B------:R-:W-:Y:S02]  /*ea40*/  @UP5 UIADD3 UR5, UPT, UPT, UR5, -UR12, URZ ;  /* 0x8000000c05055290 */ /* 0x000fe4000fffe0ff */
[----:B------:R-:W-:Y:S02]  /*ea50*/  @UP5 UIADD3 UR36, UPT, UPT, UR36, 0x1, URZ ;  /* 0x0000000124245890 */ /* 0x000fe4000fffe0ff */
[----:B------:R-:W-:-:S11]  /*ea60*/  UISETP.GE.U32.AND UP4, UPT, UR5, UR12, UPT ;  /* 0x0000000c0500728c */ /* 0x000fd6000bf86070 */
[----:B------:R-:W-:Y:S02]  /*ea70*/  @UP4 UIADD3 UR36, UPT, UPT, UR36, 0x1, URZ ;  /* 0x0000000124244890 */ /* 0x000fe4000fffe0ff */
[----:B------:R-:W-:-:S04]  /*ea80*/  @!UP1 ULOP3.LUT UR36, URZ, UR12, URZ, 0x33, !UPT ;  /* 0x0000000cff249292 */ /* 0x000fc8000f8e33ff */
[----:B------:R-:W-:-:S04]  /*ea90*/  UIADD3 UR5, UPT, UPT, -UR36, URZ, URZ ;  /* 0x000000ff24057290 */ /* 0x000fc8000fffe1ff */
[----:B------:R-:W-:Y:S01]  /*eaa0*/  UIMAD UR12, UR12, UR5, UR4 ;  /* 0x000000050c0c72a4 */ /* 0x000fe2000f8e0204 */
[----:B------:R-:W-:Y:S11]  /*eab0*/  @!P3 BRA `(.L_x_258) ;  /* 0x000000000004b947 */ /* 0x000ff60003800000 */
[----:B------:R-:W-:Y:S05]  /*eac0*/  BPT.TRAP 0x1 ;  /* 0x000000040000795c */ /* 0x000fea0000300000 */
.L_x_258:
[----:B------:R-:W-:Y:S05]  /*ead0*/  BSYNC.RECONVERGENT B0 ;  /* 0x0000000000007941 */ /* 0x000fea0003800200 */
.L_x_257:
[----:B------:R-:W1:Y:S01]  /*eae0*/  S2UR UR8, SR_CgaCtaId ;  /* 0x00000000000879c3 */ /* 0x000e620000008800 */
[----:B------:R-:W-:Y:S01]  /*eaf0*/  HFMA2 R3, -RZ, RZ, 0, 5.9604644775390625e-08 ;  /* 0x00000001ff037431 */ /* 0x000fe200000001ff */
[----:B------:R-:W-:-:S04]  /*eb00*/  UMOV UR4, 0x400 ;  /* 0x0000040000047882 */ /* 0x000fc80000000000 */
[----:B------:R-:W-:Y:S01]  /*eb10*/  SHF.L.U32 R3, R3, 0x1f, RZ ;  /* 0x0000001f03037819 */ /* 0x000fe200000006ff */
[----:B-1----:R-:W-:-:S09]  /*eb20*/  ULEA UR8, UR8, UR4, 0x18 ;  /* 0x0000000408087291 */ /* 0x002fd2000f8ec0ff */
[----:B------:R-:W1:Y:S02]  /*eb30*/  SYNCS.PHASECHK.TRANS64.TRYWAIT P1, [UR8+0x3810], R3 ;  /* 0x00381003ff0075a7 */ /* 0x000e640008021108 */
[----:B-1----:R-:W-:Y:S05]  /*eb40*/  @!P1 BRA `(.L_x_259) ;  /* 0x0000003000909947 */ /* 0x002fea0003800000 */
.L_x_400:
[----:B------:R-:W-:Y:S01]  /*eb50*/  PLOP3.LUT P5, PT, P5, P6, PT, 0xf8, 0x8f ;  /* 0x00000000008f781c */ /* 0x000fe20002fadf70 */
[----:B------:R-:W-:Y:S01]  /*eb60*/  BSSY.RECONVERGENT B0, `(.L_x_260) ;  /* 0x0000005000007945 */ /* 0x000fe20003800200 */
[----:B-1----:R-:W-:-:S04]  /*eb70*/  @!P0 MOV R0, 0x1000 ;  /* 0x0000100000008802 */ /* 0x002fc80000000f00 */
[----:B------:R1:W-:Y:S07]  /*eb80*/  @!P0 SYNCS.ARRIVE.TRANS64 RZ, [UR8+0x3800], R0 ;  /* 0x00380000ffff89a7 */ /* 0x0003ee0008000008 */
[----:B------:R-:W-:Y:S05]  /*eb90*/  @!P5 BRA `(.L_x_261) ;  /* 0x000000000004d947 */ /* 0x000fea0003800000 */
[----:B------:R-:W-:Y:S05]  /*eba0*/  BPT.TRAP 0x1 ;  /* 0x000000040000795c */ /* 0x000fea0000300000 */
.L_x_261:
[----:B------:R-:W-:Y:S05]  /*ebb0*/  BSYNC.RECONVERGENT B0 ;  /* 0x0000000000007941 */ /* 0x000fea0003800200 */
.L_x_260:
[----:B------:R-:W-:Y:S01]  /*ebc0*/  LOP3.LUT P1, RZ, R16, 0x1f, RZ, 0xc0, !PT ;  /* 0x0000001f10ff7812 */ /* 0x000fe2000782c0ff */
[----:B------:R-:W-:Y:S03]  /*ebd0*/  BSSY.RECONVERGENT B0, `(.L_x_262) ;  /* 0x0000004000007945 */ /* 0x000fe60003800200 */
[----:B------:R-:W-:-:S13]  /*ebe0*/  PLOP3.LUT P1, PT, P1, P0, PT, 0x8f, 0xf8 ;  /* 0x0000000000f8781c */ /* 0x000fda0000f21177 */
[----:B------:R-:W-:Y:S05]  /*ebf0*/  @P1 BRA `(.L_x_263) ;  /* 0x0000000000041947 */ /* 0x000fea0003800000 */
[----:B------:R-:W-:Y:S05]  /*ec00*/  BPT.TRAP 0x1 ;  /* 0x000000040000795c */ /* 0x000fea0000300000 */
.L_x_263:
[----:B------:R-:W-:Y:S05]  /*ec10*/  BSYNC.RECONVERGENT B0 ;  /* 0x0000000000007941 */ /* 0x000fea0003800200 */
.L_x_262:
[----:B------:R-:W2:Y:S01]  /*ec20*/  LDCU.64 UR4, c[0x0][0x348] ;  /* 0x00006900ff0477ac */ /* 0x000ea20008000a00 */
[----:B------:R-:W-:Y:S01]  /*ec30*/  UIADD3 UR9, UPT, UPT, UR8, 0x3800, URZ ;  /* 0x0000380008097890 */ /* 0x000fe2000fffe0ff */
[----:B------:R-:W-:Y:S01]  /*ec40*/  UMOV UR10, URZ ;  /* 0x000000ff000a7c82 */ /* 0x000fe20008000000 */
[----:B------:R-:W-:Y:S01]  /*ec50*/  UMOV UR13, UR36 ;  /* 0x00000024000d7c82 */ /* 0x000fe20008000000 */
[----:B------:R-:W-:Y:S01]  /*ec60*/  UMOV UR14, UR37 ;  /* 0x00000025000e7c82 */ /* 0x000fe20008000000 */
[----:B--2---:R-:W-:-:S03]  /*ec70*/  UIADD3 UR16, UP1, UPT, UR4, 0x80, URZ ;  /* 0x0000008004107890 */ /* 0x004fc6000ff3e0ff */
[----:B------:R-:W-:Y:S01]  /*ec80*/  UMOV UR4, 0x0 ;  /* 0x0000000000047882 */ /* 0x000fe20000000000 */
[----:B------:R-:W-:-:S03]  /*ec90*/  UIADD3.X UR17, UPT, UPT, URZ, UR5, URZ, UP1, !UPT ;  /* 0x00000005ff117290 */ /* 0x000fc60008ffe4ff */
[----:B------:R-:W-:-:S06]  /*eca0*/  UMOV UR5, 0x10000000 ;  /* 0x1000000000057882 */ /* 0x000fcc0000000000 */
[----:B------:R2:W-:Y:S02]  /*ecb0*/  UTMALDG.5D [UR8], [UR16], desc[UR4] ;  /* 0x00000408100075b4 */ /* 0x0005e40008021000 */
[----:B--2---:R-:W-:Y:S05]  /*ecc0*/  BRA.U !UP0, `(.L_x_264) ;  /* 0x0000000108047547 */ /* 0x004fea000b800000 */
[----:B------:R-:W-:Y:S05]  /*ecd0*/  BPT.TRAP 0x1 ;  /* 0x000000040000795c */ /* 0x000fea0000300000 */
.L_x_264:
[----:B------:R-:W2:Y:S02]  /*ece0*/  SYNCS.PHASECHK.TRANS64.TRYWAIT P1, [UR8+0x3838], R3 ;  /* 0x00383803ff0075a7 */ /* 0x000ea40008021108 */
[----:B--2---:R-:W-:Y:S05]  /*ecf0*/  @!P1 BRA `(.L_x_265) ;  /* 0x00000030003c9947 */ /* 0x004fea0003800000 */
.L_x_402:
[----:B-1----:R-:W-:Y:S01]  /*ed00*/  @!P0 MOV R0, 0x800 ;  /* 0x0000080000008802 */ /* 0x002fe20000000f00 */
[----:B------:R-:W-:-:S03]  /*ed10*/  UPLOP3.LUT UP2, UPT, UP2, UP3, UPT, 0xf8, 0x8f ;  /* 0x00000000008f789c */ /* 0x000fc60001747f70 */
[----:B------:R1:W-:Y:S06]  /*ed20*/  @!P0 SYNCS.ARRIVE.TRANS64 RZ, [UR8+0x3820], R0 ;  /* 0x00382000ffff89a7 */ /* 0x0003ec0008000008 */
[----:B------:R-:W-:Y:S05]  /*ed30*/  BRA.U !UP2, `(.L_x_266) ;  /* 0x000000010a047547 */ /* 0x000fea000b800000 */
[----:B------:R-:W-:Y:S05]  /*ed40*/  BPT.TRAP 0x1 ;  /* 0x000000040000795c */ /* 0x000fea0000300000 */
.L_x_266:
[----:B------:R-:W-:Y:S01]  /*ed50*/  LOP3.LUT P1, R16, R16, 0x1f, RZ, 0xc0, !PT ;  /* 0x0000001f10107812 */ /* 0x000fe2000782c0ff */
[----:B------:R-:W-:Y:S03]  /*ed60*/  BSSY.RECONVERGENT B0, `(.L_x_267) ;  /* 0x0000004000007945 */ /* 0x000fe60003800200 */
[----:B------:R-:W-:-:S13]  /*ed70*/  PLOP3.LUT P1, PT, P1, P0, PT, 0x8f, 0xf8 ;  /* 0x0000000000f8781c */ /* 0x000fda0000f21177 */
[----:B------:R-:W-:Y:S05]  /*ed80*/  @P1 BRA `(.L_x_268) ;  /* 0x0000000000041947 */ /* 0x000fea0003800000 */
[----:B------:R-:W-:Y:S05]  /*ed90*/  BPT.TRAP 0x1 ;  /* 0x000000040000795c */ /* 0x000fea0000300000 */
.L_x_268:
[----:B------:R-:W-:Y:S05]  /*eda0*/  BSYNC.RECONVERGENT B0 ;  /* 0x0000000000007941 */ /* 0x000fea0003800200 */
.L_x_267:
[----:B------:R-:W2:Y:S01]  /*edb0*/  LDCU.64 UR4, c[0x0][0x348] ;  /* 0x00006900ff0477ac */ /* 0x000ea20008000a00 */
[----:B------:R-:W-:Y:S01]  /*edc0*/  BSSY.RECONVERGENT B0, `(.L_x_269) ;  /* 0x000000e000007945 */ /* 0x000fe20003800200 */
[----:B------:R-:W-:Y:S02]  /*edd0*/  UIADD3 UR16, UPT, UPT, UR8, 0x2000, URZ ;  /* 0x0000200008107890 */ /* 0x000fe4000fffe0ff */
[----:B------:R-:W-:Y:S01]  /*ede0*/  UIADD3 UR17, UPT, UPT, UR8, 0x3820, URZ ;  /* 0x0000382008117890 */ /* 0x000fe2000fffe0ff */
[----:B------:R-:W-:Y:S01]  /*edf0*/  UMOV UR18, URZ ;  /* 0x000000ff00127c82 */ /* 0x000fe20008000000 */
[----:B------:R-:W-:Y:S01]  /*ee00*/  UMOV UR19, URZ ;  /* 0x000000ff00137c82 */ /* 0x000fe20008000000 */
[----:B------:R-:W-:Y:S01]  /*ee10*/  UMOV UR20, UR36 ;  /* 0x0000002400147c82 */ /* 0x000fe20008000000 */
[----:B------:R-:W-:Y:S01]  /*ee20*/  UMOV UR21, UR37 ;  /* 0x0000002500157c82 */ /* 0x000fe20008000000 */
[----:B--2---:R-:W-:-:S03]  /*ee30*/  UIADD3 UR14, UP1, UPT, UR4, 0x180, URZ ;  /* 0x00000180040e7890 */ /* 0x004fc6000ff3e0ff */
[----:B------:R-:W-:Y:S01]  /*ee40*/  UMOV UR4, 0x0 ;  /* 0x0000000000047882 */ /* 0x000fe20000000000 */
[----:B------:R-:W-:-:S03]  /*ee50*/  UIADD3.X UR15, UPT, UPT, URZ, UR5, URZ, UP1, !UPT ;  /* 0x00000005ff0f7290 */ /* 0x000fc60008ffe4ff */
[----:B------:R-:W-:-:S06]  /*ee60*/  UMOV UR5, 0x10000000 ;  /* 0x1000000000057882 */ /* 0x000fcc0000000000 */
[----:B------:R2:W-:Y:S02]  /*ee70*/  UTMALDG.4D [UR16], [UR14], desc[UR4] ;  /* 0x000004100e0075b4 */ /* 0x0005e40008019000 */
[----:B--2---:R-:W-:Y:S05]  /*ee80*/  @!P3 BRA `(.L_x_270) ;  /* 0x000000000004b947 */ /* 0x004fea0003800000 */
[----:B------:R-:W-:Y:S05]  /*ee90*/  BPT.TRAP 0x1 ;  /* 0x000000040000795c */ /* 0x000fea0000300000 */
.L_x_270:
[----:B------:R-:W-:Y:S05]  /*eea0*/  BSYNC.RECONVERGENT B0 ;  /* 0x0000000000007941 */ /* 0x000fea0003800200 */
.L_x_269:
[----:B------:R-:W2:Y:S02]  /*eeb0*/  SYNCS.PHASECHK.TRANS64.TRYWAIT P1, [UR8+0x3818], R3 ;  /* 0x00381803ff0075a7 */ /* 0x000ea40008021108 */
[----:B--2---:R-:W-:Y:S05]  /*eec0*/  @!P1 BRA `(.L_x_271) ;  /* 0x0000002c00e09947 */ /* 0x004fea0003800000 */
.L_x_404:
[----:B-1----:R-:W-:Y:S01]  /*eed0*/  @!P0 MOV R0, 0x1000 ;  /* 0x0000100000008802 */ /* 0x002fe20000000f00 */
[----:B------:R-:W-:Y:S03]  /*eee0*/  BSSY.RECONVERGENT B0, `(.L_x_272) ;  /* 0x0000004000007945 */ /* 0x000fe60003800200 */
[----:B------:R1:W-:Y:S01]  /*eef0*/  @!P0 SYNCS.ARRIVE.TRANS64 RZ, [UR8+0x3808], R0 ;  /* 0x00380800ffff89a7 */ /* 0x0003e20008000008 */
[----:B------:R-:W-:Y:S05]  /*ef00*/  @!P5 BRA `(.L_x_273) ;  /* 0x000000000004d947 */ /* 0x000fea0003800000 */
[----:B------:R-:W-:Y:S05]  /*ef10*/  BPT.TRAP 0x1 ;  /* 0x000000040000795c */ /* 0x000fea0000300000 */
.L_x_273:
[----:B------:R-:W-:Y:S05]  /*ef20*/  BSYNC.RECONVERGENT B0 ;  /* 0x0000000000007941 */ /* 0x000fea0003800200 */
.L_x_272:
[----:B------:R-:W-:Y:S01]  /*ef30*/  ISETP.EQ.OR P2, PT, R16, RZ, P0 ;  /* 0x000000ff1000720c */ /* 0x000fe20000742670 */
[----:B------:R-:W-:-:S12]  /*ef40*/  BSSY.RECONVERGENT B0, `(.L_x_274) ;  /* 0x0000003000007945 */ /* 0x000fd80003800200 */
[----:B------:R-:W-:Y:S05]  /*ef50*/  @P2 BRA `(.L_x_275) ;  /* 0x0000000000042947 */ /* 0x000fea0003800000 */
[----:B------:R-:W-:Y:S05]  /*ef60*/  BPT.TRAP 0x1 ;  /* 0x000000040000795c */ /* 0x000fea0000300000 */
.L_x_275:
[----:B------:R-:W-:Y:S05]  /*ef70*/  BSYNC.RECONVERGENT B0 ;  /* 0x0000000000007941 */ /* 0x000fea0003800200 */
.L_x_274:
[----:B------:R-:W2:Y:S01]  /*ef80*/  LDCU.64 UR4, c[0x0][0x348] ;  /* 0x00006900ff0477ac */ /* 0x000ea20008000a00 */
[----:B------:R-:W-:Y:S02]  /*ef90*/  UIADD3 UR19, UPT, UPT, UR11, 0x80, URZ ;  /* 0x000000800b137890 */ /* 0x000fe4000fffe0ff */
[----:B------:R-:W-:Y:S02]  /*efa0*/  UIADD3 UR16, UPT, UPT, UR8, 0x1000, URZ ;  /* 0x0000100008107890 */ /* 0x000fe4000fffe0ff */
[----:B------:R-:W-:Y:S01]  /*efb0*/  UIADD3 UR17, UPT, UPT, UR8, 0x3808, URZ ;  /* 0x0000380808117890 */ /* 0x000fe2000fffe0ff */
[----:B------:R-:W-:Y:S01]  /*efc0*/  UMOV UR18, URZ ;  /* 0x000000ff00127c82 */ /* 0x000fe20008000000 */
[----:B------:R-:W-:Y:S01]  /*efd0*/  UMOV UR20, UR12 ;  /* 0x0000000c00147c82 */ /* 0x000fe20008000000 */
        /* <DEDUP_REMOVED lines=9> */
.L_x_276:
[----:B------:R-:W2:Y:S02]  /*f070*/  SYNCS.PHASECHK.TRANS64.TRYWAIT P1, [UR8+0x3840], R3 ;  /* 0x00384003ff0075a7 */ /* 0x000ea40008021108 */
[----:B--2---:R-:W-:Y:S05]  /*f080*/  @!P1 BRA `(.L_x_277) ;  /* 0x0000002c00889947 */ /* 0x004fea0003800000 */
.L_x_406:
[----:B-1----:R-:W-:-:S04]  /*f090*/  @!P0 MOV R0, 0x800 ;  /* 0x0000080000008802 */ /* 0x002fc80000000f00 */
[----:B------:R1:W-:Y:S01]  /*f0a0*/  @!P0 SYNCS.ARRIVE.TRANS64 RZ, [UR8+0x3828], R0 ;  /* 0x00382800ffff89a7 */ /* 0x0003e20008000008 */
[----:B------:R-:W-:Y:S05]  /*f0b0*/  BRA.U !UP2, `(.L_x_278) ;  /* 0x000000010a047547 */ /* 0x000fea000b800000 */
[----:B------:R-:W-:Y:S05]  /*f0c0*/  BPT.TRAP 0x1 ;  /* 0x000000040000795c */ /* 0x000fea0000300000 */
.L_x_278:
[----:B------:R-:W-:Y:S04]  /*f0d0*/  BSSY.RECONVERGENT B0, `(.L_x_279) ;  /* 0x0000003000007945 */ /* 0x000fe80003800200 */
[----:B------:R-:W-:Y:S05]  /*f0e0*/  @P2 BRA `(.L_x_280) ;  /* 0x0000000000042947 */ /* 0x000fea0003800000 */
[----:B------:R-:W-:Y:S05]  /*f0f0*/  BPT.TRAP 0x1 ;  /* 0x000000040000795c */ /* 0x000fea0000300000 */
.L_x_280:
[----:B------:R-:W-:Y:S05]  /*f100*/  BSYNC.RECONVERGENT B0 ;  /* 0x0000000000007941 */ /* 0x000fea0003800200 */
.L_x_279:
[----:B------:R-:W2:Y:S01]  /*f110*/  LDCU.64 UR4, c[0x0][0x348] ;  /* 0x00006900ff0477ac */ /* 0x000ea20008000a00 */
[----:B------:R-:W-:Y:S02]  /*f120*/  UIADD3 UR32, UPT, UPT, UR8, 0x2800, URZ ;  /* 0x0000280008207890 */ /* 0x000fe4000fffe0ff */
[----:B------:R-:W-:Y:S01]  /*f130*/  UIADD3 UR33, UPT, UPT, UR8, 0x3828, URZ ;  /* 0x0000382808217890 */ /* 0x000fe2000fffe0ff */
[----:B------:R-:W-:Y:S01]  /*f140*/  UMOV UR34, URZ ;  /* 0x000000ff00227c82 */ /* 0x000fe20008000000 */
[----:B------:R-:W-:Y:S01]  /*f150*/  UMOV UR35, URZ ;  /* 0x000000ff00237c82 */ /* 0x000fe20008000000 */
[----:B--2---:R-:W-:-:S03]  /*f160*/  UIADD3 UR10, UP1, UPT, UR4, 0x280, URZ ;  /* 0x00000280040a7890 */ /* 0x004fc6000ff3e0ff */
[----:B------:R-:W-:Y:S01]  /*f170*/  UMOV UR4, 0x0 ;  /* 0x0000000000047882 */ /* 0x000fe20000000000 */
[----:B------:R-:W-:-:S03]  /*f180*/  UIADD3.X UR11, UPT, UPT, URZ, UR5, URZ, UP1, !UPT ;  /* 0x00000005ff0b7290 */ /* 0x000fc60008ffe4ff */
[----:B------:R-:W-:-:S06]  /*f190*/  UMOV UR5, 0x10000000 ;  /* 0x1000000000057882 */ /* 0x000fcc0000000000 */
[----:B------:R2:W-:Y:S01]  /*f1a0*/  UTMALDG.4D [UR32], [UR10], desc[UR4] ;  /* 0x000004200a0075b4 */ /* 0x0005e20008019000 */
[----:B------:R-:W-:Y:S01]  /*f1b0*/  NOP ;  /* 0x0000000000007918 */ /* 0x000fe20000000000 */
[----:B------:R-:W-:-:S06]  /*f1c0*/  UISETP.GE.AND UP1, UPT, UR7, 0x41, UPT ;  /* 0x000000410700788c */ /* 0x000fcc000bf26270 */
[----:B------:R-:W-:-:S13]  /*f1d0*/  PLOP3.LUT P1, PT, PT, PT, UP1, 0x80, 0x8 ;  /* 0x000000000008781c */ /* 0x000fda0003f2f018 */
[----:B--2---:R-:W-:Y:S05]  /*f1e0*/  @!P1 EXIT ;  /* 0x000000000000994d */ /* 0x004fea0003800000 */
[----:B------:R-:W-:Y:S01]  /*f1f0*/  UIADD3 UR5, UPT, UPT, UR7, 0x3f, URZ ;  /* 0x0000003f07057890 */ /* 0x000fe2000fffe0ff */
[----:B------:R-:W-:Y:S01]  /*f200*/  HFMA2 R2, -RZ, RZ, 0, 5.9604644775390625e-08 ;  /* 0x00000001ff027431 */ /* 0x000fe200000001ff */
[----:B------:R-:W-:Y:S02]  /*f210*/  UMOV UR10, 0x2 ;  /* 0x00000002000a7882 */ /* 0x000fe40000000000 */
[----:B------:R-:W-:-:S04]  /*f220*/  USHF.R.S32.HI UR4, URZ, 0x1f, UR5 ;  /* 0x0000001fff047899 */ /* 0x000fc80008011405 */
[----:B------:R-:W-:-:S04]  /*f230*/  ULEA.HI UR4, UR4, UR5, URZ, 0x6 ;  /* 0x0000000504047291 */ /* 0x000fc8000f8f30ff */
[----:B------:R-:W-:-:S04]  /*f240*/  USHF.R.S32.HI UR9, URZ, 0x6, UR4 ;  /* 0x00000006ff097899 */ /* 0x000fc80008011404 */
[----:B------:R-:W-:-:S04]  /*f250*/  UISETP.LT.AND UP1, UPT, UR9, 0x2, UPT ;  /* 0x000000020900788c */ /* 0x000fc8000bf21270 */
[----:B------:R-:W-:-:S04]  /*f260*/  USEL UR4, UR9, 0x2, UP1 ;  /* 0x0000000209047887 */ /* 0x000fc80008800000 */
[----:B------:R-:W-:-:S04]  /*f270*/  UIADD3 UR9, UPT, UPT, UR9, -UR4, URZ ;  /* 0x8000000409097290 */ /* 0x000fc8000fffe0ff */
[----:B------:R-:W-:Y:S02]  /*f280*/  UISETP.GE.U32.AND UP1, UPT, UR9, 0x3, UPT ;  /* 0x000000030900788c */ /* 0x000fe4000bf26070 */
[----:B------:R-:W-:Y:S01]  /*f290*/  UIADD3 UR11, UPT, UPT, UR9, 0x1, URZ ;  /* 0x00000001090b7890 */ /* 0x000fe2000fffe0ff */
[----:B------:R-:W2:Y:S03]  /*f2a0*/  LDCU.64 UR4, c[0x0][0x348] ;  /* 0x00006900ff0477ac */ /* 0x000ea60008000a00 */
[----:B------:R-:W-:Y:S01]  /*f2b0*/  ULOP3.LUT UR6, UR11, 0x3, URZ, 0xc0, !UPT ;  /* 0x000000030b067892 */ /* 0x000fe2000f8ec0ff */
[----:B------:R-:W-:Y:S02]  /*f2c0*/  UMOV UR9, 0x1 ;  /* 0x0000000100097882 */ /* 0x000fe40000000000 */
[----:B------:R-:W-:Y:S09]  /*f2d0*/  BRA.U !UP1, `(.L_x_281) ;  /* 0x0000001109107547 */ /* 0x000ff2000b800000 */
[----:B------:R-:W-:Y:S01]  /*f2e0*/  ULOP3.LUT UR9, UR11, 0xfffffffc, URZ, 0xc0, !UPT ;  /* 0xfffffffc0b097892 */ /* 0x000fe2000f8ec0ff */
[----:B------:R-:W-:Y:S01]  /*f2f0*/  MOV R2, 0x1 ;  /* 0x0000000100027802 */ /* 0x000fe20000000f00 */
[----:B------:R-:W-:Y:S01]  /*f300*/  UMOV UR10, 0x2 ;  /* 0x00000002000a7882 */ /* 0x000fe20000000000 */
[----:B------:R-:W-:Y:S01]  /*f310*/  UMOV UR7, URZ ;  /* 0x000000ff00077c82 */ /* 0x000fe20008000000 */
[----:B------:R-:W-:Y:S01]  /*f320*/  UIADD3 UR9, UPT, UPT, -UR9, URZ, URZ ;  /* 0x000000ff09097290 */ /* 0x000fe2000fffe1ff */
[----:B------:R-:W-:-:S11]  /*f330*/  UMOV UR27, 0x80 ;  /* 0x00000080001b7882 */ /* 0x000fd60000000000 */
.L_x_322:
[----:B------:R-:W-:Y:S05]  /*f340*/  BRA.U !UP0, `(.L_x_282) ;  /* 0x0000000108047547 */ /* 0x000fea000b800000 */
[----:B--2---:R-:W-:Y:S05]  /*f350*/  BPT.TRAP 0x1 ;  /* 0x000000040000795c */ /* 0x004fea0000300000 */
.L_x_282:
[----:B------:R-:W3:Y:S01]  /*f360*/  S2UR UR8, SR_CgaCtaId ;  /* 0x00000000000879c3 */ /* 0x000ee20000008800 */
[----:B------:R-:W-:Y:S01]  /*f370*/  UMOV UR11, 0x400 ;  /* 0x00000400000b7882 */ /* 0x000fe20000000000 */
[----:B------:R-:W-:Y:S01]  /*f380*/  SHF.L.U32 R3, R2, 0x1f, RZ ;  /* 0x0000001f02037819 */ /* 0x000fe200000006ff */
[----:B---3--:R-:W-:-:S04]  /*f390*/  ULEA UR8, UR8, UR11, 0x18 ;  /* 0x0000000b08087291 */ /* 0x008fc8000f8ec0ff */
[----:B------:R-:W-:-:S09]  /*f3a0*/  ULEA UR33, UR10, UR8, 0x3 ;  /* 0x000000080a217291 */ /* 0x000fd2000f8e18ff */
[----:B------:R-:W3:Y:S02]  /*f3b0*/  SYNCS.PHASECHK.TRANS64.TRYWAIT P1, [UR33+0x3838], R3 ;  /* 0x00383803ff0075a7 */ /* 0x000ee40008021121 */
[----:B---3--:R-:W-:Y:S05]  /*f3c0*/  @!P1 BRA `(.L_x_283) ;  /* 0x0000002800d09947 */ /* 0x008fea0003800000 */
.L_x_408:
[----:B-1----:R-:W-:-:S04]  /*f3d0*/  @!P0 MOV R0, 0x800 ;  /* 0x0000080000008802 */ /* 0x002fc80000000f00 */
[----:B------:R1:W-:Y:S01]  /*f3e0*/  @!P0 SYNCS.ARRIVE.TRANS64 RZ, [UR33+0x3820], R0 ;  /* 0x00382000ffff89a7 */ /* 0x0003e20008000021 */
[----:B------:R-:W-:Y:S05]  /*f3f0*/  BRA.U !UP2, `(.L_x_284) ;  /* 0x000000010a047547 */ /* 0x000fea000b800000 */
[----:B--2---:R-:W-:Y:S05]  /*f400*/  BPT.TRAP 0x1 ;  /* 0x000000040000795c */ /* 0x004fea0000300000 */
.L_x_284:
[----:B------:R-:W-:Y:S04]  /*f410*/  BSSY.RECONVERGENT B0, `(.L_x_285) ;  /* 0x0000003000007945 */ /* 0x000fe80003800200 */
[----:B------:R-:W-:Y:S05]  /*f420*/  @P2 BRA `(.L_x_286) ;  /* 0x0000000000042947 */ /* 0x000fea0003800000 */
[----:B--2---:R-:W-:Y:S05]  /*f430*/  BPT.TRAP 0x1 ;  /* 0x000000040000795c */ /* 0x004fea0000300000 */
.L_x_286:
[----:B--2---:R-:W-:Y:S05]  /*f440*/  BSYNC.RECONVERGENT B0 ;  /* 0x0000000000007941 */ /* 0x004fea0003800200 */
.L_x_285:
[----:B------:R-:W-:Y:S02]  /*f450*/  ULEA UR32, UR10, UR8, 0xb ;  /* 0x000000080a207291 */ /* 0x000fe4000f8e58ff */
[----:B------:R-:W-:Y:S02]  /*f460*/  UIADD3 UR14, UP1, UPT, UR4, 0x180, URZ ;  /* 0x00000180040e7890 */ /* 0x000fe4000ff3e0ff */
[----:B------:R-:W-:Y:S02]  /*f470*/  UIADD3 UR35, UPT, UPT, UR27, -0x40, URZ ;  /* 0xffffffc01b237890 */ /* 0x000fe4000fffe0ff */
[----:B------:R-:W-:Y:S02]  /*f480*/  UIADD3 UR33, UPT, UPT, UR33, 0x3820, URZ ;  /* 0x0000382021217890 */ /* 0x000fe4000fffe0ff */
[----:B------:R-:W-:Y:S02]  /*f490*/  UIADD3 UR32, UPT, UPT, UR32, 0x2000, URZ ;  /* 0x0000200020207890 */ /* 0x000fe4000fffe0ff */
[----:B------:R-:W-:Y:S01]  /*f4a0*/  UIADD3.X UR15, UPT, UPT, URZ, UR5, URZ, UP1, !UPT ;  /* 0x00000005ff0f7290 */ /* 0x000fe20008ffe4ff */
[----:B------:R-:W-:Y:S01]  /*f4b0*/  UMOV UR12, 0x0 ;  /* 0x00000000000c7882 */ /* 0x000fe20000000000 */
[----:B------:R-:W-:Y:S01]  /*f4c0*/  UMOV UR13, 0x10000000 ;  /* 0x10000000000d7882 */ /* 0x000fe20000000000 */
[----:B------:R-:W-:Y:S01]  /*f4d0*/  UMOV UR34, URZ ;  /* 0x000000ff00227c82 */ /* 0x000fe20008000000 */
[----:B------:R-:W-:-:S05]  /*f4e0*/  UIADD3 UR10, UPT, UPT, UR10, 0x1, URZ ;  /* 0x000000010a0a7890 */ /* 0x000fca000fffe0ff */
[----:B------:R2:W-:Y:S01]  /*f4f0*/  UTMALDG.4D [UR32], [UR14], desc[UR12] ;  /* 0x00000c200e0075b4 */ /* 0x0005e20008019000 */
[----:B------:R-:W-:-:S04]  /*f500*/  UISETP.NE.AND UP1, UPT, UR10, 0x3, UPT ;  /* 0x000000030a00788c */ /* 0x000fc8000bf25270 */
[----:B------:R-:W-:Y:S02]  /*f510*/  USEL UR11, URZ, 0x1, UP1 ;  /* 0x00000001ff0b7887 */ /* 0x000fe40008800000 */
[----:B------:R-:W-:-:S04]  /*f520*/  USEL UR10, UR10, URZ, UP1 ;  /* 0x000000ff0a0a7287 */ /* 0x000fc80008800000 */
[----:B------:R-:W-:Y:S01]  /*f530*/  LOP3.LUT R2, R2, UR11, RZ, 0x3c, !PT ;  /* 0x0000000b02027c12 */ /* 0x000fe2000f8e3cff */
[----:B--2---:R-:W-:Y:S07]  /*f540*/  BRA.U !UP0, `(.L_x_287) ;  /* 0x0000000108047547 */ /* 0x004fee000b800000 */
[----:B------:R-:W-:Y:S05]  /*f550*/  BPT.TRAP 0x1 ;  /* 0x000000040000795c */ /* 0x000fea0000300000 */
.L_x_287:
[----:B------:R-:W-:Y:S01]  /*f560*/  ULEA UR17, UR10, UR8, 0x3 ;  /* 0x000000080a117291 */ /* 0x000fe2000f8e18ff */
[----:B------:R-:W-:-:S08]  /*f570*/  SHF.L.U32 R3, R2, 0x1f, RZ ;  /* 0x0000001f02037819 */ /* 0x000fd000000006ff */
[----:B------:R-:W2:Y:S02]  /*f580*/  SYNCS.PHASECHK.TRANS64.TRYWAIT P1, [UR17+0x3838], R3 ;  /* 0x00383803ff0075a7 */ /* 0x000ea40008021111 */
[----:B--2---:R-:W-:Y:S05]  /*f590*/  @!P1 BRA `(.L_x_288) ;  /* 0x0000002800749947 */ /* 0x004fea0003800000 */
.L_x_410:
[----:B-1----:R-:W-:-:S04]  /*f5a0*/  @!P0 MOV R0, 0x800 ;  /* 0x0000080000008802 */ /* 0x002fc80000000f00 */
[----:B------:R1:W-:Y:S01]  /*f5b0*/  @!P0 SYNCS.ARRIVE.TRANS64 RZ, [UR17+0x3820], R0 ;  /* 0x00382000ffff89a7 */ /* 0x0003e20008000011 */
[----:B------:R-:W-:Y:S05]  /*f5c0*/  BRA.U !UP2, `(.L_x_289) ;  /* 0x000000010a047547 */ /* 0x000fea000b800000 */
[----:B------:R-:W-:Y:S05]  /*f5d0*/  BPT.TRAP 0x1 ;  /* 0x000000040000795c */ /* 0x000fea0000300000 */
.L_x_289:
[----:B------:R-:W-:Y:S04]  /*f5e0*/  BSSY.RECONVERGENT B0, `(.L_x_290) ;  /* 0x0000003000007945 */ /* 0x000fe80003800200 */
[----:B------:R-:W-:Y:S05]  /*f5f0*/  @P2 BRA `(.L_x_291) ;  /* 0x0000000000042947 */ /* 0x000fea0003800000 */
[----:B------:R-:W-:Y:S05]  /*f600*/  BPT.TRAP 0x1 ;  /* 0x000000040000795c */ /* 0x000fea0000300000 */
.L_x_291:
[----:B------:R-:W-:Y:S05]  /*f610*/  BSYNC.RECONVERGENT B0 ;  /* 0x0000000000007941 */ /* 0x000fea0003800200 */
.L_x_290:
        /* <DEDUP_REMOVED lines=9> */
[----:B------:R-:W-:Y:S01]  /*f6b0*/  UMOV UR20, UR36 ;  /* 0x0000002400147c82 */ /* 0x000fe20008000000 */
[----:B------:R-:W-:Y:S01]  /*f6c0*/  UMOV UR21, UR37 ;  /* 0x0000002500157c82 */ /* 0x000fe20008000000 */
[----:B------:R-:W-:-:S03]  /*f6d0*/  UIADD3 UR10, UPT, UPT, UR10, 0x1, URZ ;  /* 0x000000010a0a7890 */ /* 0x000fc6000fffe0ff */
[----:B------:R2:W-:Y:S01]  /*f6e0*/  UTMALDG.4D [UR16], [UR14], desc[UR12] ;  /* 0x00000c100e0075b4 */ /* 0x0005e20008019000 */
[----:B------:R-:W-:-:S04]  /*f6f0*/  UISETP.NE.AND UP1, UPT, UR10, 0x3, UPT ;  /* 0x000000030a00788c */ /* 0x000fc8000bf25270 */
[----:B------:R-:W-:Y:S02]  /*f700*/  USEL UR11, URZ, 0x1, UP1 ;  /* 0x00000001ff0b7887 */ /* 0x000fe40008800000 */
[----:B------:R-:W-:-:S04]  /*f710*/  USEL UR10, UR10, URZ, UP1 ;  /* 0x000000ff0a0a7287 */ /* 0x000fc80008800000 */
[----:B------:R-:W-:Y:S01]  /*f720*/  LOP3.LUT R2, R2, UR11, RZ, 0x3c, !PT ;  /* 0x0000000b02027c12 */ /* 0x000fe2000f8e3cff */
[----:B--2---:R-:W-:Y:S07]  /*f730*/  BRA.U !UP0, `(.L_x_292) ;  /* 0x0000000108047547 */ /* 0x004fee000b800000 */
[----:B------:R-:W-:Y:S05]  /*f740*/  BPT.TRAP 0x1 ;  /* 0x000000040000795c */ /* 0x000fea0000300000 */
.L_x_292:
[----:B------:R-:W-:Y:S01]  /*f750*/  ULEA UR25, UR10, UR8, 0x3 ;  /* 0x000000080a197291 */ /* 0x000fe2000f8e18ff */
[----:B------:R-:W-:-:S08]  /*f760*/  SHF.L.U32 R3, R2, 0x1f, RZ ;  /* 0x0000001f02037819 */ /* 0x000fd000000006ff */
[----:B------:R-:W2:Y:S02]  /*f770*/  SYNCS.PHASECHK.TRANS64.TRYWAIT P1, [UR25+0x3838], R3 ;  /* 0x00383803ff0075a7 */ /* 0x000ea40008021119 */
[----:B--2---:R-:W-:Y:S05]  /*f780*/  @!P1 BRA `(.L_x_293) ;  /* 0x0000002800109947 */ /* 0x004fea0003800000 */
.L_x_412:
[----:B-1----:R-:W-:-:S04]  /*f790*/  @!P0 MOV R0, 0x800 ;  /* 0x0000080000008802 */ /* 0x002fc80000000f00 */
[----:B------:R1:W-:Y:S01]  /*f7a0*/  @!P0 SYNCS.ARRIVE.TRANS64 RZ, [UR25+0x3820], R0 ;  /* 0x00382000ffff89a7 */ /* 0x0003e20008000019 */
[----:B------:R-:W-:Y:S05]  /*f7b0*/  BRA.U !UP2, `(.L_x_294) ;  /* 0x000000010a047547 */ /* 0x000fea000b800000 */
[----:B------:R-:W-:Y:S05]  /*f7c0*/  BPT.TRAP 0x1 ;  /* 0x000000040000795c */ /* 0x000fea0000300000 */
.L_x_294:
[----:B------:R-:W-:Y:S04]  /*f7d0*/  BSSY.RECONVERGENT B0, `(.L_x_295) ;  /* 0x0000003000007945 */ /* 0x000fe80003800200 */
[----:B------:R-:W-:Y:S05]  /*f7e0*/  @P2 BRA `(.L_x_296) ;  /* 0x0000000000042947 */ /* 0x000fea0003800000 */
[----:B------:R-:W-:Y:S05]  /*f7f0*/  BPT.TRAP 0x1 ;  /* 0x000000040000795c */ /* 0x000fea0000300000 */
.L_x_296:
[----:B------:R-:W-:Y:S05]  /*f800*/  BSYNC.RECONVERGENT B0 ;  /* 0x0000000000007941 */ /* 0x000fea0003800200 */
.L_x_295:
[----:B------:R-:W-:Y:S02]  /*f810*/  ULEA UR24, UR10, UR8, 0xb ;  /* 0x000000080a187291 */ /* 0x000fe4000f8e58ff */
[----:B------:R-:W-:Y:S02]  /*f820*/  UIADD3 UR14, UP1, UPT, UR4, 0x180, URZ ;  /* 0x00000180040e7890 */ /* 0x000fe4000ff3e0ff */
        /* <DEDUP_REMOVED lines=16> */
.L_x_297:
[----:B------:R-:W-:Y:S01]  /*f930*/  ULEA UR17, UR10, UR8, 0x3 ;  /* 0x000000080a117291 */ /* 0x000fe2000f8e18ff */
[----:B------:R-:W-:-:S08]  /*f940*/  SHF.L.U32 R3, R2, 0x1f, RZ ;  /* 0x0000001f02037819 */ /* 0x000fd000000006ff */
[----:B------:R-:W2:Y:S02]  /*f950*/  SYNCS.PHASECHK.TRANS64.TRYWAIT P1, [UR17+0x3838], R3 ;  /* 0x00383803ff0075a7 */ /* 0x000ea40008021111 */
[----:B--2---:R-:W-:Y:S05]  /*f960*/  @!P1 BRA `(.L_x_298) ;  /* 0x0000002400b09947 */ /* 0x004fea0003800000 */
.L_x_414:
[----:B-1----:R-:W-:-:S04]  /*f970*/  @!P0 MOV R0, 0x800 ;  /* 0x0000080000008802 */ /* 0x002fc80000000f00 */
[----:B------:R1:W-:Y:S01]  /*f980*/  @!P0 SYNCS.ARRIVE.TRANS64 RZ, [UR17+0x3820], R0 ;  /* 0x00382000ffff89a7 */ /* 0x0003e20008000011 */
[----:B------:R-:W-:Y:S05]  /*f990*/  BRA.U !UP2, `(.L_x_299) ;  /* 0x000000010a047547 */ /* 0x000fea000b800000 */
[----:B------:R-:W-:Y:S05]  /*f9a0*/  BPT.TRAP 0x1 ;  /* 0x000000040000795c */ /* 0x000fea0000300000 */
.L_x_299:
[----:B------:R-:W-:Y:S04]  /*f9b0*/  BSSY.RECONVERGENT B0, `(.L_x_300) ;  /* 0x0000003000007945 */ /* 0x000fe80003800200 */
[----:B------:R-:W-:Y:S05]  /*f9c0*/  @P2 BRA `(.L_x_301) ;  /* 0x0000000000042947 */ /* 0x000fea0003800000 */
[----:B------:R-:W-:Y:S05]  /*f9d0*/  BPT.TRAP 0x1 ;  /* 0x000000040000795c */ /* 0x000fea0000300000 */
.L_x_301:
[----:B------:R-:W-:Y:S05]  /*f9e0*/  BSYNC.RECONVERGENT B0 ;  /* 0x0000000000007941 */ /* 0x000fea0003800200 */
.L_x_300:
        /* <DEDUP_REMOVED lines=10> */
[----:B------:R-:W-:Y:S01]  /*fa90*/  UMOV UR21, UR37 ;  /* 0x0000002500157c82 */ /* 0x000fe20008000000 */
[----:B------:R-:W-:-:S02]  /*faa0*/  UIADD3 UR10, UPT, UPT, UR10, 0x1, URZ ;  /* 0x000000010a0a7890 */ /* 0x000fc4000fffe0ff */
[----:B------:R2:W-:Y:S02]  /*fab0*/  UTMALDG.4D [UR16], [UR14], desc[UR12] ;  /* 0x00000c100e0075b4 */ /* 0x0005e40008019000 */
[----:B------:R-:W-:-:S04]  /*fac0*/  UISETP.NE.AND UP1, UPT, UR10, 0x3, UPT ;  /* 0x000000030a00788c */ /* 0x000fc8000bf25270 */
[----:B------:R-:W-:Y:S02]  /*fad0*/  USEL UR11, URZ, 0x1, UP1 ;  /* 0x00000001ff0b7887 */ /* 0x000fe40008800000 */
[----:B------:R-:W-:-:S04]  /*fae0*/  USEL UR10, UR10, URZ, UP1 ;  /* 0x000000ff0a0a7287 */ /* 0x000fc80008800000 */
[----:B------:R-:W-:Y:S01]  /*faf0*/  LOP3.LUT R2, R2, UR11, RZ, 0x3c, !PT ;  /* 0x0000000b02027c12 */ /* 0x000fe2000f8e3cff */
[----:B--2---:R-:W-:Y:S07]  /*fb00*/  BRA.U !UP0, `(.L_x_302) ;  /* 0x0000000108047547 */ /* 0x004fee000b800000 */
[----:B------:R-:W-:Y:S05]  /*fb10*/  BPT.TRAP 0x1 ;  /* 0x000000040000795c */ /* 0x000fea0000300000 */
.L_x_302:
[----:B------:R-:W-:Y:S01]  /*fb20*/  ULEA UR17, UR10, UR8, 0x3 ;  /* 0x000000080a117291 */ /* 0x000fe2000f8e18ff */
[----:B------:R-:W-:-:S08]  /*fb30*/  SHF.L.U32 R3, R2, 0x1f, RZ ;  /* 0x0000001f02037819 */ /* 0x000fd000000006ff */
[----:B------:R-:W2:Y:S02]  /*fb40*/  SYNCS.PHASECHK.TRANS64.TRYWAIT P1, [UR17+0x3838], R3 ;  /* 0x00383803ff0075a7 */ /* 0x000ea40008021111 */
[----:B--2---:R-:W-:Y:S05]  /*fb50*/  @!P1 BRA `(.L_x_303) ;  /* 0x00000024004c9947 */ /* 0x004fea0003800000 */
.L_x_416:
[----:B-1----:R-:W-:-:S04]  /*fb60*/  @!P0 MOV R0, 0x800 ;  /* 0x0000080000008802 */ /* 0x002fc80000000f00 */
[----:B------:R1:W-:Y:S01]  /*fb70*/  @!P0 SYNCS.ARRIVE.TRANS64 RZ, [UR17+0x3820], R0 ;  /* 0x00382000ffff89a7 */ /* 0x0003e20008000011 */
[----:B------:R-:W-:Y:S05]  /*fb80*/  BRA.U !UP2, `(.L_x_304) ;  /* 0x000000010a047547 */ /* 0x000fea000b800000 */
[----:B------:R-:W-:Y:S05]  /*fb90*/  BPT.TRAP 0x1 ;  /* 0x000000040000795c */ /* 0x000fea0000300000 */
.L_x_304:
[----:B------:R-:W-:Y:S04]  /*fba0*/  BSSY.RECONVERGENT B0, `(.L_x_305) ;  /* 0x0000003000007945 */ /* 0x000fe80003800200 */
[----:B------:R-:W-:Y:S05]  /*fbb0*/  @P2 BRA `(.L_x_306) ;  /* 0x0000000000042947 */ /* 0x000fea0003800000 */
[----:B------:R-:W-:Y:S05]  /*fbc0*/  BPT.TRAP 0x1 ;  /* 0x000000040000795c */ /* 0x000fea0000300000 */
.L_x_306:
[----:B------:R-:W-:Y:S05]  /*fbd0*/  BSYNC.RECONVERGENT B0 ;  /* 0x0000000000007941 */ /* 0x000fea0003800200 */
.L_x_305:
[----:B------:R-:W-:Y:S02]  /*fbe0*/  ULEA UR16, UR10, UR8, 0xb ;  /* 0x000000080a107291 */ /* 0x000fe4000f8e58ff */
[----:B------:R-:W-:Y:S02]  /*fbf0*/  UIADD3 UR14, UP1, UPT, UR4, 0x180, URZ ;  /* 0x00000180040e7890 */ /* 0x000fe4000ff3e0ff */
[----:B------:R-:W-:Y:S02]  /*fc00*/  UIADD3 UR19, UPT, UPT, UR27, 0x40, URZ ;  /* 0x000000401b137890 */ /* 0x000fe4000fffe0ff */
        /* <DEDUP_REMOVED lines=16> */
.L_x_307:
[----:B------:R-:W-:Y:S01]  /*fd10*/  ULEA UR17, UR10, UR8, 0x3 ;  /* 0x000000080a117291 */ /* 0x000fe2000f8e18ff */
[----:B------:R-:W-:-:S08]  /*fd20*/  SHF.L.U32 R3, R2, 0x1f, RZ ;  /* 0x0000001f02037819 */ /* 0x000fd000000006ff */
[----:B------:R-:W2:Y:S02]  /*fd30*/  SYNCS.PHASECHK.TRANS64.TRYWAIT P1, [UR17+0x3838], R3 ;  /* 0x00383803ff0075a7 */ /* 0x000ea40008021111 */
[----:B--2---:R-:W-:Y:S05]  /*fd40*/  @!P1 BRA `(.L_x_308) ;  /* 0x0000002000e89947 */ /* 0x004fea0003800000 */
.L_x_418:
[----:B-1----:R-:W-:-:S04]  /*fd50*/  @!P0 MOV R0, 0x800 ;  /* 0x0000080000008802 */ /* 0x002fc80000000f00 */
[----:B------:R1:W-:Y:S01]  /*fd60*/  @!P0 SYNCS.ARRIVE.TRANS64 RZ, [UR17+0x3820], R0 ;  /* 0x00382000ffff89a7 */ /* 0x0003e20008000011 */
[----:B------:R-:W-:Y:S05]  /*fd70*/  BRA.U !UP2, `(.L_x_309) ;  /* 0x000000010a047547 */ /* 0x000fea000b800000 */
[----:B------:R-:W-:Y:S05]  /*fd80*/  BPT.TRAP 0x1 ;  /* 0x000000040000795c */ /* 0x000fea0000300000 */
.L_x_309:
[----:B------:R-:W-:Y:S04]  /*fd90*/  BSSY.RECONVERGENT B0, `(.L_x_310) ;  /* 0x0000003000007945 */ /* 0x000fe80003800200 */
[----:B------:R-:W-:Y:S05]  /*fda0*/  @P2 BRA `(.L_x_311) ;  /* 0x0000000000042947 */ /* 0x000fea0003800000 */
[----:B------:R-:W-:Y:S05]  /*fdb0*/  BPT.TRAP 0x1 ;  /* 0x000000040000795c */ /* 0x000fea0000300000 */
.L_x_311:
[----:B------:R-:W-:Y:S05]  /*fdc0*/  BSYNC.RECONVERGENT B0 ;  /* 0x0000000000007941 */ /* 0x000fea0003800200 */
.L_x_310:
        /* <DEDUP_REMOVED lines=19> */
.L_x_312:
[----:B------:R-:W-:Y:S01]  /*ff00*/  ULEA UR17, UR10, UR8, 0x3 ;  /* 0x000000080a117291 */ /* 0x000fe2000f8e18ff */
[----:B------:R-:W-:-:S08]  /*ff10*/  SHF.L.U32 R3, R2, 0x1f, RZ ;  /* 0x0000001f02037819 */ /* 0x000fd000000006ff */
[----:B------:R-:W2:Y:S02]  /*ff20*/  SYNCS.PHASECHK.TRANS64.TRYWAIT P1, [UR17+0x3838], R3 ;  /* 0x00383803ff0075a7 */ /* 0x000ea40008021111 */
[----:B--2---:R-:W-:Y:S05]  /*ff30*/  @!P1 BRA `(.L_x_313) ;  /* 0x0000002000849947 */ /* 0x004fea0003800000 */
.L_x_420:
[----:B-1----:R-:W-:-:S04]  /*ff40*/  @!P0 MOV R0, 0x800 ;  /* 0x0000080000008802 */ /* 0x002fc80000000f00 */
[----:B------:R1:W-:Y:S01]  /*ff50*/  @!P0 SYNCS.ARRIVE.TRANS64 RZ, [UR17+0x3820], R0 ;  /* 0x00382000ffff89a7 */ /* 0x0003e20008000011 */
[----:B------:R-:W-:Y:S05]  /*ff60*/  BRA.U !UP2, `(.L_x_314) ;  /* 0x000000010a047547 */ /* 0x000fea000b800000 */
[----:B------:R-:W-:Y:S05]  /*ff70*/  BPT.TRAP 0x1 ;  /* 0x000000040000795c */ /* 0x000fea0000300000 */
.L_x_314:
[----:B------:R-:W-:Y:S04]  /*ff80*/  BSSY.RECONVERGENT B0, `(.L_x_315) ;  /* 0x0000003000007945 */ /* 0x000fe80003800200 */
[----:B------:R-:W-:Y:S05]  /*ff90*/  @P2 BRA `(.L_x_316) ;  /* 0x0000000000042947 */ /* 0x000fea0003800000 */
[----:B------:R-:W-:Y:S05]  /*ffa0*/  BPT.TRAP 0x1 ;  /* 0x000000040000795c */ /* 0x000fea0000300000 */
.L_x_316:
[----:B------:R-:W-:Y:S05]  /*ffb0*/  BSYNC.RECONVERGENT B0 ;  /* 0x0000000000007941 */ /* 0x000fea0003800200 */
.L_x_315:
        /* <DEDUP_REMOVED lines=19> */
.L_x_317:
[----:B------:R-:W-:Y:S01]  /*100f0*/  ULEA UR17, UR10, UR8, 0x3 ;  /* 0x000000080a117291 */ /* 0x000fe2000f8e18ff */
[----:B------:R-:W-:-:S08]  /*10100*/  SHF.L.U32 R3, R2, 0x1f, RZ ;  /* 0x0000001f02037819 */ /* 0x000fd000000006ff */
[----:B------:R-:W2:Y:S02]  /*10110*/  SYNCS.PHASECHK.TRANS64.TRYWAIT P1, [UR17+0x3838], R3 ;  /* 0x00383803ff0075a7 */ /* 0x000ea40008021111 */
[----:B--2---:R-:W-:Y:S05]  /*10120*/  @!P1 BRA `(.L_x_318) ;  /* 0x0000002000209947 */ /* 0x004fea0003800000 */
.L_x_422:
[----:B-1----:R-:W-:-:S04]  /*10130*/  @!P0 MOV R0, 0x800 ;  /* 0x0000080000008802 */ /* 0x002fc80000000f00 */
[----:B------:R1:W-:Y:S01]  /*10140*/  @!P0 SYNCS.ARRIVE.TRANS64 RZ, [UR17+0x3820], R0 ;  /* 0x00382000ffff89a7 */ /* 0x0003e20008000011 */
[----:B------:R-:W-:Y:S05]  /*10150*/  BRA.U !UP2, `(.L_x_319) ;  /* 0x000000010a047547 */ /* 0x000fea000b800000 */
[----:B------:R-:W-:Y:S05]  /*10160*/  BPT.TRAP 0x1 ;  /* 0x000000040000795c */ /* 0x000fea0000300000 */
.L_x_319:
[----:B------:R-:W-:Y:S04]  /*10170*/  BSSY.RECONVERGENT B0, `(.L_x_320) ;  /* 0x0000003000007945 */ /* 0x000fe80003800200 */
[----:B------:R-:W-:Y:S05]  /*10180*/  @P2 BRA `(.L_x_321) ;  /* 0x0000000000042947 */ /* 0x000fea0003800000 */
[----:B------:R-:W-:Y:S05]  /*10190*/  BPT.TRAP 0x1 ;  /* 0x000000040000795c */ /* 0x000fea0000300000 */
.L_x_321:
[----:B------:R-:W-:Y:S05]  /*101a0*/  BSYNC.RECONVERGENT B0 ;  /* 0x0000000000007941 */ /* 0x000fea0003800200 */
.L_x_320:
        /* <DEDUP_REMOVED lines=13> */
[----:B------:R-:W-:Y:S02]  /*10280*/  UIADD3 UR9, UPT, UPT, UR9, 0x4, URZ ;  /* 0x0000000409097890 */ /* 0x000fe4000fffe0ff */
[----:B------:R-:W-:Y:S02]  /*10290*/  UISETP.NE.AND UP1, UPT, UR10, 0x3, UPT ;  /* 0x000000030a00788c */ /* 0x000fe4000bf25270 */
[----:B------:R-:W-:Y:S02]  /*102a0*/  UIADD3 UR7, UPT, UPT, UR7, 0x4, URZ ;  /* 0x0000000407077890 */ /* 0x000fe4000fffe0ff */
[----:B------:R-:W-:Y:S02]  /*102b0*/  USEL UR11, URZ, 0x1, UP1 ;  /* 0x00000001ff0b7887 */ /* 0x000fe40008800000 */
[----:B------:R-:W-:Y:S02]  /*102c0*/  USEL UR10, UR10, URZ, UP1 ;  /* 0x000000ff0a0a7287 */ /* 0x000fe40008800000 */
[----:B------:R-:W-:-:S02]  /*102d0*/  UISETP.NE.AND UP1, UPT, UR9, URZ, UPT ;  /* 0x000000ff0900728c */ /* 0x000fc4000bf25270 */
[----:B------:R-:W-:Y:S01]  /*102e0*/  LOP3.LUT R2, R2, UR11, RZ, 0x3c, !PT ;  /* 0x0000000b02027c12 */ /* 0x000fe2000f8e3cff */
[----:B------:R-:W-:-:S06]  /*102f0*/  UIADD3 UR27, UPT, UPT, UR27, 0x100, URZ ;  /* 0x000001001b1b7890 */ /* 0x000fcc000fffe0ff */
[----:B---3--:R-:W-:Y:S06]  /*10300*/  BRA.U UP1, `(.L_x_322) ;  /* 0xfffffff1010c7547 */ /* 0x008fec000b83ffff */
[----:B------:R-:W-:Y:S02]  /*10310*/  UIADD3 UR9, UPT, UPT, UR7, 0x1, URZ ;  /* 0x0000000107097890 */ /* 0x000fe4000fffe0ff */
.L_x_281:
[----:B------:R-:W-:-:S13]  /*10320*/  ISETP.NE.AND P1, PT, RZ, UR6, PT ;  /* 0x00000006ff007c0c */ /* 0x000fda000bf25270 */
[----:B--2---:R-:W-:Y:S05]  /*10330*/  @!P1 EXIT ;  /* 0x000000000000994d */ /* 0x004fea0003800000 */
[----:B------:R-:W-:Y:S02]  /*10340*/  UIADD3 UR7, UPT, UPT, -UR6, URZ, URZ ;  /* 0x000000ff06077290 */ /* 0x000fe4000fffe1ff */
[----:B------:R-:W-:-:S12]  /*10350*/  USHF.L.U32 UR27, UR9, 0x6, URZ ;  /* 0x00000006091b7899 */ /* 0x000fd800080006ff */
.L_x_333:
[----:B------:R-:W-:Y:S05]  /*10360*/  BRA.U !UP0, `(.L_x_323) ;  /* 0x0000000108047547 */ /* 0x000fea000b800000 */
[----:B------:R-:W-:Y:S05]  /*10370*/  BPT.TRAP 0x1 ;  /* 0x000000040000795c */ /* 0x000fea0000300000 */
.L_x_323:
[----:B------:R-:W-:Y:S01]  /*10380*/  ULEA UR25, UR10, UR8, 0x3 ;  /* 0x000000080a197291 */ /* 0x000fe2000f8e18ff */
[----:B------:R-:W-:-:S08]  /*10390*/  SHF.L.U32 R3, R2, 0x1f, RZ ;  /* 0x0000001f02037819 */ /* 0x000fd000000006ff */
[----:B------:R-:W2:Y:S02]  /*103a0*/  SYNCS.PHASECHK.TRANS64.TRYWAIT P1, [UR25+0x3838], R3 ;  /* 0x00383803ff0075a7 */ /* 0x000ea40008021119 */
[----:B--2---:R-:W-:Y:S05]  /*103b0*/  @!P1 BRA `(.L_x_324) ;  /* 0x0000001c00949947 */ /* 0x004fea0003800000 */
.L_x_424:
[----:B-1----:R-:W-:-:S04]  /*103c0*/  @!P0 MOV R0, 0x800 ;  /* 0x0000080000008802 */ /* 0x002fc80000000f00 */
[----:B------:R1:W-:Y:S01]  /*103d0*/  @!P0 SYNCS.ARRIVE.TRANS64 RZ, [UR25+0x3820], R0 ;  /* 0x00382000ffff89a7 */ /* 0x0003e20008000019 */
[----:B------:R-:W-:Y:S05]  /*103e0*/  BRA.U !UP2, `(.L_x_325) ;  /* 0x000000010a047547 */ /* 0x000fea000b800000 */
[----:B------:R-:W-:Y:S05]  /*103f0*/  BPT.TRAP 0x1 ;  /* 0x000000040000795c */ /* 0x000fea0000300000 */
.L_x_325:
[----:B------:R-:W-:Y:S04]  /*10400*/  BSSY.RECONVERGENT B0, `(.L_x_326) ;  /* 0x0000003000007945 */ /* 0x000fe80003800200 */
[----:B------:R-:W-:Y:S05]  /*10410*/  @P2 BRA `(.L_x_327) ;  /* 0x0000000000042947 */ /* 0x000fea0003800000 */
[----:B------:R-:W-:Y:S05]  /*10420*/  BPT.TRAP 0x1 ;  /* 0x000000040000795c */ /* 0x000fea0000300000 */
.L_x_327:
[----:B------:R-:W-:Y:S05]  /*10430*/  BSYNC.RECONVERGENT B0 ;  /* 0x0000000000007941 */ /* 0x000fea0003800200 */
.L_x_326:
        /* <DEDUP_REMOVED lines=18> */
.L_x_328:
[----:B------:R-:W-:Y:S01]  /*10560*/  ULEA UR17, UR6, UR8, 0x3 ;  /* 0x0000000806117291 */ /* 0x000fe2000f8e18ff */
[----:B------:R-:W-:-:S08]  /*10570*/  SHF.L.U32 R3, R2, 0x1f, RZ ;  /* 0x0000001f02037819 */ /* 0x000fd000000006ff */
[----:B------:R-:W2:Y:S02]  /*10580*/  SYNCS.PHASECHK.TRANS64.TRYWAIT P1, [UR17+0x3838], R3 ;  /* 0x00383803ff0075a7 */ /* 0x000ea40008021111 */
[----:B--2---:R-:W-:Y:S05]  /*10590*/  @!P1 BRA `(.L_x_329) ;  /* 0x0000001c00349947 */ /* 0x004fea0003800000 */
.L_x_426:
[----:B-1----:R-:W-:-:S04]  /*105a0*/  @!P0 MOV R0, 0x800 ;  /* 0x0000080000008802 */ /* 0x002fc80000000f00 */
[----:B------:R1:W-:Y:S01]  /*105b0*/  @!P0 SYNCS.ARRIVE.TRANS64 RZ, [UR17+0x3820], R0 ;  /* 0x00382000ffff89a7 */ /* 0x0003e20008000011 */
[----:B------:R-:W-:Y:S05]  /*105c0*/  BRA.U !UP2, `(.L_x_330) ;  /* 0x000000010a047547 */ /* 0x000fea000b800000 */
[----:B------:R-:W-:Y:S05]  /*105d0*/  BPT.TRAP 0x1 ;  /* 0x000000040000795c */ /* 0x000fea0000300000 */
.L_x_330:
[----:B------:R-:W-:Y:S04]  /*105e0*/  BSSY.RECONVERGENT B0, `(.L_x_331) ;  /* 0x0000003000007945 */ /* 0x000fe80003800200 */
[----:B------:R-:W-:Y:S05]  /*105f0*/  @P2 BRA `(.L_x_332) ;  /* 0x0000000000042947 */ /* 0x000fea0003800000 */
[----:B------:R-:W-:Y:S05]  /*10600*/  BPT.TRAP 0x1 ;  /* 0x000000040000795c */ /* 0x000fea0000300000 */
.L_x_332:
[----:B------:R-:W-:Y:S05]  /*10610*/  BSYNC.RECONVERGENT B0 ;  /* 0x0000000000007941 */ /* 0x000fea0003800200 */
.L_x_331:
        /* <DEDUP_REMOVED lines=12> */
[----:B------:R2:W-:Y:S01]  /*106e0*/  UTMALDG.4D [UR16], [UR14], desc[UR12] ;  /* 0x00000c100e0075b4 */ /* 0x0005e20008019000 */
[----:B------:R-:W-:Y:S02]  /*106f0*/  UIADD3 UR7, UPT, UPT, UR7, 0x1, URZ ;  /* 0x0000000107077890 */ /* 0x000fe4000fffe0ff */
[----:B------:R-:W-:Y:S02]  /*10700*/  UISETP.NE.AND UP1, UPT, UR10, 0x3, UPT ;  /* 0x000000030a00788c */ /* 0x000fe4000bf25270 */
[----:B------:R-:W-:Y:S02]  /*10710*/  UIADD3 UR27, UPT, UPT, UR27, 0x40, URZ ;  /* 0x000000401b1b7890 */ /* 0x000fe4000fffe0ff */
[----:B------:R-:W-:Y:S02]  /*10720*/  USEL UR6, URZ, 0x1, UP1 ;  /* 0x00000001ff067887 */ /* 0x000fe40008800000 */
[----:B------:R-:W-:Y:S02]  /*10730*/  USEL UR10, UR10, URZ, UP1 ;  /* 0x000000ff0a0a7287 */ /* 0x000fe40008800000 */
[----:B------:R-:W-:-:S02]  /*10740*/  UISETP.NE.AND UP1, UPT, UR7, URZ, UPT ;  /* 0x000000ff0700728c */ /* 0x000fc4000bf25270 */
[----:B------:R-:W-:-:S07]  /*10750*/  LOP3.LUT R2, R2, UR6, RZ, 0x3c, !PT ;  /* 0x0000000602027c12 */ /* 0x000fce000f8e3cff */
[----:B--2---:R-:W-:Y:S05]  /*10760*/  BRA.U UP1, `(.L_x_333) ;  /* 0xfffffff901fc7547 */ /* 0x004fea000b83ffff */
[----:B------:R-:W-:Y:S05]  /*10770*/  EXIT ;  /* 0x000000000000794d */ /* 0x000fea0003800000 */
.L_x_445:
[----:B------:R-:W-:-:S08]  /*10780*/  NOP ;  /* 0x0000000000007918 */ /* 0x000fd00000000000 */
[----:B------:R-:W1:-:S00]  /*10790*/  USETMAXREG.DEALLOC.CTAPOOL 0x20 ;  /* 0x00000020000079c8 */ /* 0x000e4000080e0500 */
[----:B------:R-:W2:Y:S08]  /*107a0*/  S2UR UR18, SR_CTAID.X ;  /* 0x00000000001279c3 */ /* 0x000eb00000002500 */
[----:B-1----:R-:W1:Y:S01]  /*107b0*/  LDC R0, c[0x0][0x380] ;  /* 0x0000e000ff007b82 */ /* 0x002e620000000800 */
[----:B--2---:R-:W-:-:S06]  /*107c0*/  USHF.L.U32 UR18, UR18, 0x8, URZ ;  /* 0x0000000812127899 */ /* 0x004fcc00080006ff */
[----:B-1----:R-:W-:-:S13]  /*107d0*/  ISETP.LE.U32.AND P0, PT, R0, UR18, PT ;  /* 0x0000001200007c0c */ /* 0x002fda000bf03070 */
[----:B------:R-:W-:Y:S05]  /*107e0*/  @P0 EXIT ;  /* 0x000000000000094d */ /* 0x000fea0003800000 */
[----:B------:R-:W1:Y:S01]  /*107f0*/  LDCU UR19, c[0x0][0x38c] ;  /* 0x00007180ff1377ac */ /* 0x000e620008000800 */
[----:B------:R-:W2:Y:S01]  /*10800*/  S2UR UR4, SR_CTAID.Y ;  /* 0x00000000000479c3 */ /* 0x000ea20000002600 */
[----:B------:R-:W-:Y:S01]  /*10810*/  UMOV UR6, URZ ;  /* 0x000000ff00067c82 */ /* 0x000fe20008000000 */
[----:B------:R-:W-:Y:S01]  /*10820*/  ELECT P0, URZ, PT ;  /* 0x0000000000ff782f */ /* 0x000fe20003800000 */
[----:B-1----:R-:W1:Y:S01]  /*10830*/  I2F.U32.RP R2, UR19 ;  /* 0x0000001300027d06 */ /* 0x002e620008209000 */
[----:B------:R-:W-:-:S07]  /*10840*/  UISETP.NE.U32.AND UP0, UPT, UR19, URZ, UPT ;  /* 0x000000ff1300728c */ /* 0x000fce000bf05070 */
[----:B-1----:R-:W1:Y:S02]  /*10850*/  MUFU.RCP R0, R2 ;  /* 0x0000000200007308 */ /* 0x002e640000001000 */
[----:B-1----:R-:W-:-:S06]  /*10860*/  VIADD R0, R0, 0xffffffe ;  /* 0x0ffffffe00007836 */ /* 0x002fcc0000000000 */
[----:B------:R-:W1:Y:S02]  /*10870*/  F2I.FTZ.U32.TRUNC.NTZ R0, R0 ;  /* 0x0000000000007305 */ /* 0x000e64000021f000 */
[----:B-1----:R-:W-:-:S13]  /*10880*/  R2UR UR7, R0 ;  /* 0x00000000000772ca */ /* 0x002fda00000e0000 */
[----:B------:R-:W-:-:S04]  /*10890*/  UIADD3 UR5, UPT, UPT, URZ, -UR7, URZ ;  /* 0x80000007ff057290 */ /* 0x000fc8000fffe0ff */
[----:B------:R-:W-:-:S04]  /*108a0*/  UIMAD UR5, UR5, UR19, URZ ;  /* 0x00000013050572a4 */ /* 0x000fc8000f8e02ff */
[----:B------:R-:W-:-:S04]  /*108b0*/  UIMAD.WIDE.U32 UR6, UR7, UR5, UR6 ;  /* 0x00000005070672a5 */ /* 0x000fc8000f8e0006 */
[----:B--2---:R-:W-:-:S07]  /*108c0*/  UIMAD.WIDE.U32 UR20, UR7, UR4, URZ ;  /* 0x00000004071472a5 */ /* 0x004fce000f8e00ff */
[----:B------:R-:W-:Y:S02]  /*108d0*/  UMOV UR20, UR21 ;  /* 0x0000001500147c82 */ /* 0x000fe40008000000 */
[----:B------:R-:W-:Y:S02]  /*108e0*/  UIADD3 UR5, UPT, UPT, -UR20, URZ, URZ ;  /* 0x000000ff14057290 */ /* 0x000fe4000fffe1ff */
[----:B------:R-:W1:Y:S02]  /*108f0*/  S2UR UR21, SR_CTAID.Z ;  /* 0x00000000001579c3 */ /* 0x000e640000002700 */
        /* <DEDUP_REMOVED lines=9> */
[----:B-1----:R-:W-:Y:S11]  /*10990*/  BRA.U UP6, `(.L_x_334) ;  /* 0x0000000106047547 */ /* 0x002ff6000b800000 */
[----:B------:R-:W-:Y:S05]  /*109a0*/  BPT.TRAP 0x1 ;  /* 0x000000040000795c */ /* 0x000fea0000300000 */
.L_x_334:
[----:B------:R-:W1:Y:S01]  /*109b0*/  S2UR UR4, SR_CgaCtaId ;  /* 0x00000000000479c3 */ /* 0x000e620000008800 */
[----:B------:R-:W-:Y:S01]  /*109c0*/  UMOV UR16, 0x400 ;  /* 0x0000040000107882 */ /* 0x000fe20000000000 */
[----:B------:R-:W-:Y:S01]  /*109d0*/  SHF.L.U32 R3, RZ, 0x1f, RZ ;  /* 0x0000001fff037819 */ /* 0x000fe200000006ff */
[----:B-1----:R-:W-:-:S09]  /*109e0*/  ULEA UR16, UR4, UR16, 0x18 ;  /* 0x0000001004107291 */ /* 0x002fd2000f8ec0ff */
[----:B------:R-:W1:Y:S02]  /*109f0*/  SYNCS.PHASECHK.TRANS64.TRYWAIT P0, [UR16+0x38b0], R3 ;  /* 0x0038b003ff0075a7 */ /* 0x000e640008001110 */
[----:B-1----:R-:W-:Y:S05]  /*10a00*/  @!P0 BRA `(.L_x_335) ;  /* 0x0000001800308947 */ /* 0x002fea0003800000 */
.L_x_428:
[----:B------:R-:W2:Y:S01]  /*10a10*/  LDCU.64 UR6, c[0x0][0x348] ;  /* 0x00006900ff0677ac */ /* 0x000ea20008000a00 */
[----:B------:R-:W-:Y:S01]  /*10a20*/  UMOV UR17, URZ ;  /* 0x000000ff00117c82 */ /* 0x000fe20008000000 */
[----:B--2---:R-:W-:-:S04]  /*10a30*/  UIADD3 UR6, UP0, UPT, UR6, 0x400, URZ ;  /* 0x0000040006067890 */ /* 0x004fc8000ff1e0ff */
[----:B------:R-:W-:-:S09]  /*10a40*/  UIADD3.X UR7, UPT, UPT, URZ, UR7, URZ, UP0, !UPT ;  /* 0x00000007ff077290 */ /* 0x000fd200087fe4ff */
[----:B------:R2:W-:Y:S01]  /*10a50*/  UTMASTG.5D [UR16], [UR6] ;  /* 0x00000010060073b5 */ /* 0x0005e20008020000 */
[----:B------:R0:W-:Y:S01]  /*10a60*/  UTMACMDFLUSH ;  /* 0x00000000000079b7 */ /* 0x0001e20000000000 */
[----:B--2---:R-:W-:Y:S05]  /*10a70*/  BRA.U UP6, `(.L_x_336) ;  /* 0x0000000106047547 */ /* 0x004fea000b800000 */
[----:B------:R-:W-:Y:S05]  /*10a80*/  BPT.TRAP 0x1 ;  /* 0x000000040000795c */ /* 0x000fea0000300000 */
.L_x_336:
[----:B------:R-:W2:Y:S02]  /*10a90*/  SYNCS.PHASECHK.TRANS64.TRYWAIT P0, [UR16+0x38b8], R3 ;  /* 0x0038b803ff0075a7 */ /* 0x000ea40008001110 */
[----:B--2---:R-:W-:Y:S05]  /*10aa0*/  @!P0 BRA `(.L_x_337) ;  /* 0x0000001800208947 */ /* 0x004fea0003800000 */
.L_x_430:
[----:B------:R-:W2:Y:S01]  /*10ab0*/  LDCU.64 UR6, c[0x0][0x348] ;  /* 0x00006900ff0677ac */ /* 0x000ea20008000a00 */
[----:B------:R-:W-:Y:S02]  /*10ac0*/  UIADD3 UR10, UPT, UPT, UR18, 0x80, URZ ;  /* 0x00000080120a7890 */ /* 0x000fe4000fffe0ff */
[----:B------:R-:W-:Y:S01]  /*10ad0*/  UIADD3 UR8, UPT, UPT, UR16, 0x1000, URZ ;  /* 0x0000100010087890 */ /* 0x000fe2000fffe0ff */
[----:B------:R-:W-:Y:S01]  /*10ae0*/  UMOV UR9, URZ ;  /* 0x000000ff00097c82 */ /* 0x000fe20008000000 */
[----:B------:R-:W-:Y:S01]  /*10af0*/  UMOV UR11, UR19 ;  /* 0x00000013000b7c82 */ /* 0x000fe20008000000 */
[----:B------:R-:W-:Y:S01]  /*10b00*/  UMOV UR12, UR20 ;  /* 0x00000014000c7c82 */ /* 0x000fe20008000000 */
[----:B------:R-:W-:Y:S01]  /*10b10*/  UMOV UR13, UR21 ;  /* 0x00000015000d7c82 */ /* 0x000fe20008000000 */
[----:B--2---:R-:W-:-:S04]  /*10b20*/  UIADD3 UR6, UP0, UPT, UR6, 0x400, URZ ;  /* 0x0000040006067890 */ /* 0x004fc8000ff1e0ff */
[----:B------:R-:W-:-:S09]  /*10b30*/  UIADD3.X UR7, UPT, UPT, URZ, UR7, URZ, UP0, !UPT ;  /* 0x00000007ff077290 */ /* 0x000fd200087fe4ff */
[----:B------:R2:W-:Y:S01]  /*10b40*/  UTMASTG.5D [UR8], [UR6] ;  /* 0x00000008060073b5 */ /* 0x0005e20008020000 */
[----:B------:R0:W-:Y:S01]  /*10b50*/  UTMACMDFLUSH ;  /* 0x00000000000079b7 */ /* 0x0001e20000000000 */
[----:B------:R-:W-:-:S04]  /*10b60*/  DEPBAR.LE SB0, 0x1 ;  /* 0x000080400000791a */ /* 0x000fc80000000000 */
[----:B--2---:R-:W-:Y:S05]  /*10b70*/  BRA.U UP6, `(.L_x_338) ;  /* 0x0000000106047547 */ /* 0x004fea000b800000 */
[----:B------:R-:W-:Y:S05]  /*10b80*/  BPT.TRAP 0x1 ;  /* 0x000000040000795c */ /* 0x000fea0000300000 */
.L_x_338:
[----:B------:R-:W-:-:S04]  /*10b90*/  UIADD3 UR5, UPT, UPT, UR16, 0x38c0, URZ ;  /* 0x000038c010057890 */ /* 0x000fc8000fffe0ff */
[----:B------:R-:W-:-:S09]  /*10ba0*/  UPRMT UR5, UR4, 0x654, UR5 ;  /* 0x0000065404057896 */ /* 0x000fd20008000005 */
[----:B------:R-:W-:Y:S01]  /*10bb0*/  SYNCS.ARRIVE.TRANS64.RED.A1T0 RZ, [UR5], RZ ;  /* 0x000000ffffff79a7 */ /* 0x000fe20008100405 */
[----:B------:R-:W-:-:S04]  /*10bc0*/  DEPBAR.LE SB0, 0x0 ;  /* 0x000080000000791a */ /* 0x000fc80000000000 */
[----:B------:R-:W-:Y:S05]  /*10bd0*/  BRA.U UP6, `(.L_x_339) ;  /* 0x0000000106047547 */ /* 0x000fea000b800000 */
[----:B------:R-:W-:Y:S05]  /*10be0*/  BPT.TRAP 0x1 ;  /* 0x000000040000795c */ /* 0x000fea0000300000 */
.L_x_339:
[----:B------:R-:W-:Y:S01]  /*10bf0*/  UIADD3 UR5, UPT, UPT, UR16, 0x38c8, URZ ;  /* 0x000038c810057890 */ /* 0x000fe2000fffe0ff */
[----:B------:R-:W-:Y:S02]  /*10c00*/  IMAD.MOV.U32 R2, RZ, RZ, 0xffff ;  /* 0x0000ffffff027424 */ /* 0x000fe400078e00ff */
[----:B-1----:R-:W-:Y:S01]  /*10c10*/  IMAD.MOV.U32 R0, RZ, RZ, 0x1 ;  /* 0x00000001ff007424 */ /* 0x002fe200078e00ff */
[----:B------:R-:W-:-:S09]  /*10c20*/  UPRMT UR5, UR4, 0x654, UR5 ;  /* 0x0000065404057896 */ /* 0x000fd20008000005 */
[----:B------:R-:W-:Y:S01]  /*10c30*/  SYNCS.ARRIVE.TRANS64.RED.A1T0 RZ, [UR5], RZ ;  /* 0x000000ffffff79a7 */ /* 0x000fe20008100405 */
[----:B------:R-:W1:Y:S01]  /*10c40*/  LDS R3, [UR16+0x38e0] ;  /* 0x0038e010ff037984 */ /* 0x000e620008000800 */
[----:B------:R-:W-:Y:S02]  /*10c50*/  UMOV UR6, 0x40 ;  /* 0x0000004000067882 */ /* 0x000fe40000000000 */
[----:B------:R-:W-:Y:S01]  /*10c60*/  ULEA UR6, UR4, UR6, 0x18 ;  /* 0x0000000604067291 */ /* 0x000fe2000f8ec0ff */
[----:B------:R-:W-:-:S08]  /*10c70*/  NOP ;  /* 0x0000000000007918 */ /* 0x000fd00000000000 */
[----:B------:R-:W2:Y:S01]  /*10c80*/  LDS R5, [UR6+0x14] ;  /* 0x00001406ff057984 */ /* 0x000ea20008000800 */
[----:B-1----:R-:W-:-:S04]  /*10c90*/  LOP3.LUT R3, R3, 0xffff, RZ, 0xc0, !PT ;  /* 0x0000ffff03037812 */ /* 0x002fc800078ec0ff */
[----:B------:R-:W-:-:S04]  /*10ca0*/  SHF.R.U32.HI R3, RZ, 0x5, R3 ;  /* 0x00000005ff037819 */ /* 0x000fc80000011603 */
[-C--:B------:R-:W-:Y:S02]  /*10cb0*/  SHF.L.U32 R2, R2, R3.reuse, RZ ;  /* 0x0000000302027219 */ /* 0x080fe400000006ff */
[----:B------:R-:W-:Y:S02]  /*10cc0*/  SHF.L.U32 R3, R0, R3, RZ ;  /* 0x0000000300037219 */ /* 0x000fe400000006ff */
[----:B--2---:R-:W-:-:S04]  /*10cd0*/  LOP3.LUT R5, R5, R2, RZ, 0xc0, !PT ;  /* 0x0000000205057212 */ /* 0x004fc800078ec0ff */
[----:B------:R-:W-:-:S13]  /*10ce0*/  ISETP.NE.AND P0, PT, R5, R2, PT ;  /* 0x000000020500720c */ /* 0x000fda0003f05270 */
[----:B------:R-:W-:Y:S05]  /*10cf0*/  @P0 BRA `(.L_x_340) ;  /* 0x00000000005c0947 */ /* 0x000fea0003800000 */
[----:B------:R-:W1:Y:S02]  /*10d00*/  LDS R0, [UR6+0x18] ;  /* 0x00001806ff007984 */ /* 0x000e640008000800 */
[----:B-1----:R-:W-:-:S04]  /*10d10*/  LOP3.LUT R0, R0, R3, RZ, 0xc0, !PT ;  /* 0x0000000300007212 */ /* 0x002fc800078ec0ff */
[----:B------:R-:W-:-:S13]  /*10d20*/  ISETP.NE.AND P0, PT, R0, R3, PT ;  /* 0x000000030000720c */ /* 0x000fda0003f05270 */
[----:B------:R-:W-:Y:S05]  /*10d30*/  @P0 BRA `(.L_x_341) ;  /* 0x0000000000400947 */ /* 0x000fea0003800000 */
[----:B------:R-:W-:Y:S01]  /*10d40*/  R2UR UR8, R2 ;  /* 0x00000000020872ca */ /* 0x000fe200000e0000 */
[----:B------:R-:W-:Y:S01]  /*10d50*/  VOTEU.ANY UR7, UPT, PT ;  /* 0x0000000000077886 */ /* 0x000fe200038e0100 */
[----:B------:R-:W1:Y:S01]  /*10d60*/  S2R R2, SR_LANEID ;  /* 0x0000000000027919 */ /* 0x000e620000000000 */
[----:B------:R-:W-:Y:S01]  /*10d70*/  LOP3.LUT R4, RZ, R3, RZ, 0x33, !PT ;  /* 0x00000003ff047212 */ /* 0x000fe200078e33ff */
[----:B------:R-:W-:-:S03]  /*10d80*/  UFLO.U32 UR7, UR7 ;  /* 0x00000007000772bd */ /* 0x000fc600080e0000 */
[----:B------:R-:W2:Y:S06]  /*10d90*/  REDUX UR4, R4 ;  /* 0x00000000040473c4 */ /* 0x000eac0000000000 */
[----:B------:R-:W-:-:S06]  /*10da0*/  ULOP3.LUT UR8, URZ, UR8, URZ, 0x33, !UPT ;  /* 0x00000008ff087292 */ /* 0x000fcc000f8e33ff */
[----:B------:R-:W-:-:S04]  /*10db0*/  IMAD.U32 R0, RZ, RZ, UR8 ;  /* 0x00000008ff007e24 */ /* 0x000fc8000f8e00ff */
[----:B------:R-:W3:Y:S02]  /*10dc0*/  REDUX UR5, R0 ;  /* 0x00000000000573c4 */ /* 0x000ee40000000000 */
[----:B------:R4:W-:Y:S01]  /*10dd0*/  UTCATOMSWS.AND URZ, UR8 ;  /* 0x0000000800ff79e3 */ /* 0x0009e20008000000 */
[----:B-1----:R-:W-:Y:S01]  /*10de0*/  ISETP.EQ.U32.AND P0, PT, R2, UR7, PT ;  /* 0x0000000702007c0c */ /* 0x002fe2000bf02070 */
[----:B--2---:R-:W-:Y:S02]  /*10df0*/  IMAD.U32 R2, RZ, RZ, UR4 ;  /* 0x00000004ff027e24 */ /* 0x004fe4000f8e00ff */
[----:B---3--:R-:W-:-:S10]  /*10e00*/  IMAD.U32 R3, RZ, RZ, UR5 ;  /* 0x00000005ff037e24 */ /* 0x008fd4000f8e00ff */
[----:B------:R4:W-:Y:S04]  /*10e10*/  @P0 ATOMS.AND RZ, [UR6+0x14], R3 ;  /* 0x00001403ffff098c */ /* 0x0009e8000a800006 */
[----:B------:R4:W-:Y:S01]  /*10e20*/  @P0 ATOMS.AND RZ, [UR6+0x18], R2 ;  /* 0x00001802ffff098c */ /* 0x0009e2000a800006 */
[----:B------:R-:W-:Y:S05]  /*10e30*/  BRA `(.L_x_342) ;  /* 0x0000000000147947 */ /* 0x000fea0003800000 */
.L_x_341:
[----:B------:R-:W-:Y:S02]  /*10e40*/  MOV R2, 0x10e60 ;  /* 0x00010e6000027802 */ /* 0x000fe40000000f00 */
[----:B------:R-:W-:Y:S05]  /*10e50*/  CALL.REL.NOINC `($__internal_0_$__cuda_sm10x_tcgen05_guardrail_trap_col_being_dealloced_not_returned_by_alloc) ;  /* 0x00000014004c7944 */ /* 0x000fea0003c00000 */
[----:B------:R-:W-:Y:S05]  /*10e60*/  BRA `(.L_x_342) ;  /* 0x0000000000087947 */ /* 0x000fea0003800000 */
.L_x_340:
[----:B------:R-:W-:Y:S02]  /*10e70*/  MOV R2, 0x10e90 ;  /* 0x00010e9000027802 */ /* 0x000fe40000000f00 */
[----:B------:R-:W-:Y:S05]  /*10e80*/  CALL.REL.NOINC `($__internal_2_$__cuda_sm10x_tcgen05_guardrail_trap_unallocated_columns_being_dealloced) ;  /* 0x0000001400587944 */ /* 0x000fea0003c00000 */
.L_x_342:
[----:B------:R-:W-:Y:S01]  /*10e90*/  NOP ;  /* 0x0000000000007918 */ /* 0x000fe20000000000 */
[----:B----4-:R-:W-:Y:S05]  /*10ea0*/  EXIT ;  /* 0x000000000000794d */ /* 0x010fea0003800000 */
.L_x_35:
[----:B------:R-:W-:-:S07]  /*10eb0*/  MOV R0, UR4 ;  /* 0x0000000400007c02 */ /* 0x000fce0008000f00 */
.L_x_343:
[----:B-1----:R1:W2:Y:S02]  /*10ec0*/  SYNCS.PHASECHK.TRANS64.TRYWAIT P0, [R0+URZ+0x3800], R3 ;  /* 0x00380003000075a7 */ /* 0x0022a400080011ff */
[----:B--2---:R-:W-:Y:S05]  /*10ed0*/  @!P0 NANOSLEEP.SYNCS 0x989680 ;  /* 0x009896800000895d */ /* 0x004fea0003900000 */
[----:B------:R-:W2:Y:S02]  /*10ee0*/  @!P0 SYNCS.PHASECHK.TRANS64 P0, [R0+URZ+0x3800], R3 ;  /* 0x00380003000085a7 */ /* 0x000ea400080010ff */
[----:B--2---:R-:W-:Y:S05]  /*10ef0*/  @!P0 BRA `(.L_x_343) ;  /* 0xfffffffc00f08947 */ /* 0x004fea000383ffff */
[----:B------:R-:W-:Y:S05]  /*10f00*/  BRA `(.L_x_344) ;  /* 0xffffff0c00147947 */ /* 0x000fea000383ffff */
.L_x_37:
[----:B-1----:R-:W-:-:S07]  /*10f10*/  MOV R0, UR4 ;  /* 0x0000000400007c02 */ /* 0x002fce0008000f00 */
.L_x_345:
[----:B-1----:R1:W2:Y:S02]  /*10f20*/  SYNCS.PHASECHK.TRANS64.TRYWAIT P0, [R0+URZ+0x3820], R3 ;  /* 0x00382003000075a7 */ /* 0x0022a400080011ff */
[----:B--2---:R-:W-:Y:S05]  /*10f30*/  @!P0 NANOSLEEP.SYNCS 0x989680 ;  /* 0x009896800000895d */ /* 0x004fea0003900000 */
[----:B------:R-:W2:Y:S02]  /*10f40*/  @!P0 SYNCS.PHASECHK.TRANS64 P0, [R0+URZ+0x3820], R3 ;  /* 0x00382003000085a7 */ /* 0x000ea400080010ff */
[----:B--2---:R-:W-:Y:S05]  /*10f50*/  @!P0 BRA `(.L_x_345) ;  /* 0xfffffffc00f08947 */ /* 0x004fea000383ffff */
[----:B------:R-:W-:Y:S05]  /*10f60*/  BRA `(.L_x_346) ;  /* 0xffffff0c00107947 */ /* 0x000fea000383ffff */
.L_x_39:
[----:B------:R-:W-:-:S07]  /*10f70*/  MOV R5, UR4 ;  /* 0x0000000400057c02 */ /* 0x000fce0008000f00 */
.L_x_347:
[----:B--2---:R2:W3:Y:S02]  /*10f80*/  SYNCS.PHASECHK.TRANS64.TRYWAIT P0, [R5+URZ+0x3858], R2 ;  /* 0x00385802050075a7 */ /* 0x0044e400080011ff */
[----:B---3--:R-:W-:Y:S05]  /*10f90*/  @!P0 NANOSLEEP.SYNCS 0x989680 ;  /* 0x009896800000895d */ /* 0x008fea0003900000 */
[----:B------:R-:W3:Y:S02]  /*10fa0*/  @!P0 SYNCS.PHASECHK.TRANS64 P0, [R5+URZ+0x3858], R2 ;  /* 0x00385802050085a7 */ /* 0x000ee400080010ff */
[----:B---3--:R-:W-:Y:S05]  /*10fb0*/  @!P0 BRA `(.L_x_347) ;  /* 0xfffffffc00f08947 */ /* 0x008fea000383ffff */
[----:B------:R-:W-:Y:S05]  /*10fc0*/  BRA `(.L_x_348) ;  /* 0xffffff0c00147947 */ /* 0x000fea000383ffff */
.L_x_43:
[----:B------:R-:W-:-:S07]  /*10fd0*/  MOV R0, UR4 ;  /* 0x0000000400007c02 */ /* 0x000fce0008000f00 */
.L_x_349:
[----:B-1----:R1:W3:Y:S02]  /*10fe0*/  SYNCS.PHASECHK.TRANS64.TRYWAIT P0, [R0+URZ+0x3808], R3 ;  /* 0x00380803000075a7 */ /* 0x0022e400080011ff */
[----:B---3--:R-:W-:Y:S05]  /*10ff0*/  @!P0 NANOSLEEP.SYNCS 0x989680 ;  /* 0x009896800000895d */ /* 0x008fea0003900000 */
[----:B------:R-:W3:Y:S02]  /*11000*/  @!P0 SYNCS.PHASECHK.TRANS64 P0, [R0+URZ+0x3808], R3 ;  /* 0x00380803000085a7 */ /* 0x000ee400080010ff */
[----:B---3--:R-:W-:Y:S05]  /*11010*/  @!P0 BRA `(.L_x_349) ;  /* 0xfffffffc00f08947 */ /* 0x008fea000383ffff */
[----:B------:R-:W-:Y:S05]  /*11020*/  BRA `(.L_x_350) ;  /* 0xffffff0c00407947 */ /* 0x000fea000383ffff */
.L_x_45:
[----:B--2---:R-:W-:-:S07]  /*11030*/  MOV R5, UR4 ;  /* 0x0000000400057c02 */ /* 0x004fce0008000f00 */
.L_x_351:
[----:B--2---:R2:W3:Y:S02]  /*11040*/  SYNCS.PHASECHK.TRANS64.TRYWAIT P0, [R5+URZ+0x3868], R2 ;  /* 0x00386802050075a7 */ /* 0x0044e400080011ff */
[----:B---3--:R-:W-:Y:S05]  /*11050*/  @!P0 NANOSLEEP.SYNCS 0x989680 ;  /* 0x009896800000895d */ /* 0x008fea0003900000 */
[----:B------:R-:W3:Y:S02]  /*11060*/  @!P0 SYNCS.PHASECHK.TRANS64 P0, [R5+URZ+0x3868], R2 ;  /* 0x00386802050085a7 */ /* 0x000ee400080010ff */
[----:B---3--:R-:W-:Y:S05]  /*11070*/  @!P0 BRA `(.L_x_351) ;  /* 0xfffffffc00f08947 */ /* 0x008fea000383ffff */
[----:B------:R-:W-:Y:S05]  /*11080*/  BRA `(.L_x_352) ;  /* 0xffffff0c003c7947 */ /* 0x000fea000383ffff */
.L_x_49:
[----:B------:R-:W-:-:S07]  /*11090*/  MOV R0, UR4 ;  /* 0x0000000400007c02 */ /* 0x000fce0008000f00 */
.L_x_353:
[----:B---3--:R3:W4:Y:S02]  /*110a0*/  SYNCS.PHASECHK.TRANS64.TRYWAIT P0, [R0+URZ+0x3828], R3 ;  /* 0x00382803000075a7 */ /* 0x00872400080011ff */
[----:B----4-:R-:W-:Y:S05]  /*110b0*/  @!P0 NANOSLEEP.SYNCS 0x989680 ;  /* 0x009896800000895d */ /* 0x010fea0003900000 */
[----:B------:R-:W4:Y:S02]  /*110c0*/  @!P0 SYNCS.PHASECHK.TRANS64 P0, [R0+URZ+0x3828], R3 ;  /* 0x00382803000085a7 */ /* 0x000f2400080010ff */
[----:B----4-:R-:W-:Y:S05]  /*110d0*/  @!P0 BRA `(.L_x_353) ;  /* 0xfffffffc00f08947 */ /* 0x010fea000383ffff */
[----:B------:R-:W-:Y:S05]  /*110e0*/  BRA `(.L_x_354) ;  /* 0xffffff0c00747947 */ /* 0x000fea000383ffff */
.L_x_51:
[----:B--2---:R-:W-:-:S07]  /*110f0*/  MOV R5, UR4 ;  /* 0x0000000400057c02 */ /* 0x004fce0008000f00 */
.L_x_355:
[----:B--2---:R2:W4:Y:S02]  /*11100*/  SYNCS.PHASECHK.TRANS64.TRYWAIT P0, [R5+URZ+0x38a0], R2 ;  /* 0x0038a002050075a7 */ /* 0x00452400080011ff */
[----:B----4-:R-:W-:Y:S05]  /*11110*/  @!P0 NANOSLEEP.SYNCS 0x989680 ;  /* 0x009896800000895d */ /* 0x010fea0003900000 */
[----:B------:R-:W4:Y:S02]  /*11120*/  @!P0 SYNCS.PHASECHK.TRANS64 P0, [R5+URZ+0x38a0], R2 ;  /* 0x0038a002050085a7 */ /* 0x000f2400080010ff */
[----:B----4-:R-:W-:Y:S05]  /*11130*/  @!P0 BRA `(.L_x_355) ;  /* 0xfffffffc00f08947 */ /* 0x010fea000383ffff */
[----:B------:R-:W-:Y:S05]  /*11140*/  BRA `(.L_x_356) ;  /* 0xffffff0c006c7947 */ /* 0x000fea000383ffff */
.L_x_53:
[----:B---3--:R-:W-:-:S07]  /*11150*/  MOV R0, UR4 ;  /* 0x0000000400007c02 */ /* 0x008fce0008000f00 */
.L_x_357:
[----:B---3--:R3:W4:Y:S02]  /*11160*/  SYNCS.PHASECHK.TRANS64.TRYWAIT P0, [R0+URZ+0x3858], R3 ;  /* 0x00385803000075a7 */ /* 0x00872400080011ff */
[----:B----4-:R-:W-:Y:S05]  /*11170*/  @!P0 NANOSLEEP.SYNCS 0x989680 ;  /* 0x009896800000895d */ /* 0x010fea0003900000 */
[----:B------:R-:W4:Y:S02]  /*11180*/  @!P0 SYNCS.PHASECHK.TRANS64 P0, [R0+URZ+0x3858], R3 ;  /* 0x00385803000085a7 */ /* 0x000f2400080010ff */
[----:B----4-:R-:W-:Y:S05]  /*11190*/  @!P0 BRA `(.L_x_357) ;  /* 0xfffffffc00f08947 */ /* 0x010fea000383ffff */
[----:B------:R-:W-:Y:S05]  /*111a0*/  BRA `(.L_x_358) ;  /* 0xffffff0c00647947 */ /* 0x000fea000383ffff */
.L_x_57:
[----:B------:R-:W-:Y:S07]  /*111b0*/  MOV R0, UR8 ;  /* 0x0000000800007c02 */ /* 0x000fee0008000f00 */
.L_x_359:
[----:B--2---:R2:W3:Y:S02]  /*111c0*/  SYNCS.PHASECHK.TRANS64.TRYWAIT P0, [R0+URZ+0x3820], R3 ;  /* 0x00382003000075a7 */ /* 0x0044e400080011ff */
[----:B---3--:R-:W-:Y:S05]  /*111d0*/  @!P0 NANOSLEEP.SYNCS 0x989680 ;  /* 0x009896800000895d */ /* 0x008fea0003900000 */
[----:B------:R-:W3:Y:S02]  /*111e0*/  @!P0 SYNCS.PHASECHK.TRANS64 P0, [R0+URZ+0x3820], R3 ;  /* 0x00382003000085a7 */ /* 0x000ee400080010ff */
[----:B---3--:R-:W-:Y:S05]  /*111f0*/  @!P0 BRA `(.L_x_359) ;  /* 0xfffffffc00f08947 */ /* 0x008fea000383ffff */
[----:B------:R-:W-:Y:S05]  /*11200*/  BRA `(.L_x_360) ;  /* 0xffffff1000507947 */ /* 0x000fea000383ffff */
.L_x_60:
[----:B------:R-:W-:Y:S07]  /*11210*/  MOV R0, UR4 ;  /* 0x0000000400007c02 */ /* 0x000fee0008000f00 */
.L_x_361:
[----:B--2---:R2:W3:Y:S02]  /*11220*/  SYNCS.PHASECHK.TRANS64.TRYWAIT P0, [R0+URZ+0x38a8], R3 ;  /* 0x0038a803000075a7 */ /* 0x0044e400080011ff */
[----:B---3--:R-:W-:Y:S05]  /*11230*/  @!P0 NANOSLEEP.SYNCS 0x989680 ;  /* 0x009896800000895d */ /* 0x008fea0003900000 */
[----:B------:R-:W3:Y:S02]  /*11240*/  @!P0 SYNCS.PHASECHK.TRANS64 P0, [R0+URZ+0x38a8], R3 ;  /* 0x0038a803000085a7 */ /* 0x000ee400080010ff */
[----:B---3--:R-:W-:Y:S05]  /*11250*/  @!P0 BRA `(.L_x_361) ;  /* 0xfffffffc00f08947 */ /* 0x008fea000383ffff */
[----:B------:R-:W-:Y:S05]  /*11260*/  BRA `(.L_x_362) ;  /* 0xffffff1000987947 */ /* 0x000fea000383ffff */
.L_x_62:
[----:B------:R-:W-:Y:S07]  /*11270*/  MOV R0, UR4 ;  /* 0x0000000400007c02 */ /* 0x000fee0008000f00 */
.L_x_363:
[----:B--2---:R2:W3:Y:S02]  /*11280*/  SYNCS.PHASECHK.TRANS64.TRYWAIT P0, [R0+URZ+0x3868], R3 ;  /* 0x00386803000075a7 */ /* 0x0044e400080011ff */
[----:B---3--:R-:W-:Y:S05]  /*11290*/  @!P0 NANOSLEEP.SYNCS 0x989680 ;  /* 0x009896800000895d */ /* 0x008fea0003900000 */
[----:B------:R-:W3:Y:S02]  /*112a0*/  @!P0 SYNCS.PHASECHK.TRANS64 P0, [R0+URZ+0x3868], R3 ;  /* 0x00386803000085a7 */ /* 0x000ee400080010ff */
[----:B---3--:R-:W-:Y:S05]  /*112b0*/  @!P0 BRA `(.L_x_363) ;  /* 0xfffffffc00f08947 */ /* 0x008fea000383ffff */
[----:B------:R-:W-:Y:S05]  /*112c0*/  BRA `(.L_x_364) ;  /* 0xffffff1000947947 */ /* 0x000fea000383ffff */
.L_x_68:
[----:B------:R-:W-:Y:S07]  /*112d0*/  MOV R0, UR8 ;  /* 0x0000000800007c02 */ /* 0x000fee0008000f00 */
.L_x_365:
[----:B--2---:R2:W3:Y:S02]  /*112e0*/  SYNCS.PHASECHK.TRANS64.TRYWAIT P0, [R0+URZ+0x3820], R3 ;  /* 0x00382003000075a7 */ /* 0x0044e400080011ff */
[----:B---3--:R-:W-:Y:S05]  /*112f0*/  @!P0 NANOSLEEP.SYNCS 0x989680 ;  /* 0x009896800000895d */ /* 0x008fea0003900000 */
[----:B------:R-:W3:Y:S02]  /*11300*/  @!P0 SYNCS.PHASECHK.TRANS64 P0, [R0+URZ+0x3820], R3 ;  /* 0x00382003000085a7 */ /* 0x000ee400080010ff */
[----:B---3--:R-:W-:Y:S05]  /*11310*/  @!P0 BRA `(.L_x_365) ;  /* 0xfffffffc00f08947 */ /* 0x008fea000383ffff */
[----:B------:R-:W-:Y:S05]  /*11320*/  BRA `(.L_x_366) ;  /* 0xffffff1400a87947 */ /* 0x000fea000383ffff */
.L_x_70:
[----:B------:R-:W-:Y:S07]  /*11330*/  MOV R0, UR4 ;  /* 0x0000000400007c02 */ /* 0x000fee0008000f00 */
.L_x_367:
[----:B--2---:R2:W3:Y:S02]  /*11340*/  SYNCS.PHASECHK.TRANS64.TRYWAIT P0, [R0+URZ+0x38a0], R3 ;  /* 0x0038a003000075a7 */ /* 0x0044e400080011ff */
[----:B---3--:R-:W-:Y:S05]  /*11350*/  @!P0 NANOSLEEP.SYNCS 0x989680 ;  /* 0x009896800000895d */ /* 0x008fea0003900000 */
[----:B------:R-:W3:Y:S02]  /*11360*/  @!P0 SYNCS.PHASECHK.TRANS64 P0, [R0+URZ+0x38a0], R3 ;  /* 0x0038a003000085a7 */ /* 0x000ee400080010ff */
[----:B---3--:R-:W-:Y:S05]  /*11370*/  @!P0 BRA `(.L_x_367) ;  /* 0xfffffffc00f08947 */ /* 0x008fea000383ffff */
[----:B------:R-:W-:Y:S05]  /*11380*/  BRA `(.L_x_368) ;  /* 0xffffff1400a47947 */ /* 0x000fea000383ffff */
.L_x_72:
[----:B------:R-:W-:Y:S07]  /*11390*/  MOV R0, UR4 ;  /* 0x0000000400007c02 */ /* 0x000fee0008000f00 */
.L_x_369:
[----:B--2---:R2:W3:Y:S02]  /*113a0*/  SYNCS.PHASECHK.TRANS64.TRYWAIT P0, [R0+URZ+0x3858], R3 ;  /* 0x00385803000075a7 */ /* 0x0044e400080011ff */
[----:B---3--:R-:W-:Y:S05]  /*113b0*/  @!P0 NANOSLEEP.SYNCS 0x989680 ;  /* 0x009896800000895d */ /* 0x008fea0003900000 */
[----:B------:R-:W3:Y:S02]  /*113c0*/  @!P0 SYNCS.PHASECHK.TRANS64 P0, [R0+URZ+0x3858], R3 ;  /* 0x00385803000085a7 */ /* 0x000ee400080010ff */
[----:B---3--:R-:W-:Y:S05]  /*113d0*/  @!P0 BRA `(.L_x_369) ;  /* 0xfffffffc00f08947 */ /* 0x008fea000383ffff */
[----:B------:R-:W-:Y:S05]  /*113e0*/  BRA `(.L_x_370) ;  /* 0xffffff1400a07947 */ /* 0x000fea000383ffff */
.L_x_80:
[----:B------:R-:W-:-:S07]  /*113f0*/  MOV R0, UR4 ;  /* 0x0000000400007c02 */ /* 0x000fce0008000f00 */
.L_x_371:
[----:B--2---:R2:W3:Y:S02]  /*11400*/  SYNCS.PHASECHK.TRANS64.TRYWAIT P0, [R0+URZ+0x38a8], R3 ;  /* 0x0038a803000075a7 */ /* 0x0044e400080011ff */
[----:B---3--:R-:W-:Y:S05]  /*11410*/  @!P0 NANOSLEEP.SYNCS 0x989680 ;  /* 0x009896800000895d */ /* 0x008fea0003900000 */
[----:B------:R-:W3:Y:S02]  /*11420*/  @!P0 SYNCS.PHASECHK.TRANS64 P0, [R0+URZ+0x38a8], R3 ;  /* 0x0038a803000085a7 */ /* 0x000ee400080010ff */
[----:B---3--:R-:W-:Y:S05]  /*11430*/  @!P0 BRA `(.L_x_371) ;  /* 0xfffffffc00f08947 */ /* 0x008fea000383ffff */
[----:B------:R-:W-:Y:S05]  /*11440*/  BRA `(.L_x_372) ;  /* 0xffffff1800a07947 */ /* 0x000fea000383ffff */
.L_x_82:
[----:B--2---:R-:W-:-:S07]  /*11450*/  MOV R0, UR4 ;  /* 0x0000000400007c02 */ /* 0x004fce0008000f00 */
.L_x_373:
[----:B--2---:R2:W3:Y:S02]  /*11460*/  SYNCS.PHASECHK.TRANS64.TRYWAIT P0, [R0+URZ+0x3868], R5 ;  /* 0x00386805000075a7 */ /* 0x0044e400080011ff */
[----:B---3--:R-:W-:Y:S05]  /*11470*/  @!P0 NANOSLEEP.SYNCS 0x989680 ;  /* 0x009896800000895d */ /* 0x008fea0003900000 */
[----:B------:R-:W3:Y:S02]  /*11480*/  @!P0 SYNCS.PHASECHK.TRANS64 P0, [R0+URZ+0x3868], R5 ;  /* 0x00386805000085a7 */ /* 0x000ee400080010ff */
[----:B---3--:R-:W-:Y:S05]  /*11490*/  @!P0 BRA `(.L_x_373) ;  /* 0xfffffffc00f08947 */ /* 0x008fea000383ffff */
[----:B------:R-:W-:Y:S05]  /*114a0*/  BRA `(.L_x_374) ;  /* 0xffffff18009c7947 */ /* 0x000fea000383ffff */
.L_x_89:
[----:B-1----:R1:W2:Y:S02]  /*114b0*/  SYNCS.PHASECHK.TRANS64.TRYWAIT P0, [R17+URZ+0x38c0], R0 ;  /* 0x0038c000110075a7 */ /* 0x0022a400080011ff */
[----:B--2---:R-:W-:Y:S05]  /*114c0*/  @!P0 NANOSLEEP.SYNCS 0x989680 ;  /* 0x009896800000895d */ /* 0x004fea0003900000 */
[----:B------:R-:W2:Y:S02]  /*114d0*/  @!P0 SYNCS.PHASECHK.TRANS64 P0, [R17+URZ+0x38c0], R0 ;  /* 0x0038c000110085a7 */ /* 0x000ea400080010ff */
[----:B--2---:R-:W-:Y:S05]  /*114e0*/  @!P0 BRA `(.L_x_89) ;  /* 0xfffffffc00f08947 */ /* 0x004fea000383ffff */
[----:B------:R-:W-:Y:S05]  /*114f0*/  BRA `(.L_x_375) ;  /* 0xffffff1c00cc7947 */ /* 0x000fea000383ffff */
.L_x_155:
[----:B--2---:R2:W5:Y:S02]  /*11500*/  SYNCS.PHASECHK.TRANS64.TRYWAIT P0, [R17+URZ+0x38c8], R4 ;  /* 0x0038c804110075a7 */ /* 0x00456400080011ff */
[----:B-----5:R-:W-:Y:S05]  /*11510*/  @!P0 NANOSLEEP.SYNCS 0x989680 ;  /* 0x009896800000895d */ /* 0x020fea0003900000 */
[----:B------:R-:W5:Y:S02]  /*11520*/  @!P0 SYNCS.PHASECHK.TRANS64 P0, [R17+URZ+0x38c8], R4 ;  /* 0x0038c804110085a7 */ /* 0x000f6400080010ff */
[----:B-----5:R-:W-:Y:S05]  /*11530*/  @!P0 BRA `(.L_x_155) ;  /* 0xfffffffc00f08947 */ /* 0x020fea000383ffff */
[----:B------:R-:W-:Y:S05]  /*11540*/  BRA `(.L_x_376) ;  /* 0xffffff4800f47947 */ /* 0x000fea000383ffff */
.L_x_160:
[----:B-1----:R-:W-:-:S04]  /*11550*/  MOV R0, UR39 ;  /* 0x0000002700007c02 */ /* 0x002fc80008000f00 */
[----:B------:R1:W2:Y:S03]  /*11560*/  SYNCS.PHASECHK.TRANS64.TRYWAIT P0, [R0+URZ+0x3870], R3 ;  /* 0x00387003000075a7 */ /* 0x0002a600080011ff */
[----:B--2---:R-:W-:Y:S05]  /*11570*/  @!P0 NANOSLEEP.SYNCS 0x989680 ;  /* 0x009896800000895d */ /* 0x004fea0003900000 */
[----:B------:R-:W2:Y:S02]  /*11580*/  @!P0 SYNCS.PHASECHK.TRANS64 P0, [R0+URZ+0x3870], R3 ;  /* 0x00387003000085a7 */ /* 0x000ea400080010ff */
[----:B--2---:R-:W-:Y:S05]  /*11590*/  @!P0 BRA `(.L_x_160) ;  /* 0xfffffffc00ec8947 */ /* 0x004fea000383ffff */
[----:B------:R-:W-:Y:S05]  /*115a0*/  BRA `(.L_x_377) ;  /* 0xffffff4c00d87947 */ /* 0x000fea000383ffff */
.L_x_163:
[----:B-1----:R-:W-:-:S04]  /*115b0*/  MOV R0, UR39 ;  /* 0x0000002700007c02 */ /* 0x002fc80008000f00 */
[----:B------:R1:W2:Y:S03]  /*115c0*/  SYNCS.PHASECHK.TRANS64.TRYWAIT P0, [R0+URZ+0x3880], R3 ;  /* 0x00388003000075a7 */ /* 0x0002a600080011ff */
[----:B--2---:R-:W-:Y:S05]  /*115d0*/  @!P0 NANOSLEEP.SYNCS 0x989680 ;  /* 0x009896800000895d */ /* 0x004fea0003900000 */
[----:B------:R-:W2:Y:S02]  /*115e0*/  @!P0 SYNCS.PHASECHK.TRANS64 P0, [R0+URZ+0x3880], R3 ;  /* 0x00388003000085a7 */ /* 0x000ea400080010ff */
[----:B--2---:R-:W-:Y:S05]  /*115f0*/  @!P0 BRA `(.L_x_163) ;  /* 0xfffffffc00ec8947 */ /* 0x004fea000383ffff */
[----:B------:R-:W-:Y:S05]  /*11600*/  BRA `(.L_x_378) ;  /* 0xffffff4c00f07947 */ /* 0x000fea000383ffff */
.L_x_166:
[----:B-1----:R-:W-:-:S04]  /*11610*/  MOV R0, UR39 ;  /* 0x0000002700007c02 */ /* 0x002fc80008000f00 */
[----:B------:R1:W2:Y:S03]  /*11620*/  SYNCS.PHASECHK.TRANS64.TRYWAIT P0, [R0+URZ+0x3870], R3 ;  /* 0x00387003000075a7 */ /* 0x0002a600080011ff */
[----:B--2---:R-:W-:Y:S05]  /*11630*/  @!P0 NANOSLEEP.SYNCS 0x989680 ;  /* 0x009896800000895d */ /* 0x004fea0003900000 */
[----:B------:R-:W2:Y:S02]  /*11640*/  @!P0 SYNCS.PHASECHK.TRANS64 P0, [R0+URZ+0x3870], R3 ;  /* 0x00387003000085a7 */ /* 0x000ea400080010ff */
[----:B--2---:R-:W-:Y:S05]  /*11650*/  @!P0 BRA `(.L_x_166) ;  /* 0xfffffffc00ec8947 */ /* 0x004fea000383ffff */
[----:B------:R-:W-:Y:S05]  /*11660*/  BRA `(.L_x_379) ;  /* 0xffffff5000487947 */ /* 0x000fea000383ffff */
.L_x_168:
[----:B-1----:R-:W-:-:S04]  /*11670*/  MOV R0, UR39 ;  /* 0x0000002700007c02 */ /* 0x002fc80008000f00 */
[----:B------:R1:W2:Y:S03]  /*11680*/  SYNCS.PHASECHK.TRANS64.TRYWAIT P0, [R0+URZ+0x3890], R3 ;  /* 0x00389003000075a7 */ /* 0x0002a600080011ff */
[----:B--2---:R-:W-:Y:S05]  /*11690*/  @!P0 NANOSLEEP.SYNCS 0x989680 ;  /* 0x009896800000895d */ /* 0x004fea0003900000 */
[----:B------:R-:W2:Y:S02]  /*116a0*/  @!P0 SYNCS.PHASECHK.TRANS64 P0, [R0+URZ+0x3890], R3 ;  /* 0x00389003000085a7 */ /* 0x000ea400080010ff */
[----:B--2---:R-:W-:Y:S05]  /*116b0*/  @!P0 BRA `(.L_x_168) ;  /* 0xfffffffc00ec8947 */ /* 0x004fea000383ffff */
[----:B------:R-:W-:Y:S05]  /*116c0*/  BRA `(.L_x_380) ;  /* 0xffffff5000887947 */ /* 0x000fea000383ffff */
.L_x_175:
[----:B-1----:R-:W-:-:S04]  /*116d0*/  MOV R0, UR39 ;  /* 0x0000002700007c02 */ /* 0x002fc80008000f00 */
[----:B------:R1:W3:Y:S03]  /*116e0*/  SYNCS.PHASECHK.TRANS64.TRYWAIT P1, [R0+URZ+0x3880], R3 ;  /* 0x00388003000075a7 */ /* 0x0002e600080211ff */
[----:B---3--:R-:W-:Y:S05]  /*116f0*/  @!P1 NANOSLEEP.SYNCS 0x989680 ;  /* 0x009896800000995d */ /* 0x008fea0003900000 */
[----:B------:R-:W3:Y:S02]  /*11700*/  @!P1 SYNCS.PHASECHK.TRANS64 P1, [R0+URZ+0x3880], R3 ;  /* 0x00388003000095a7 */ /* 0x000ee400080210ff */
[----:B---3--:R-:W-:Y:S05]  /*11710*/  @!P1 BRA `(.L_x_175) ;  /* 0xfffffffc00ec9947 */ /* 0x008fea000383ffff */
[----:B------:R-:W-:Y:S05]  /*11720*/  BRA `(.L_x_381) ;  /* 0xffffff5400a07947 */ /* 0x000fea000383ffff */
.L_x_178:
[----:B-1----:R-:W-:-:S04]  /*11730*/  MOV R0, UR39 ;  /* 0x0000002700007c02 */ /* 0x002fc80008000f00 */
[----:B------:R1:W3:Y:S03]  /*11740*/  SYNCS.PHASECHK.TRANS64.TRYWAIT P0, [R0+URZ+0x3898], R3 ;  /* 0x00389803000075a7 */ /* 0x0002e600080011ff */
[----:B---3--:R-:W-:Y:S05]  /*11750*/  @!P0 NANOSLEEP.SYNCS 0x989680 ;  /* 0x009896800000895d */ /* 0x008fea0003900000 */
[----:B------:R-:W3:Y:S02]  /*11760*/  @!P0 SYNCS.PHASECHK.TRANS64 P0, [R0+URZ+0x3898], R3 ;  /* 0x00389803000085a7 */ /* 0x000ee400080010ff */
[----:B---3--:R-:W-:Y:S05]  /*11770*/  @!P0 BRA `(.L_x_178) ;  /* 0xfffffffc00ec8947 */ /* 0x008fea000383ffff */
[----:B------:R-:W-:Y:S05]  /*11780*/  BRA `(.L_x_382) ;  /* 0xffffff5800287947 */ /* 0x000fea000383ffff */
.L_x_187:
[----:B-1----:R-:W-:-:S04]  /*11790*/  MOV R0, UR40 ;  /* 0x0000002800007c02 */ /* 0x002fc80008000f00 */
[----:B------:R1:W4:Y:S03]  /*117a0*/  SYNCS.PHASECHK.TRANS64.TRYWAIT P0, [R0+URZ+0x3870], R43 ;  /* 0x0038702b000075a7 */ /* 0x00032600080011ff */
[----:B----4-:R-:W-:Y:S05]  /*117b0*/  @!P0 NANOSLEEP.SYNCS 0x989680 ;  /* 0x009896800000895d */ /* 0x010fea0003900000 */
[----:B------:R-:W4:Y:S02]  /*117c0*/  @!P0 SYNCS.PHASECHK.TRANS64 P0, [R0+URZ+0x3870], R43 ;  /* 0x0038702b000085a7 */ /* 0x000f2400080010ff */
[----:B----4-:R-:W-:Y:S05]  /*117d0*/  @!P0 BRA `(.L_x_187) ;  /* 0xfffffffc00ec8947 */ /* 0x010fea000383ffff */
[----:B------:R-:W-:Y:S05]  /*117e0*/  BRA `(.L_x_383) ;  /* 0xffffff5c00647947 */ /* 0x000fea000383ffff */
.L_x_190:
[----:B-1----:R-:W-:-:S04]  /*117f0*/  MOV R0, UR40 ;  /* 0x0000002800007c02 */ /* 0x002fc80008000f00 */
[----:B------:R1:W4:Y:S03]  /*11800*/  SYNCS.PHASECHK.TRANS64.TRYWAIT P0, [R0+URZ+0x3890], R3 ;  /* 0x00389003000075a7 */ /* 0x00032600080011ff */
[----:B----4-:R-:W-:Y:S05]  /*11810*/  @!P0 NANOSLEEP.SYNCS 0x989680 ;  /* 0x009896800000895d */ /* 0x010fea0003900000 */
[----:B------:R-:W4:Y:S02]  /*11820*/  @!P0 SYNCS.PHASECHK.TRANS64 P0, [R0+URZ+0x3890], R3 ;  /* 0x00389003000085a7 */ /* 0x000f2400080010ff */
[----:B----4-:R-:W-:Y:S05]  /*11830*/  @!P0 BRA `(.L_x_190) ;  /* 0xfffffffc00ec8947 */ /* 0x010fea000383ffff */
[----:B------:R-:W-:Y:S05]  /*11840*/  BRA `(.L_x_384) ;  /* 0xffffff5c00807947 */ /* 0x000fea000383ffff */
.L_x_192:
[----:B-1----:R-:W-:-:S04]  /*11850*/  MOV R3, UR40 ;  /* 0x0000002800037c02 */ /* 0x002fc80008000f00 */
[----:B------:R1:W2:Y:S03]  /*11860*/  SYNCS.PHASECHK.TRANS64.TRYWAIT P1, [R3+URZ+0x38c0], R0 ;  /* 0x0038c000030075a7 */ /* 0x0002a600080211ff */
[----:B--2---:R-:W-:Y:S05]  /*11870*/  @!P1 NANOSLEEP.SYNCS 0x989680 ;  /* 0x009896800000995d */ /* 0x004fea0003900000 */
[----:B------:R-:W2:Y:S02]  /*11880*/  @!P1 SYNCS.PHASECHK.TRANS64 P1, [R3+URZ+0x38c0], R0 ;  /* 0x0038c000030095a7 */ /* 0x000ea400080210ff */
[----:B--2---:R-:W-:Y:S05]  /*11890*/  @!P1 BRA `(.L_x_192) ;  /* 0xfffffffc00ec9947 */ /* 0x004fea000383ffff */
[----:B------:R-:W-:Y:S05]  /*118a0*/  BRA `(.L_x_385) ;  /* 0xffffff5c009c7947 */ /* 0x000fea000383ffff */
.L_x_201:
[----:B-1----:R-:W-:-:S04]  /*118b0*/  MOV R0, UR40 ;  /* 0x0000002800007c02 */ /* 0x002fc80008000f00 */
[----:B------:R1:W2:Y:S03]  /*118c0*/  SYNCS.PHASECHK.TRANS64.TRYWAIT P1, [R0+URZ+0x3880], R3 ;  /* 0x00388003000075a7 */ /* 0x0002a600080211ff */
[----:B--2---:R-:W-:Y:S05]  /*118d0*/  @!P1 NANOSLEEP.SYNCS 0x989680 ;  /* 0x009896800000995d */ /* 0x004fea0003900000 */
[----:B------:R-:W2:Y:S02]  /*118e0*/  @!P1 SYNCS.PHASECHK.TRANS64 P1, [R0+URZ+0x3880], R3 ;  /* 0x00388003000095a7 */ /* 0x000ea400080210ff */
[----:B--2---:R-:W-:Y:S05]  /*118f0*/  @!P1 BRA `(.L_x_201) ;  /* 0xfffffffc00ec9947 */ /* 0x004fea000383ffff */
[----:B------:R-:W-:Y:S05]  /*11900*/  BRA `(.L_x_386) ;  /* 0xffffff68000c7947 */ /* 0x000fea000383ffff */
.L_x_205:
[----:B-1----:R-:W-:-:S04]  /*11910*/  MOV R0, UR40 ;  /* 0x0000002800007c02 */ /* 0x002fc80008000f00 */
[----:B------:R1:W2:Y:S03]  /*11920*/  SYNCS.PHASECHK.TRANS64.TRYWAIT P0, [R0+URZ+0x3898], R3 ;  /* 0x00389803000075a7 */ /* 0x0002a600080011ff */
[----:B--2---:R-:W-:Y:S05]  /*11930*/  @!P0 NANOSLEEP.SYNCS 0x989680 ;  /* 0x009896800000895d */ /* 0x004fea0003900000 */
[----:B------:R-:W2:Y:S02]  /*11940*/  @!P0 SYNCS.PHASECHK.TRANS64 P0, [R0+URZ+0x3898], R3 ;  /* 0x00389803000085a7 */ /* 0x000ea400080010ff */
[----:B--2---:R-:W-:Y:S05]  /*11950*/  @!P0 BRA `(.L_x_205) ;  /* 0xfffffffc00ec8947 */ /* 0x004fea000383ffff */
[----:B------:R-:W-:Y:S05]  /*11960*/  BRA `(.L_x_387) ;  /* 0xffffff6800747947 */ /* 0x000fea000383ffff */
.L_x_207:
[----:B-1----:R-:W-:-:S04]  /*11970*/  MOV R3, UR40 ;  /* 0x0000002800037c02 */ /* 0x002fc80008000f00 */
[----:B------:R1:W2:Y:S03]  /*11980*/  SYNCS.PHASECHK.TRANS64.TRYWAIT P1, [R3+URZ+0x38c8], R0 ;  /* 0x0038c800030075a7 */ /* 0x0002a600080211ff */
[----:B--2---:R-:W-:Y:S05]  /*11990*/  @!P1 NANOSLEEP.SYNCS 0x989680 ;  /* 0x009896800000995d */ /* 0x004fea0003900000 */
[----:B------:R-:W2:Y:S02]  /*119a0*/  @!P1 SYNCS.PHASECHK.TRANS64 P1, [R3+URZ+0x38c8], R0 ;  /* 0x0038c800030095a7 */ /* 0x000ea400080210ff */
[----:B--2---:R-:W-:Y:S05]  /*119b0*/  @!P1 BRA `(.L_x_207) ;  /* 0xfffffffc00ec9947 */ /* 0x004fea000383ffff */
[----:B------:R-:W-:Y:S05]  /*119c0*/  BRA `(.L_x_388) ;  /* 0xffffff6800847947 */ /* 0x000fea000383ffff */
.L_x_216:
[----:B-1----:R-:W-:-:S04]  /*119d0*/  MOV R0, UR56 ;  /* 0x0000003800007c02 */ /* 0x002fc80008000f00 */
[----:B------:R1:W2:Y:S03]  /*119e0*/  SYNCS.PHASECHK.TRANS64.TRYWAIT P0, [R0+URZ], R3 ;  /* 0x00000003000075a7 */ /* 0x0002a600080011ff */
[----:B--2---:R-:W-:Y:S05]  /*119f0*/  @!P0 NANOSLEEP.SYNCS 0x989680 ;  /* 0x009896800000895d */ /* 0x004fea0003900000 */
[----:B------:R-:W2:Y:S02]  /*11a00*/  @!P0 SYNCS.PHASECHK.TRANS64 P0, [R0+URZ], R3 ;  /* 0x00000003000085a7 */ /* 0x000ea400080010ff */
[----:B--2---:R-:W-:Y:S05]  /*11a10*/  @!P0 BRA `(.L_x_216) ;  /* 0xfffffffc00ec8947 */ /* 0x004fea000383ffff */
[----:B------:R-:W-:Y:S05]  /*11a20*/  BRA `(.L_x_389) ;  /* 0xffffff74004c7947 */ /* 0x000fea000383ffff */
.L_x_219:
[----:B-1----:R-:W-:-:S04]  /*11a30*/  MOV R0, UR42 ;  /* 0x0000002a00007c02 */ /* 0x002fc80008000f00 */
[----:B------:R1:W3:Y:S03]  /*11a40*/  SYNCS.PHASECHK.TRANS64.TRYWAIT P1, [R0+URZ], R3 ;  /* 0x00000003000075a7 */ /* 0x0002e600080211ff */
[----:B---3--:R-:W-:Y:S05]  /*11a50*/  @!P1 NANOSLEEP.SYNCS 0x989680 ;  /* 0x009896800000995d */ /* 0x008fea0003900000 */
[----:B------:R-:W3:Y:S02]  /*11a60*/  @!P1 SYNCS.PHASECHK.TRANS64 P1, [R0+URZ], R3 ;  /* 0x00000003000095a7 */ /* 0x000ee400080210ff */
[----:B---3--:R-:W-:Y:S05]  /*11a70*/  @!P1 BRA `(.L_x_219) ;  /* 0xfffffffc00ec9947 */ /* 0x008fea000383ffff */
[----:B------:R-:W-:Y:S05]  /*11a80*/  BRA `(.L_x_390) ;  /* 0xffffff7400e87947 */ /* 0x000fea000383ffff */
.L_x_224:
[----:B-1----:R-:W-:-:S04]  /*11a90*/  MOV R4, UR45 ;  /* 0x0000002d00047c02 */ /* 0x002fc80008000f00 */
[----:B------:R1:W2:Y:S03]  /*11aa0*/  SYNCS.PHASECHK.TRANS64.TRYWAIT P2, [R4+URZ+0x38d0], R3 ;  /* 0x0038d003040075a7 */ /* 0x0002a600080411ff */
[----:B--2---:R-:W-:Y:S05]  /*11ab0*/  @!P2 NANOSLEEP.SYNCS 0x989680 ;  /* 0x009896800000a95d */ /* 0x004fea0003900000 */
[----:B------:R-:W2:Y:S02]  /*11ac0*/  @!P2 SYNCS.PHASECHK.TRANS64 P2, [R4+URZ+0x38d0], R3 ;  /* 0x0038d0030400a5a7 */ /* 0x000ea400080410ff */
[----:B--2---:R-:W-:Y:S05]  /*11ad0*/  @!P2 BRA `(.L_x_224) ;  /* 0xfffffffc00eca947 */ /* 0x004fea000383ffff */
[----:B------:R-:W-:Y:S05]  /*11ae0*/  BRA `(.L_x_391) ;  /* 0xffffff7c00dc7947 */ /* 0x000fea000383ffff */
.L_x_228:
[----:B--2---:R-:W-:-:S04]  /*11af0*/  MOV R3, UR56 ;  /* 0x0000003800037c02 */ /* 0x004fc80008000f00 */
[----:B------:R2:W3:Y:S03]  /*11b00*/  SYNCS.PHASECHK.TRANS64.TRYWAIT P2, [R3+URZ], R0 ;  /* 0x00000000030075a7 */ /* 0x0004e600080411ff */
[----:B---3--:R-:W-:Y:S05]  /*11b10*/  @!P2 NANOSLEEP.SYNCS 0x989680 ;  /* 0x009896800000a95d */ /* 0x008fea0003900000 */
[----:B------:R-:W3:Y:S02]  /*11b20*/  @!P2 SYNCS.PHASECHK.TRANS64 P2, [R3+URZ], R0 ;  /* 0x000000000300a5a7 */ /* 0x000ee400080410ff */
[----:B---3--:R-:W-:Y:S05]  /*11b30*/  @!P2 BRA `(.L_x_228) ;  /* 0xfffffffc00eca947 */ /* 0x008fea000383ffff */
[----:B------:R-:W-:Y:S05]  /*11b40*/  BRA `(.L_x_392) ;  /* 0xffffff9400647947 */ /* 0x000fea000383ffff */
.L_x_233:
[----:B--2---:R-:W-:-:S04]  /*11b50*/  MOV R0, UR42 ;  /* 0x0000002a00007c02 */ /* 0x004fc80008000f00 */
[----:B------:R2:W3:Y:S03]  /*11b60*/  SYNCS.PHASECHK.TRANS64.TRYWAIT P1, [R0+URZ], R3 ;  /* 0x00000003000075a7 */ /* 0x0004e600080211ff */
[----:B---3--:R-:W-:Y:S05]  /*11b70*/  @!P1 NANOSLEEP.SYNCS 0x989680 ;  /* 0x009896800000995d */ /* 0x008fea0003900000 */
[----:B------:R-:W3:Y:S02]  /*11b80*/  @!P1 SYNCS.PHASECHK.TRANS64 P1, [R0+URZ], R3 ;  /* 0x00000003000095a7 */ /* 0x000ee400080210ff */
[----:B---3--:R-:W-:Y:S05]  /*11b90*/  @!P1 BRA `(.L_x_233) ;  /* 0xfffffffc00ec9947 */ /* 0x008fea000383ffff */
[----:B------:R-:W-:Y:S05]  /*11ba0*/  BRA `(.L_x_393) ;  /* 0xffffff9800107947 */ /* 0x000fea000383ffff */
.L_x_238:
[----:B-1----:R-:W-:-:S04]  /*11bb0*/  MOV R0, UR40 ;  /* 0x0000002800007c02 */ /* 0x002fc80008000f00 */
[----:B------:R1:W2:Y:S03]  /*11bc0*/  SYNCS.PHASECHK.TRANS64.TRYWAIT P1, [R0+URZ], R3 ;  /* 0x00000003000075a7 */ /* 0x0002a600080211ff */
[----:B--2---:R-:W-:Y:S05]  /*11bd0*/  @!P1 NANOSLEEP.SYNCS 0x989680 ;  /* 0x009896800000995d */ /* 0x004fea0003900000 */
[----:B------:R-:W2:Y:S02]  /*11be0*/  @!P1 SYNCS.PHASECHK.TRANS64 P1, [R0+URZ], R3 ;  /* 0x00000003000095a7 */ /* 0x000ea400080210ff */
[----:B--2---:R-:W-:Y:S05]  /*11bf0*/  @!P1 BRA `(.L_x_238) ;  /* 0xfffffffc00ec9947 */ /* 0x004fea000383ffff */
[----:B------:R-:W-:Y:S05]  /*11c00*/  BRA `(.L_x_394) ;  /* 0xffffff9800c87947 */ /* 0x000fea000383ffff */
.L_x_243:
[----:B-1----:R-:W-:-:S04]  /*11c10*/  MOV R4, UR45 ;  /* 0x0000002d00047c02 */ /* 0x002fc80008000f00 */
[----:B------:R1:W2:Y:S03]  /*11c20*/  SYNCS.PHASECHK.TRANS64.TRYWAIT P2, [R4+URZ+0x38d0], R3 ;  /* 0x0038d003040075a7 */ /* 0x0002a600080411ff */
[----:B--2---:R-:W-:Y:S05]  /*11c30*/  @!P2 NANOSLEEP.SYNCS 0x989680 ;  /* 0x009896800000a95d */ /* 0x004fea0003900000 */
[----:B------:R-:W2:Y:S02]  /*11c40*/  @!P2 SYNCS.PHASECHK.TRANS64 P2, [R4+URZ+0x38d0], R3 ;  /* 0x0038d0030400a5a7 */ /* 0x000ea400080410ff */
[----:B--2---:R-:W-:Y:S05]  /*11c50*/  @!P2 BRA `(.L_x_243) ;  /* 0xfffffffc00eca947 */ /* 0x004fea000383ffff */
[----:B------:R-:W-:Y:S05]  /*11c60*/  BRA `(.L_x_395) ;  /* 0xffffffac00cc7947 */ /* 0x000fea000383ffff */
.L_x_247:
[----:B--2---:R-:W-:-:S04]  /*11c70*/  MOV R3, UR56 ;  /* 0x0000003800037c02 */ /* 0x004fc80008000f00 */
[----:B------:R2:W3:Y:S03]  /*11c80*/  SYNCS.PHASECHK.TRANS64.TRYWAIT P2, [R3+URZ], R0 ;  /* 0x00000000030075a7 */ /* 0x0004e600080411ff */
[----:B---3--:R-:W-:Y:S05]  /*11c90*/  @!P2 NANOSLEEP.SYNCS 0x989680 ;  /* 0x009896800000a95d */ /* 0x008fea0003900000 */
[----:B------:R-:W3:Y:S02]  /*11ca0*/  @!P2 SYNCS.PHASECHK.TRANS64 P2, [R3+URZ], R0 ;  /* 0x000000000300a5a7 */ /* 0x000ee400080410ff */
[----:B---3--:R-:W-:Y:S05]  /*11cb0*/  @!P2 BRA `(.L_x_247) ;  /* 0xfffffffc00eca947 */ /* 0x008fea000383ffff */
[----:B------:R-:W-:Y:S05]  /*11cc0*/  BRA `(.L_x_396) ;  /* 0xffffffc4003c7947 */ /* 0x000fea000383ffff */
.L_x_251:
[----:B--2---:R-:W-:-:S04]  /*11cd0*/  MOV R3, UR40 ;  /* 0x0000002800037c02 */ /* 0x004fc80008000f00 */
[----:B------:R2:W3:Y:S03]  /*11ce0*/  SYNCS.PHASECHK.TRANS64.TRYWAIT P1, [R3+URZ], R0 ;  /* 0x00000000030075a7 */ /* 0x0004e600080211ff */
[----:B---3--:R-:W-:Y:S05]  /*11cf0*/  @!P1 NANOSLEEP.SYNCS 0x989680 ;  /* 0x009896800000995d */ /* 0x008fea0003900000 */
[----:B------:R-:W3:Y:S02]  /*11d00*/  @!P1 SYNCS.PHASECHK.TRANS64 P1, [R3+URZ], R0 ;  /* 0x00000000030095a7 */ /* 0x000ee400080210ff */
[----:B---3--:R-:W-:Y:S05]  /*11d10*/  @!P1 BRA `(.L_x_251) ;  /* 0xfffffffc00ec9947 */ /* 0x008fea000383ffff */
[----:B------:R-:W-:Y:S05]  /*11d20*/  BRA `(.L_x_397) ;  /* 0xffffffc400e87947 */ /* 0x000fea000383ffff */
.L_x_255:
[----:B-1----:R-:W-:-:S04]  /*11d30*/  MOV R0, UR56 ;  /* 0x0000003800007c02 */ /* 0x002fc80008000f00 */
[----:B------:R1:W2:Y:S03]  /*11d40*/  SYNCS.PHASECHK.TRANS64.TRYWAIT P0, [R0+URZ], R3 ;  /* 0x00000003000075a7 */ /* 0x0002a600080011ff */
[----:B--2---:R-:W-:Y:S05]  /*11d50*/  @!P0 NANOSLEEP.SYNCS 0x989680 ;  /* 0x009896800000895d */ /* 0x004fea0003900000 */
[----:B------:R-:W2:Y:S02]  /*11d60*/  @!P0 SYNCS.PHASECHK.TRANS64 P0, [R0+URZ], R3 ;  /* 0x00000003000085a7 */ /* 0x000ea400080010ff */
[----:B--2---:R-:W-:Y:S05]  /*11d70*/  @!P0 BRA `(.L_x_255) ;  /* 0xfffffffc00ec8947 */ /* 0x004fea000383ffff */
[----:B------:R-:W-:Y:S05]  /*11d80*/  BRA `(.L_x_398) ;  /* 0xffffffc800687947 */ /* 0x000fea000383ffff */
.L_x_259:
[----:B------:R-:W-:-:S07]  /*11d90*/  MOV R0, UR8 ;  /* 0x0000000800007c02 */ /* 0x000fce0008000f00 */
.L_x_399:
[----:B-1----:R1:W2:Y:S02]  /*11da0*/  SYNCS.PHASECHK.TRANS64.TRYWAIT P1, [R0+URZ+0x3810], R3 ;  /* 0x00381003000075a7 */ /* 0x0022a400080211ff */
[----:B--2---:R-:W-:Y:S05]  /*11db0*/  @!P1 NANOSLEEP.SYNCS 0x989680 ;  /* 0x009896800000995d */ /* 0x004fea0003900000 */
[----:B------:R-:W2:Y:S02]  /*11dc0*/  @!P1 SYNCS.PHASECHK.TRANS64 P1, [R0+URZ+0x3810], R3 ;  /* 0x00381003000095a7 */ /* 0x000ea400080210ff */
[----:B--2---:R-:W-:Y:S05]  /*11dd0*/  @!P1 BRA `(.L_x_399) ;  /* 0xfffffffc00f09947 */ /* 0x004fea000383ffff */
[----:B------:R-:W-:Y:S05]  /*11de0*/  BRA `(.L_x_400) ;  /* 0xffffffcc00587947 */ /* 0x000fea000383ffff */
.L_x_265:
[----:B-1----:R-:W-:-:S07]  /*11df0*/  MOV R0, UR8 ;  /* 0x0000000800007c02 */ /* 0x002fce0008000f00 */
.L_x_401:
[----:B-1----:R1:W2:Y:S02]  /*11e00*/  SYNCS.PHASECHK.TRANS64.TRYWAIT P1, [R0+URZ+0x3838], R3 ;  /* 0x00383803000075a7 */ /* 0x0022a400080211ff */
[----:B--2---:R-:W-:Y:S05]  /*11e10*/  @!P1 NANOSLEEP.SYNCS 0x989680 ;  /* 0x009896800000995d */ /* 0x004fea0003900000 */
[----:B------:R-:W2:Y:S02]  /*11e20*/  @!P1 SYNCS.PHASECHK.TRANS64 P1, [R0+URZ+0x3838], R3 ;  /* 0x00383803000095a7 */ /* 0x000ea400080210ff */
[----:B--2---:R-:W-:Y:S05]  /*11e30*/  @!P1 BRA `(.L_x_401) ;  /* 0xfffffffc00f09947 */ /* 0x004fea000383ffff */
[----:B------:R-:W-:Y:S05]  /*11e40*/  BRA `(.L_x_402) ;  /* 0xffffffcc00ac7947 */ /* 0x000fea000383ffff */
.L_x_271:
[----:B-1----:R-:W-:-:S07]  /*11e50*/  MOV R0, UR8 ;  /* 0x0000000800007c02 */ /* 0x002fce0008000f00 */
.L_x_403:
[----:B-1----:R1:W2:Y:S02]  /*11e60*/  SYNCS.PHASECHK.TRANS64.TRYWAIT P1, [R0+URZ+0x3818], R3 ;  /* 0x00381803000075a7 */ /* 0x0022a400080211ff */
[----:B--2---:R-:W-:Y:S05]  /*11e70*/  @!P1 NANOSLEEP.SYNCS 0x989680 ;  /* 0x009896800000995d */ /* 0x004fea0003900000 */
[----:B------:R-:W2:Y:S02]  /*11e80*/  @!P1 SYNCS.PHASECHK.TRANS64 P1, [R0+URZ+0x3818], R3 ;  /* 0x00381803000095a7 */ /* 0x000ea400080210ff */
[----:B--2---:R-:W-:Y:S05]  /*11e90*/  @!P1 BRA `(.L_x_403) ;  /* 0xfffffffc00f09947 */ /* 0x004fea000383ffff */
[----:B------:R-:W-:Y:S05]  /*11ea0*/  BRA `(.L_x_404) ;  /* 0xffffffd000087947 */ /* 0x000fea000383ffff */
.L_x_277:
[----:B-1----:R-:W-:-:S07]  /*11eb0*/  MOV R0, UR8 ;  /* 0x0000000800007c02 */ /* 0x002fce0008000f00 */
.L_x_405:
[----:B-1----:R1:W2:Y:S02]  /*11ec0*/  SYNCS.PHASECHK.TRANS64.TRYWAIT P1, [R0+URZ+0x3840], R3 ;  /* 0x00384003000075a7 */ /* 0x0022a400080211ff */
[----:B--2---:R-:W-:Y:S05]  /*11ed0*/  @!P1 NANOSLEEP.SYNCS 0x989680 ;  /* 0x009896800000995d */ /* 0x004fea0003900000 */
[----:B------:R-:W2:Y:S02]  /*11ee0*/  @!P1 SYNCS.PHASECHK.TRANS64 P1, [R0+URZ+0x3840], R3 ;  /* 0x00384003000095a7 */ /* 0x000ea400080210ff */
[----:B--2---:R-:W-:Y:S05]  /*11ef0*/  @!P1 BRA `(.L_x_405) ;  /* 0xfffffffc00f09947 */ /* 0x004fea000383ffff */
[----:B------:R-:W-:Y:S05]  /*11f00*/  BRA `(.L_x_406) ;  /* 0xffffffd000607947 */ /* 0x000fea000383ffff */
.L_x_283:
[----:B-1----:R-:W-:-:S07]  /*11f10*/  MOV R0, UR33 ;  /* 0x0000002100007c02 */ /* 0x002fce0008000f00 */
.L_x_407:
[----:B-1----:R1:W3:Y:S02]  /*11f20*/  SYNCS.PHASECHK.TRANS64.TRYWAIT P1, [R0+URZ+0x3838], R3 ;  /* 0x00383803000075a7 */ /* 0x0022e400080211ff */
[----:B---3--:R-:W-:Y:S05]  /*11f30*/  @!P1 NANOSLEEP.SYNCS 0x989680 ;  /* 0x009896800000995d */ /* 0x008fea0003900000 */
[----:B------:R-:W3:Y:S02]  /*11f40*/  @!P1 SYNCS.PHASECHK.TRANS64 P1, [R0+URZ+0x3838], R3 ;  /* 0x00383803000095a7 */ /* 0x000ee400080210ff */
[----:B---3--:R-:W-:Y:S05]  /*11f50*/  @!P1 BRA `(.L_x_407) ;  /* 0xfffffffc00f09947 */ /* 0x008fea000383ffff */
[----:B------:R-:W-:Y:S05]  /*11f60*/  BRA `(.L_x_408) ;  /* 0xffffffd400187947 */ /* 0x000fea000383ffff */
.L_x_288:
[----:B-1----:R-:W-:-:S07]  /*11f70*/  MOV R0, UR17 ;  /* 0x0000001100007c02 */ /* 0x002fce0008000f00 */
.L_x_409:
[----:B-1----:R1:W2:Y:S02]  /*11f80*/  SYNCS.PHASECHK.TRANS64.TRYWAIT P1, [R0+URZ+0x3838], R3 ;  /* 0x00383803000075a7 */ /* 0x0022a400080211ff */
[----:B--2---:R-:W-:Y:S05]  /*11f90*/  @!P1 NANOSLEEP.SYNCS 0x989680 ;  /* 0x009896800000995d */ /* 0x004fea0003900000 */
[----:B------:R-:W2:Y:S02]  /*11fa0*/  @!P1 SYNCS.PHASECHK.TRANS64 P1, [R0+URZ+0x3838], R3 ;  /* 0x00383803000095a7 */ /* 0x000ea400080210ff */
[----:B--2---:R-:W-:Y:S05]  /*11fb0*/  @!P1 BRA `(.L_x_409) ;  /* 0xfffffffc00f09947 */ /* 0x004fea000383ffff */
[----:B------:R-:W-:Y:S05]  /*11fc0*/  BRA `(.L_x_410) ;  /* 0xffffffd400747947 */ /* 0x000fea000383ffff */
.L_x_293:
[----:B-1----:R-:W-:-:S07]  /*11fd0*/  MOV R0, UR25 ;  /* 0x0000001900007c02 */ /* 0x002fce0008000f00 */
.L_x_411:
[----:B-1----:R1:W2:Y:S02]  /*11fe0*/  SYNCS.PHASECHK.TRANS64.TRYWAIT P1, [R0+URZ+0x3838], R3 ;  /* 0x00383803000075a7 */ /* 0x0022a400080211ff */
[----:B--2---:R-:W-:Y:S05]  /*11ff0*/  @!P1 NANOSLEEP.SYNCS 0x989680 ;  /* 0x009896800000995d */ /* 0x004fea0003900000 */
[----:B------:R-:W2:Y:S02]  /*12000*/  @!P1 SYNCS.PHASECHK.TRANS64 P1, [R0+URZ+0x3838], R3 ;  /* 0x00383803000095a7 */ /* 0x000ea400080210ff */
[----:B--2---:R-:W-:Y:S05]  /*12010*/  @!P1 BRA `(.L_x_411) ;  /* 0xfffffffc00f09947 */ /* 0x004fea000383ffff */
[----:B------:R-:W-:Y:S05]  /*12020*/  BRA `(.L_x_412) ;  /* 0xffffffd400d87947 */ /* 0x000fea000383ffff */
.L_x_298:
[----:B-1----:R-:W-:-:S07]  /*12030*/  MOV R0, UR17 ;  /* 0x0000001100007c02 */ /* 0x002fce0008000f00 */
.L_x_413:
[----:B-1----:R1:W2:Y:S02]  /*12040*/  SYNCS.PHASECHK.TRANS64.TRYWAIT P1, [R0+URZ+0x3838], R3 ;  /* 0x00383803000075a7 */ /* 0x0022a400080211ff */
[----:B--2---:R-:W-:Y:S05]  /*12050*/  @!P1 NANOSLEEP.SYNCS 0x989680 ;  /* 0x009896800000995d */ /* 0x004fea0003900000 */
[----:B------:R-:W2:Y:S02]  /*12060*/  @!P1 SYNCS.PHASECHK.TRANS64 P1, [R0+URZ+0x3838], R3 ;  /* 0x00383803000095a7 */ /* 0x000ea400080210ff */
[----:B--2---:R-:W-:Y:S05]  /*12070*/  @!P1 BRA `(.L_x_413) ;  /* 0xfffffffc00f09947 */ /* 0x004fea000383ffff */
[----:B------:R-:W-:Y:S05]  /*12080*/  BRA `(.L_x_414) ;  /* 0xffffffd800387947 */ /* 0x000fea000383ffff */
.L_x_303:
[----:B-1----:R-:W-:-:S07]  /*12090*/  MOV R0, UR17 ;  /* 0x0000001100007c02 */ /* 0x002fce0008000f00 */
.L_x_415:
[----:B-1----:R1:W2:Y:S02]  /*120a0*/  SYNCS.PHASECHK.TRANS64.TRYWAIT P1, [R0+URZ+0x3838], R3 ;  /* 0x00383803000075a7 */ /* 0x0022a400080211ff */
[----:B--2---:R-:W-:Y:S05]  /*120b0*/  @!P1 NANOSLEEP.SYNCS 0x989680 ;  /* 0x009896800000995d */ /* 0x004fea0003900000 */
[----:B------:R-:W2:Y:S02]  /*120c0*/  @!P1 SYNCS.PHASECHK.TRANS64 P1, [R0+URZ+0x3838], R3 ;  /* 0x00383803000095a7 */ /* 0x000ea400080210ff */
[----:B--2---:R-:W-:Y:S05]  /*120d0*/  @!P1 BRA `(.L_x_415) ;  /* 0xfffffffc00f09947 */ /* 0x004fea000383ffff */
[----:B------:R-:W-:Y:S05]  /*120e0*/  BRA `(.L_x_416) ;  /* 0xffffffd8009c7947 */ /* 0x000fea000383ffff */
.L_x_308:
[----:B-1----:R-:W-:-:S07]  /*120f0*/  MOV R0, UR17 ;  /* 0x0000001100007c02 */ /* 0x002fce0008000f00 */
.L_x_417:
[----:B-1----:R1:W2:Y:S02]  /*12100*/  SYNCS.PHASECHK.TRANS64.TRYWAIT P1, [R0+URZ+0x3838], R3 ;  /* 0x00383803000075a7 */ /* 0x0022a400080211ff */
[----:B--2---:R-:W-:Y:S05]  /*12110*/  @!P1 NANOSLEEP.SYNCS 0x989680 ;  /* 0x009896800000995d */ /* 0x004fea0003900000 */
[----:B------:R-:W2:Y:S02]  /*12120*/  @!P1 SYNCS.PHASECHK.TRANS64 P1, [R0+URZ+0x3838], R3 ;  /* 0x00383803000095a7 */ /* 0x000ea400080210ff */
[----:B--2---:R-:W-:Y:S05]  /*12130*/  @!P1 BRA `(.L_x_417) ;  /* 0xfffffffc00f09947 */ /* 0x004fea000383ffff */
[----:B------:R-:W-:Y:S05]  /*12140*/  BRA `(.L_x_418) ;  /* 0xffffffdc00007947 */ /* 0x000fea000383ffff */
.L_x_313:
[----:B-1----:R-:W-:-:S07]  /*12150*/  MOV R0, UR17 ;  /* 0x0000001100007c02 */ /* 0x002fce0008000f00 */
.L_x_419:
[----:B-1----:R1:W2:Y:S02]  /*12160*/  SYNCS.PHASECHK.TRANS64.TRYWAIT P1, [R0+URZ+0x3838], R3 ;  /* 0x00383803000075a7 */ /* 0x0022a400080211ff */
[----:B--2---:R-:W-:Y:S05]  /*12170*/  @!P1 NANOSLEEP.SYNCS 0x989680 ;  /* 0x009896800000995d */ /* 0x004fea0003900000 */
[----:B------:R-:W2:Y:S02]  /*12180*/  @!P1 SYNCS.PHASECHK.TRANS64 P1, [R0+URZ+0x3838], R3 ;  /* 0x00383803000095a7 */ /* 0x000ea400080210ff */
[----:B--2---:R-:W-:Y:S05]  /*12190*/  @!P1 BRA `(.L_x_419) ;  /* 0xfffffffc00f09947 */ /* 0x004fea000383ffff */
[----:B------:R-:W-:Y:S05]  /*121a0*/  BRA `(.L_x_420) ;  /* 0xffffffdc00647947 */ /* 0x000fea000383ffff */
.L_x_318:
[----:B-1----:R-:W-:-:S07]  /*121b0*/  MOV R0, UR17 ;  /* 0x0000001100007c02 */ /* 0x002fce0008000f00 */
.L_x_421:
[----:B-1----:R1:W2:Y:S02]  /*121c0*/  SYNCS.PHASECHK.TRANS64.TRYWAIT P1, [R0+URZ+0x3838], R3 ;  /* 0x00383803000075a7 */ /* 0x0022a400080211ff */
[----:B--2---:R-:W-:Y:S05]  /*121d0*/  @!P1 NANOSLEEP.SYNCS 0x989680 ;  /* 0x009896800000995d */ /* 0x004fea0003900000 */
[----:B------:R-:W2:Y:S02]  /*121e0*/  @!P1 SYNCS.PHASECHK.TRANS64 P1, [R0+URZ+0x3838], R3 ;  /* 0x00383803000095a7 */ /* 0x000ea400080210ff */
[----:B--2---:R-:W-:Y:S05]  /*121f0*/  @!P1 BRA `(.L_x_421) ;  /* 0xfffffffc00f09947 */ /* 0x004fea000383ffff */
[----:B------:R-:W-:Y:S05]  /*12200*/  BRA `(.L_x_422) ;  /* 0xffffffdc00c87947 */ /* 0x000fea000383ffff */
.L_x_324:
[----:B-1----:R-:W-:-:S07]  /*12210*/  MOV R0, UR25 ;  /* 0x0000001900007c02 */ /* 0x002fce0008000f00 */
.L_x_423:
[----:B-1----:R1:W2:Y:S02]  /*12220*/  SYNCS.PHASECHK.TRANS64.TRYWAIT P1, [R0+URZ+0x3838], R3 ;  /* 0x00383803000075a7 */ /* 0x0022a400080211ff */
[----:B--2---:R-:W-:Y:S05]  /*12230*/  @!P1 NANOSLEEP.SYNCS 0x989680 ;  /* 0x009896800000995d */ /* 0x004fea0003900000 */
[----:B------:R-:W2:Y:S02]  /*12240*/  @!P1 SYNCS.PHASECHK.TRANS64 P1, [R0+URZ+0x3838], R3 ;  /* 0x00383803000095a7 */ /* 0x000ea400080210ff */
[----:B--2---:R-:W-:Y:S05]  /*12250*/  @!P1 BRA `(.L_x_423) ;  /* 0xfffffffc00f09947 */ /* 0x004fea000383ffff */
[----:B------:R-:W-:Y:S05]  /*12260*/  BRA `(.L_x_424) ;  /* 0xffffffe000547947 */ /* 0x000fea000383ffff */
.L_x_329:
[----:B-1----:R-:W-:-:S07]  /*12270*/  MOV R0, UR17 ;  /* 0x0000001100007c02 */ /* 0x002fce0008000f00 */
.L_x_425:
[----:B-1----:R1:W2:Y:S02]  /*12280*/  SYNCS.PHASECHK.TRANS64.TRYWAIT P1, [R0+URZ+0x3838], R3 ;  /* 0x00383803000075a7 */ /* 0x0022a400080211ff */
[----:B--2---:R-:W-:Y:S05]  /*12290*/  @!P1 NANOSLEEP.SYNCS 0x989680 ;  /* 0x009896800000995d */ /* 0x004fea0003900000 */
[----:B------:R-:W2:Y:S02]  /*122a0*/  @!P1 SYNCS.PHASECHK.TRANS64 P1, [R0+URZ+0x3838], R3 ;  /* 0x00383803000095a7 */ /* 0x000ea400080210ff */
[----:B--2---:R-:W-:Y:S05]  /*122b0*/  @!P1 BRA `(.L_x_425) ;  /* 0xfffffffc00f09947 */ /* 0x004fea000383ffff */
[----:B------:R-:W-:Y:S05]  /*122c0*/  BRA `(.L_x_426) ;  /* 0xffffffe000b47947 */ /* 0x000fea000383ffff */
.L_x_335:
[----:B------:R-:W-:-:S07]  /*122d0*/  MOV R0, UR16 ;  /* 0x0000001000007c02 */ /* 0x000fce0008000f00 */
.L_x_427:
[----:B-1----:R1:W2:Y:S02]  /*122e0*/  SYNCS.PHASECHK.TRANS64.TRYWAIT P0, [R0+URZ+0x38b0], R3 ;  /* 0x0038b003000075a7 */ /* 0x0022a400080011ff */
[----:B--2---:R-:W-:Y:S05]  /*122f0*/  @!P0 NANOSLEEP.SYNCS 0x989680 ;  /* 0x009896800000895d */ /* 0x004fea0003900000 */
[----:B------:R-:W2:Y:S02]  /*12300*/  @!P0 SYNCS.PHASECHK.TRANS64 P0, [R0+URZ+0x38b0], R3 ;  /* 0x0038b003000085a7 */ /* 0x000ea400080010ff */
[----:B--2---:R-:W-:Y:S05]  /*12310*/  @!P0 BRA `(.L_x_427) ;  /* 0xfffffffc00f08947 */ /* 0x004fea000383ffff */
[----:B------:R-:W-:Y:S05]  /*12320*/  BRA `(.L_x_428) ;  /* 0xffffffe400b87947 */ /* 0x000fea000383ffff */
.L_x_337:
[----:B-1----:R-:W-:-:S07]  /*12330*/  MOV R0, UR16 ;  /* 0x0000001000007c02 */ /* 0x002fce0008000f00 */
.L_x_429:
[----:B-1----:R1:W2:Y:S02]  /*12340*/  SYNCS.PHASECHK.TRANS64.TRYWAIT P0, [R0+URZ+0x38b8], R3 ;  /* 0x0038b803000075a7 */ /* 0x0022a400080011ff */
[----:B--2---:R-:W-:Y:S05]  /*12350*/  @!P0 NANOSLEEP.SYNCS 0x989680 ;  /* 0x009896800000895d */ /* 0x004fea0003900000 */
[----:B------:R-:W2:Y:S02]  /*12360*/  @!P0 SYNCS.PHASECHK.TRANS64 P0, [R0+URZ+0x38b8], R3 ;  /* 0x0038b803000085a7 */ /* 0x000ea400080010ff */
[----:B--2---:R-:W-:Y:S05]  /*12370*/  @!P0 BRA `(.L_x_429) ;  /* 0xfffffffc00f08947 */ /* 0x004fea000383ffff */
[----:B------:R-:W-:Y:S05]  /*12380*/  BRA `(.L_x_430) ;  /* 0xffffffe400c87947 */ /* 0x000fea000383ffff */
        .weak           $__internal_0_$__cuda_sm10x_tcgen05_guardrail_trap_col_being_dealloced_not_returned_by_alloc
        .type           $__internal_0_$__cuda_sm10x_tcgen05_guardrail_trap_col_being_dealloced_not_returned_by_alloc,@function
        .size           $__internal_0_$__cuda_sm10x_tcgen05_guardrail_trap_col_being_dealloced_not_returned_by_alloc,($__internal_1_$__cuda_sm10x_tcgen05_guardrail_trap_phase_invalid_during_alloc - $__internal_0_$__cuda_sm10x_tcgen05_guardrail_trap_col_being_dealloced_not_returned_by_alloc)
$__internal_0_$__cuda_sm10x_tcgen05_guardrail_trap_col_being_dealloced_not_returned_by_alloc:
[----:B------:R-:W-:Y:S05]  /*12390*/  BPT.TRAP 0x1 ;  /* 0x000000040000795c */ /* 0x000fea0000300000 */
[----:B------:R-:W-:-:S04]  /*123a0*/  HFMA2 R3, -RZ, RZ, 0, 0 ;  /* 0x00000000ff037431 */ /* 0x000fc800000001ff */
[----:B------:R-:W-:Y:S05]  /*123b0*/  RET.REL.NODEC R2 `(_ZN7cutlass13device_kernelINS_4fmha6kernel36Sm100FmhaFwdKernelTmaWarpspecializedIN4cute5tupleIJiiiNS5_IJNS5_IJiiEEEiEEEEEENS1_10collective38Sm100FmhaFwdMainloopTmaWarpspecializedINS_10bfloat16_tEffNS5_IJNS4_1CILi256EEENSC_ILi64EEENSC_ILi16EEEEEENS5_IJiNSC_ILi1EEES7_EEENS5_IJiSH_NS5_IJNS5_IJNSC_ILi0EEEiEEEiEEEEEESM_NS9_12ResidualMaskENS5_IJNSC_ILi2EEESH_SH_EEENSC_ILb0EEEEENS9_38Sm100FmhaFwdEpilogueTmaWarpspecializedINS_6half_tEfNS5_IJNSC_ILi128EEESF_SE_EEESI_NS5_IJSH_S7_EEESQ_EENS2_23IndividualTileSchedulerENS2_41Sm100FmhaCtxKernelWarpspecializedScheduleEEEEEvNT_6ParamsE) ;  /* 0xfffffedc02107950 */ /* 0x000fea0003c3ffff */
        .weak           $__internal_1_$__cuda_sm10x_tcgen05_guardrail_trap_phase_invalid_during_alloc
        .type           $__internal_1_$__cuda_sm10x_tcgen05_guardrail_trap_phase_invalid_during_alloc,@function
        .size           $__internal_1_$__cuda_sm10x_tcgen05_guardrail_trap_phase_invalid_during_alloc,($__internal_2_$__cuda_sm10x_tcgen05_guardrail_trap_unallocated_columns_being_dealloced - $__internal_1_$__cuda_sm10x_tcgen05_guardrail_trap_phase_invalid_during_alloc)
$__internal_1_$__cuda_sm10x_tcgen05_guardrail_trap_phase_invalid_during_alloc:
[----:B------:R-:W-:Y:S05]  /*123c0*/  BPT.TRAP 0x1 ;  /* 0x000000040000795c */ /* 0x000fea0000300000 */
[----:B------:R-:W-:-:S04]  /*123d0*/  MOV R3, 0x0 ;  /* 0x0000000000037802 */ /* 0x000fc80000000f00 */
[----:B------:R-:W-:Y:S05]  /*123e0*/  RET.REL.NODEC R2 `(_ZN7cutlass13device_kernelINS_4fmha6kernel36Sm100FmhaFwdKernelTmaWarpspecializedIN4cute5tupleIJiiiNS5_IJNS5_IJiiEEEiEEEEEENS1_10collective38Sm100FmhaFwdMainloopTmaWarpspecializedINS_10bfloat16_tEffNS5_IJNS4_1CILi256EEENSC_ILi64EEENSC_ILi16EEEEEENS5_IJiNSC_ILi1EEES7_EEENS5_IJiSH_NS5_IJNS5_IJNSC_ILi0EEEiEEEiEEEEEESM_NS9_12ResidualMaskENS5_IJNSC_ILi2EEESH_SH_EEENSC_ILb0EEEEENS9_38Sm100FmhaFwdEpilogueTmaWarpspecializedINS_6half_tEfNS5_IJNSC_ILi128EEESF_SE_EEESI_NS5_IJSH_S7_EEESQ_EENS2_23IndividualTileSchedulerENS2_41Sm100FmhaCtxKernelWarpspecializedScheduleEEEEEvNT_6ParamsE) ;  /* 0xfffffedc02047950 */ /* 0x000fea0003c3ffff */
        .weak           $__internal_2_$__cuda_sm10x_tcgen05_guardrail_trap_unallocated_columns_being_dealloced
        .type           $__internal_2_$__cuda_sm10x_tcgen05_guardrail_trap_unallocated_columns_being_dealloced,@function
        .size           $__internal_2_$__cuda_sm10x_tcgen05_guardrail_trap_unallocated_columns_being_dealloced,($__internal_3_$__cuda_sm3x_div_rn_noftz_f32_slowpath - $__internal_2_$__cuda_sm10x_tcgen05_guardrail_trap_unallocated_columns_being_dealloced)
$__internal_2_$__cuda_sm10x_tcgen05_guardrail_trap_unallocated_columns_being_dealloced:
[----:B------:R-:W-:Y:S05]  /*123f0*/  BPT.TRAP 0x1 ;  /* 0x000000040000795c */ /* 0x000fea0000300000 */
[----:B------:R-:W-:-:S04]  /*12400*/  HFMA2 R3, -RZ, RZ, 0, 0 ;  /* 0x00000000ff037431 */ /* 0x000fc800000001ff */
[----:B------:R-:W-:Y:S05]  /*12410*/  RET.REL.NODEC R2 `(_ZN7cutlass13device_kernelINS_4fmha6kernel36Sm100FmhaFwdKernelTmaWarpspecializedIN4cute5tupleIJiiiNS5_IJNS5_IJiiEEEiEEEEEENS1_10collective38Sm100FmhaFwdMainloopTmaWarpspecializedINS_10bfloat16_tEffNS5_IJNS4_1CILi256EEENSC_ILi64EEENSC_ILi16EEEEEENS5_IJiNSC_ILi1EEES7_EEENS5_IJiSH_NS5_IJNS5_IJNSC_ILi0EEEiEEEiEEEEEESM_NS9_12ResidualMaskENS5_IJNSC_ILi2EEESH_SH_EEENSC_ILb0EEEEENS9_38Sm100FmhaFwdEpilogueTmaWarpspecializedINS_6half_tEfNS5_IJNSC_ILi128EEESF_SE_EEESI_NS5_IJSH_S7_EEESQ_EENS2_23IndividualTileSchedulerENS2_41Sm100FmhaCtxKernelWarpspecializedScheduleEEEEEvNT_6ParamsE) ;  /* 0xfffffed802f87950 */ /* 0x000fea0003c3ffff */
        .weak           $__internal_3_$__cuda_sm3x_div_rn_noftz_f32_slowpath
        .type           $__internal_3_$__cuda_sm3x_div_rn_noftz_f32_slowpath,@function
        .size           $__internal_3_$__cuda_sm3x_div_rn_noftz_f32_slowpath,(.L_x_447 - $__internal_3_$__cuda_sm3x_div_rn_noftz_f32_slowpath)
$__internal_3_$__cuda_sm3x_div_rn_noftz_f32_slowpath:
[----:B------:R-:W-:Y:S01]  /*12420*/  SHF.R.U32.HI R2, RZ, 0x17, R22 ;  /* 0x00000017ff027819 */ /* 0x000fe20000011616 */
[----:B------:R-:W-:Y:S01]  /*12430*/  BSSY.RECONVERGENT B1, `(.L_x_431) ;  /* 0x0000065000017945 */ /* 0x000fe20003800200 */
[--C-:B------:R-:W-:Y:S01]  /*12440*/  SHF.R.U32.HI R35, RZ, 0x17, R26.reuse ;  /* 0x00000017ff237819 */ /* 0x100fe2000001161a */
[----:B------:R-:W-:Y:S01]  /*12450*/  IMAD.MOV.U32 R36, RZ, RZ, R26 ;  /* 0x000000ffff247224 */ /* 0x000fe200078e001a */
[----:B------:R-:W-:Y:S01]  /*12460*/  LOP3.LUT R2, R2, 0xff, RZ, 0xc0, !PT ;  /* 0x000000ff02027812 */ /* 0x000fe200078ec0ff */
[----:B------:R-:W-:Y:S01]  /*12470*/  IMAD.MOV.U32 R3, RZ, RZ, R22 ;  /* 0x000000ffff037224 */ /* 0x000fe200078e0016 */
[----:B------:R-:W-:-:S03]  /*12480*/  LOP3.LUT R35, R35, 0xff, RZ, 0xc0, !PT ;  /* 0x000000ff23237812 */ /* 0x000fc600078ec0ff */
[----:B------:R-:W-:Y:S02]  /*12490*/  VIADD R0, R2, 0xffffffff ;  /* 0xffffffff02007836 */ /* 0x000fe40000000000 */
[----:B------:R-:W-:-:S03]  /*124a0*/  VIADD R21, R35, 0xffffffff ;  /* 0xffffffff23157836 */ /* 0x000fc60000000000 */
[----:B------:R-:W-:-:S04]  /*124b0*/  ISETP.GT.U32.AND P0, PT, R0, 0xfd, PT ;  /* 0x000000fd0000780c */ /* 0x000fc80003f04070 */
[----:B------:R-:W-:-:S13]  /*124c0*/  ISETP.GT.U32.OR P0, PT, R21, 0xfd, P0 ;  /* 0x000000fd1500780c */ /* 0x000fda0000704470 */
[----:B------:R-:W-:Y:S01]  /*124d0*/  @!P0 IMAD.MOV.U32 R34, RZ, RZ, RZ ;  /* 0x000000ffff228224 */ /* 0x000fe200078e00ff */
[----:B------:R-:W-:Y:S06]  /*124e0*/  @!P0 BRA `(.L_x_432) ;  /* 0x00000000005c8947 */ /* 0x000fec0003800000 */
[----:B------:R-:W-:Y:S02]  /*124f0*/  FSETP.GTU.FTZ.AND P2, PT, |R26|, +INF , PT ;  /* 0x7f8000001a00780b */ /* 0x000fe40003f5c200 */
[----:B------:R-:W-:-:S04]  /*12500*/  FSETP.GTU.FTZ.AND P0, PT, |R22|, +INF , PT ;  /* 0x7f8000001600780b */ /* 0x000fc80003f1c200 */
[----:B------:R-:W-:-:S13]  /*12510*/  PLOP3.LUT P0, PT, P2, P0, PT, 0xf8, 0x8f ;  /* 0x00000000008f781c */ /* 0x000fda0001701f70 */
[----:B------:R-:W-:Y:S05]  /*12520*/  @P0 BRA `(.L_x_433) ;  /* 0x0000000400500947 */ /* 0x000fea0003800000 */
[----:B------:R-:W-:-:S13]  /*12530*/  LOP3.LUT P0, RZ, R3, 0x7fffffff, R36, 0xc8, !PT ;  /* 0x7fffffff03ff7812 */ /* 0x000fda000780c824 */
[----:B------:R-:W-:Y:S05]  /*12540*/  @!P0 BRA `(.L_x_434) ;  /* 0x0000000400408947 */ /* 0x000fea0003800000 */
[----:B------:R-:W-:Y:S02]  /*12550*/  FSETP.NEU.FTZ.AND P0, PT, |R26|, +INF , PT ;  /* 0x7f8000001a00780b */ /* 0x000fe40003f1d200 */
[----:B------:R-:W-:Y:S02]  /*12560*/  FSETP.NEU.FTZ.AND P2, PT, |R22|, +INF , PT ;  /* 0x7f8000001600780b */ /* 0x000fe40003f5d200 */
[----:B------:R-:W-:-:S11]  /*12570*/  FSETP.NEU.FTZ.AND P3, PT, |R26|, +INF , PT ;  /* 0x7f8000001a00780b */ /* 0x000fd60003f7d200 */
[----:B------:R-:W-:Y:S05]  /*12580*/  @!P2 BRA !P0, `(.L_x_434) ;  /* 0x000000040030a947 */ /* 0x000fea0004000000 */
[----:B------:R-:W-:-:S04]  /*12590*/  LOP3.LUT P0, RZ, R36, 0x7fffffff, RZ, 0xc0, !PT ;  /* 0x7fffffff24ff7812 */ /* 0x000fc8000780c0ff */
[----:B------:R-:W-:-:S13]  /*125a0*/  PLOP3.LUT P0, PT, P2, P0, PT, 0x2f, 0xf2 ;  /* 0x0000000000f2781c */ /* 0x000fda0001700577 */
[----:B------:R-:W-:Y:S05]  /*125b0*/  @P0 BRA `(.L_x_435) ;  /* 0x00000004001c0947 */ /* 0x000fea0003800000 */
[----:B------:R-:W-:-:S04]  /*125c0*/  LOP3.LUT P0, RZ, R3, 0x7fffffff, RZ, 0xc0, !PT ;  /* 0x7fffffff03ff7812 */ /* 0x000fc8000780c0ff */
[----:B------:R-:W-:-:S13]  /*125d0*/  PLOP3.LUT P0, PT, P3, P0, PT, 0x2f, 0xf2 ;  /* 0x0000000000f2781c */ /* 0x000fda0001f00577 */
[----:B------:R-:W-:Y:S05]  /*125e0*/  @P0 BRA `(.L_x_436) ;  /* 0x0000000400040947 */ /* 0x000fea0003800000 */
[----:B------:R-:W-:Y:S02]  /*125f0*/  ISETP.GE.AND P2, PT, R21, RZ, PT ;  /* 0x000000ff1500720c */ /* 0x000fe40003f46270 */
[----:B------:R-:W-:-:S11]  /*12600*/  ISETP.GE.AND P0, PT, R0, RZ, PT ;  /* 0x000000ff0000720c */ /* 0x000fd60003f06270 */
[----:B------:R-:W-:Y:S01]  /*12610*/  @P2 MOV R34, RZ ;  /* 0x000000ff00222202 */ /* 0x000fe20000000f00 */
[----:B------:R-:W-:Y:S01]  /*12620*/  @!P2 FFMA R36, R26, 1.84467440737095516160e+19, RZ ;  /* 0x5f8000001a24a823 */ /* 0x000fe200000000ff */
[----:B------:R-:W-:Y:S01]  /*12630*/  @!P2 MOV R34, 0xffffffc0 ;  /* 0xffffffc00022a802 */ /* 0x000fe20000000f00 */
[----:B------:R-:W-:-:S03]  /*12640*/  @!P0 FFMA R3, R22, 1.84467440737095516160e+19, RZ ;  /* 0x5f80000016038823 */ /* 0x000fc600000000ff */
[----:B------:R-:W-:-:S07]  /*12650*/  @!P0 IADD3 R34, PT, PT, R34, 0x40, RZ ;  /* 0x0000004022228810 */ /* 0x000fce0007ffe0ff */
.L_x_432:
[----:B------:R-:W-:Y:S01]  /*12660*/  LEA R0, R2, 0xc0800000, 0x17 ;  /* 0xc080000002007811 */ /* 0x000fe200078eb8ff */
[----:B------:R-:W-:Y:S01]  /*12670*/  BSSY.RECONVERGENT B0, `(.L_x_437) ;  /* 0x0000036000007945 */ /* 0x000fe20003800200 */
[----:B------:R-:W-:Y:S02]  /*12680*/  IADD3 R35, PT, PT, R35, -0x7f, RZ ;  /* 0xffffff8123237810 */ /* 0x000fe40007ffe0ff */
[----:B------:R-:W-:-:S03]  /*12690*/  IADD3 R37, PT, PT, -R0, R3, RZ ;  /* 0x0000000300257210 */ /* 0x000fc60007ffe1ff */
[----:B------:R-:W-:Y:S01]  /*126a0*/  IMAD R33, R35, -0x800000, R36 ;  /* 0xff80000023217824 */ /* 0x000fe200078e0224 */
[----:B------:R-:W1:Y:S01]  /*126b0*/  MUFU.RCP R3, R37 ;  /* 0x0000002500037308 */ /* 0x000e620000001000 */
[----:B------:R-:W-:Y:S01]  /*126c0*/  FADD.FTZ R32, -R37, -RZ ;  /* 0x800000ff25207221 */ /* 0x000fe20000010100 */
[----:B------:R-:W-:-:S04]  /*126d0*/  IADD3 R35, PT, PT, R35, 0x7f, -R2 ;  /* 0x0000007f23237810 */ /* 0x000fc80007ffe802 */
[----:B------:R-:W-:Y:S01]  /*126e0*/  IADD3 R34, PT, PT, R35, R34, RZ ;  /* 0x0000002223227210 */ /* 0x000fe20007ffe0ff */
[----:B-1----:R-:W-:-:S04]  /*126f0*/  FFMA R0, R3, R32, 1 ;  /* 0x3f80000003007423 */ /* 0x002fc80000000020 */
[----:B------:R-:W-:-:S04]  /*12700*/  FFMA R0, R3, R0, R3 ;  /* 0x0000000003007223 */ /* 0x000fc80000000003 */
[----:B------:R-:W-:-:S04]  /*12710*/  FFMA R21, R33, R0, RZ ;  /* 0x0000000021157223 */ /* 0x000fc800000000ff */
[----:B------:R-:W-:-:S04]  /*12720*/  FFMA R3, R32, R21, R33 ;  /* 0x0000001520037223 */ /* 0x000fc80000000021 */
[----:B------:R-:W-:-:S04]  /*12730*/  FFMA R3, R0, R3, R21 ;  /* 0x0000000300037223 */ /* 0x000fc80000000015 */
[----:B------:R-:W-:-:S04]  /*12740*/  FFMA R32, R32, R3, R33 ;  /* 0x0000000320207223 */ /* 0x000fc80000000021 */
[----:B------:R-:W-:-:S05]  /*12750*/  FFMA R21, R0, R32, R3 ;  /* 0x0000002000157223 */ /* 0x000fca0000000003 */
[----:B------:R-:W-:-:S04]  /*12760*/  SHF.R.U32.HI R2, RZ, 0x17, R21 ;  /* 0x00000017ff027819 */ /* 0x000fc80000011615 */
[----:B------:R-:W-:-:S04]  /*12770*/  LOP3.LUT R33, R2, 0xff, RZ, 0xc0, !PT ;  /* 0x000000ff02217812 */ /* 0x000fc800078ec0ff */
[----:B------:R-:W-:-:S04]  /*12780*/  IADD3 R2, PT, PT, R33, R34, RZ ;  /* 0x0000002221027210 */ /* 0x000fc80007ffe0ff */
[----:B------:R-:W-:-:S04]  /*12790*/  IADD3 R33, PT, PT, R2, -0x1, RZ ;  /* 0xffffffff02217810 */ /* 0x000fc80007ffe0ff */
[----:B------:R-:W-:-:S13]  /*127a0*/  ISETP.GE.U32.AND P0, PT, R33, 0xfe, PT ;  /* 0x000000fe2100780c */ /* 0x000fda0003f06070 */
[----:B------:R-:W-:Y:S05]  /*127b0*/  @!P0 BRA `(.L_x_438) ;  /* 0x0000000000808947 */ /* 0x000fea0003800000 */
[----:B------:R-:W-:-:S13]  /*127c0*/  ISETP.GT.AND P0, PT, R2, 0xfe, PT ;  /* 0x000000fe0200780c */ /* 0x000fda0003f04270 */
[----:B------:R-:W-:Y:S05]  /*127d0*/  @P0 BRA `(.L_x_439) ;  /* 0x00000000006c0947 */ /* 0x000fea0003800000 */
[----:B------:R-:W-:-:S13]  /*127e0*/  ISETP.GE.AND P0, PT, R2, 0x1, PT ;  /* 0x000000010200780c */ /* 0x000fda0003f06270 */
[----:B------:R-:W-:Y:S05]  /*127f0*/  @P0 BRA `(.L_x_440) ;  /* 0x0000000000740947 */ /* 0x000fea0003800000 */
[----:B------:R-:W-:Y:S02]  /*12800*/  ISETP.GE.AND P0, PT, R2, -0x18, PT ;  /* 0xffffffe80200780c */ /* 0x000fe40003f06270 */
[----:B------:R-:W-:-:S11]  /*12810*/  LOP3.LUT R21, R21, 0x80000000, RZ, 0xc0, !PT ;  /* 0x8000000015157812 */ /* 0x000fd600078ec0ff */
[----:B------:R-:W-:Y:S05]  /*12820*/  @!P0 BRA `(.L_x_440) ;  /* 0x0000000000688947 */ /* 0x000fea0003800000 */
[CCC-:B------:R-:W-:Y:S01]  /*12830*/  FFMA.RZ R33, R0.reuse, R32.reuse, R3.reuse ;  /* 0x0000002000217223 */ /* 0x1c0fe2000000c003 */
[CCC-:B------:R-:W-:Y:S01]  /*12840*/  FFMA.RP R34, R0.reuse, R32.reuse, R3.reuse ;  /* 0x0000002000227223 */ /* 0x1c0fe20000008003 */
[----:B------:R-:W-:Y:S01]  /*12850*/  FFMA.RM R3, R0, R32, R3 ;  /* 0x0000002000037223 */ /* 0x000fe20000004003 */
[C---:B------:R-:W-:Y:S01]  /*12860*/  VIADD R0, R2.reuse, 0x20 ;  /* 0x0000002002007836 */ /* 0x040fe20000000000 */
[C---:B------:R-:W-:Y:S02]  /*12870*/  ISETP.NE.AND P0, PT, R2.reuse, RZ, PT ;  /* 0x000000ff0200720c */ /* 0x040fe40003f05270 */
[----:B------:R-:W-:Y:S02]  /*12880*/  LOP3.LUT R33, R33, 0x7fffff, RZ, 0xc0, !PT ;  /* 0x007fffff21217812 */ /* 0x000fe400078ec0ff */
[----:B------:R-:W-:Y:S01]  /*12890*/  ISETP.NE.AND P2, PT, R2, RZ, PT ;  /* 0x000000ff0200720c */ /* 0x000fe20003f45270 */
[----:B------:R-:W-:Y:S01]  /*128a0*/  IMAD.MOV R2, RZ, RZ, -R2 ;  /* 0x000000ffff027224 */ /* 0x000fe200078e0a02 */
[----:B------:R-:W-:-:S02]  /*128b0*/  LOP3.LUT R33, R33, 0x800000, RZ, 0xfc, !PT ;  /* 0x0080000021217812 */ /* 0x000fc400078efcff */
[----:B------:R-:W-:Y:S02]  /*128c0*/  FSETP.NEU.FTZ.AND P3, PT, R34, R3, PT ;  /* 0x000000032200720b */ /* 0x000fe40003f7d000 */
[----:B------:R-:W-:Y:S02]  /*128d0*/  SHF.L.U32 R0, R33, R0, RZ ;  /* 0x0000000021007219 */ /* 0x000fe400000006ff */
[----:B------:R-:W-:Y:S02]  /*128e0*/  SEL R2, R2, RZ, P0 ;  /* 0x000000ff02027207 */ /* 0x000fe40000000000 */
[----:B------:R-:W-:Y:S02]  /*128f0*/  ISETP.NE.AND P2, PT, R0, RZ, P2 ;  /* 0x000000ff0000720c */ /* 0x000fe40001745270 */
[----:B------:R-:W-:Y:S02]  /*12900*/  SHF.R.U32.HI R33, RZ, R2, R33 ;  /* 0x00000002ff217219 */ /* 0x000fe40000011621 */
[----:B------:R-:W-:-:S02]  /*12910*/  PLOP3.LUT P2, PT, P3, P2, PT, 0xf8, 0x8f ;  /* 0x00000000008f781c */ /* 0x000fc40001f45f70 */
[----:B------:R-:W-:Y:S02]  /*12920*/  SHF.R.U32.HI R2, RZ, 0x1, R33 ;  /* 0x00000001ff027819 */ /* 0x000fe40000011621 */
[----:B------:R-:W-:-:S04]  /*12930*/  SEL R3, RZ, 0x1, !P2 ;  /* 0x00000001ff037807 */ /* 0x000fc80005000000 */
[----:B------:R-:W-:-:S04]  /*12940*/  LOP3.LUT R0, R3, 0x1, R2, 0xf8, !PT ;  /* 0x0000000103007812 */ /* 0x000fc800078ef802 */
[----:B------:R-:W-:-:S05]  /*12950*/  LOP3.LUT R33, R0, R33, RZ, 0xc0, !PT ;  /* 0x0000002100217212 */ /* 0x000fca00078ec0ff */
[----:B------:R-:W-:-:S05]  /*12960*/  IMAD.IADD R2, R2, 0x1, R33 ;  /* 0x0000000102027824 */ /* 0x000fca00078e0221 */
[----:B------:R-:W-:Y:S01]  /*12970*/  LOP3.LUT R21, R2, R21, RZ, 0xfc, !PT ;  /* 0x0000001502157212 */ /* 0x000fe200078efcff */
[----:B------:R-:W-:Y:S05]  /*12980*/  BRA `(.L_x_440) ;  /* 0x0000000000107947 */ /* 0x000fea0003800000 */
.L_x_439:
[----:B------:R-:W-:-:S04]  /*12990*/  LOP3.LUT R21, R21, 0x80000000, RZ, 0xc0, !PT ;  /* 0x8000000015157812 */ /* 0x000fc800078ec0ff */
[----:B------:R-:W-:Y:S01]  /*129a0*/  LOP3.LUT R21, R21, 0x7f800000, RZ, 0xfc, !PT ;  /* 0x7f80000015157812 */ /* 0x000fe200078efcff */
[----:B------:R-:W-:Y:S05]  /*129b0*/  BRA `(.L_x_440) ;  /* 0x0000000000047947 */ /* 0x000fea0003800000 */
.L_x_438:
[----:B------:R-:W-:Y:S02]  /*129c0*/  LEA R21, R34, R21, 0x17 ;  /* 0x0000001522157211 */ /* 0x000fe400078eb8ff */
.L_x_440:
[----:B------:R-:W-:Y:S05]  /*129d0*/  BSYNC.RECONVERGENT B0 ;  /* 0x0000000000007941 */ /* 0x000fea0003800200 */
.L_x_437:
[----:B------:R-:W-:Y:S01]  /*129e0*/  MOV R0, R21 ;  /* 0x0000001500007202 */ /* 0x000fe20000000f00 */
[----:B------:R-:W-:Y:S05]  /*129f0*/  BRA `(.L_x_441) ;  /* 0x0000000000207947 */ /* 0x000fea0003800000 */
.L_x_436:
[----:B------:R-:W-:-:S04]  /*12a00*/  LOP3.LUT R3, R3, 0x80000000, R36, 0x48, !PT ;  /* 0x8000000003037812 */ /* 0x000fc800078e4824 */
[----:B------:R-:W-:Y:S01]  /*12a10*/  LOP3.LUT R0, R3, 0x7f800000, RZ, 0xfc, !PT ;  /* 0x7f80000003007812 */ /* 0x000fe200078efcff */
[----:B------:R-:W-:Y:S05]  /*12a20*/  BRA `(.L_x_441) ;  /* 0x0000000000147947 */ /* 0x000fea0003800000 */
.L_x_435:
[----:B------:R-:W-:Y:S01]  /*12a30*/  LOP3.LUT R0, R3, 0x80000000, R36, 0x48, !PT ;  /* 0x8000000003007812 */ /* 0x000fe200078e4824 */
[----:B------:R-:W-:Y:S05]  /*12a40*/  BRA `(.L_x_441) ;  /* 0x00000000000c7947 */ /* 0x000fea0003800000 */
.L_x_434:
[----:B------:R-:W1:Y:S01]  /*12a50*/  MUFU.RSQ R0, -QNAN ;  /* 0xffc0000000007908 */ /* 0x000e620000001400 */
[----:B------:R-:W-:Y:S05]  /*12a60*/  BRA `(.L_x_441) ;  /* 0x0000000000047947 */ /* 0x000fea0003800000 */
.L_x_433:
[----:B------:R-:W-:-:S07]  /*12a70*/  FADD.FTZ R0, R26, R22 ;  /* 0x000000161a007221 */ /* 0x000fce0000010000 */
.L_x_441:
[----:B------:R-:W-:Y:S05]  /*12a80*/  BSYNC.RECONVERGENT B1 ;  /* 0x0000000000017941 */ /* 0x000fea0003800200 */
.L_x_431:
[----:B------:R-:W-:-:S04]  /*12a90*/  HFMA2 R21, -RZ, RZ, 0, 0 ;  /* 0x00000000ff157431 */ /* 0x000fc800000001ff */
[----:B-1----:R-:W-:Y:S05]  /*12aa0*/  RET.REL.NODEC R20 `(_ZN7cutlass13device_kernelINS_4fmha6kernel36Sm100FmhaFwdKernelTmaWarpspecializedIN4cute5tupleIJiiiNS5_IJNS5_IJiiEEEiEEEEEENS1_10collective38Sm100FmhaFwdMainloopTmaWarpspecializedINS_10bfloat16_tEffNS5_IJNS4_1CILi256EEENSC_ILi64EEENSC_ILi16EEEEEENS5_IJiNSC_ILi1EEES7_EEENS5_IJiSH_NS5_IJNS5_IJNSC_ILi0EEEiEEEiEEEEEESM_NS9_12ResidualMaskENS5_IJNSC_ILi2EEESH_SH_EEENSC_ILb0EEEEENS9_38Sm100FmhaFwdEpilogueTmaWarpspecializedINS_6half_tEfNS5_IJNSC_ILi128EEESF_SE_EEESI_NS5_IJSH_S7_EEESQ_EENS2_23IndividualTileSchedulerENS2_41Sm100FmhaCtxKernelWarpspecializedScheduleEEEEEvNT_6ParamsE) ;  /* 0xfffffed414547950 */ /* 0x002fea0003c3ffff */
.L_x_442:
[----:B------:R-:W-:-:S00]  /*12ab0*/  BRA `(.L_x_442) ;  /* 0xfffffffc00fc7947 */ /* 0x000fc0000383ffff */
[----:B------:R-:W-:-:S00]  /*12ac0*/  NOP ;  /* 0x0000000000007918 */ /* 0x000fc00000000000 */
        /* <DEDUP_REMOVED lines=11> */
.L_x_447:


//--------------------- .nv.global.init           --------------------------
	.section	.nv.global.init,"aw",@progbits
.nv.global.init:
	.type		$str$23,@object
	.size		$str$23,($str$37 - $str$23)
$str$23:
        /*0000*/ 	.byte	0x0a, 0x00
	.type		$str$37,@object
	.size		$str$37,($str$32 - $str$37)
$str$37:
        /*0002*/ 	.byte	0x3a, 0x00
	.type		$str$32,@object
	.size		$str$32,($str$29 - $str$32)
$str$32:
        /*0004*/ 	.byte	0x5f, 0x00
	.type		$str$29,@object
	.size		$str$29,($str$28 - $str$29)
$str$29:
        /*0006*/ 	.byte	0x25, 0x64, 0x00
	.type		$str$28,@object
	.size		$str$28,($str$30 - $str$28)
$str$28:
        /*0009*/ 	.byte	0x25, 0x63, 0x00
	.type		$str$30,@object
	.size		$str$30,($str$31 - $str$30)
$str$30:
        /*000c*/ 	.byte	0x25, 0x73, 0x00
	.type		$str$31,@object
	.size		$str$31,($str$35 - $str$31)
$str$31:
        /*000f*/ 	.byte	0x20, 0x6f, 0x20, 0x00
	.type		$str$35,@object
	.size		$str$35,($str$22 - $str$35)
$str$35:
        /*0013*/ 	.byte	0x70, 0x74, 0x72, 0x5b, 0x00
	.type		$str$22,@object
	.size		$str$22,($str$34 - $str$22)
$str$22:
        /*0018*/ 	.byte	0x73, 0x4f, 0x3a, 0x20, 0x00
	.type		$str$34,@object
	.size		$str$34,($str$36 - $str$34)
$str$34:
        /*001d*/ 	.byte	0x73, 0x6d, 0x65, 0x6d, 0x5f, 0x00
	.type		$str$36,@object
	.size		$str$36,($str$33 - $str$36)
$str$36:
        /*0023*/ 	.byte	0x62, 0x5d, 0x28, 0x25, 0x70, 0x29, 0x00
	.type		$str$33,@object
	.size		$str$33,($str$27 - $str$33)
$str$33:
        /*002a*/ 	.byte	0x53, 0x77, 0x3c, 0x25, 0x64, 0x2c, 0x25, 0x64, 0x2c, 0x25, 0x64, 0x3e, 0x00
	.type		$str$27,@object
	.size		$str$27,($str$26 - $str$27)
$str$27:
        /*0037*/ 	.byte	0x2f, 0x74, 0x6d, 0x70, 0x2f, 0x63, 0x75, 0x74, 0x6c, 0x61, 0x73, 0x73, 0x5f, 0x73, 0x77, 0x65
        /*0047*/ 	.byte	0x65, 0x70, 0x5f, 0x73, 0x72, 0x63, 0x2f, 0x69, 0x6e, 0x63, 0x6c, 0x75, 0x64, 0x65, 0x2f, 0x63
        /*0057*/ 	.byte	0x75, 0x74, 0x65, 0x2f, 0x61, 0x74, 0x6f, 0x6d, 0x2f, 0x63, 0x6f, 0x70, 0x79, 0x5f, 0x74, 0x72
        /*0067*/ 	.byte	0x61, 0x69, 0x74, 0x73, 0x5f, 0x73, 0x6d, 0x31, 0x30, 0x30, 0x2e, 0x68, 0x70, 0x70, 0x00
	.type		$str$26,@object
	.size		$str$26,(__unnamed_4 - $str$26)
$str$26:
        /*0076*/ 	.byte	0x28, 0x28, 0x75, 0x69, 0x6e, 0x74, 0x33, 0x32, 0x5f, 0x74, 0x28, 0x74, 0x68, 0x72, 0x65, 0x61
        /*0086*/ 	.byte	0x64, 0x49, 0x64, 0x78, 0x2e, 0x78, 0x29, 0x20, 0x2f, 0x20, 0x33, 0x32, 0x29, 0x20, 0x25, 0x20
        /*0096*/ 	.byte	0x34, 0x29, 0x20, 0x3d, 0x3d, 0x20, 0x28, 0x28, 0x28, 0x74, 0x6d, 0x65, 0x6d, 0x5f, 0x61, 0x64
        /*00a6*/ 	.byte	0x64, 0x72, 0x20, 0x3e, 0x3e, 0x20, 0x31, 0x36, 0x29, 0x20, 0x2f, 0x20, 0x33, 0x32, 0x29, 0x20
        /*00b6*/ 	.byte	0x25, 0x20, 0x34, 0x29, 0x00
	.type		__unnamed_4,@object
	.size		__unnamed_4,(__unnamed_1 - __unnamed_4)
__unnamed_4:
        /*00bb*/ 	.byte	0x63, 0x6f, 0x6e, 0x73, 0x74, 0x65, 0x78, 0x70, 0x72, 0x20, 0x76, 0x6f, 0x69, 0x64, 0x20, 0x63
        /* <DEDUP_REMOVED lines=36> */
        /*030b*/ 	.byte	0x30, 0x3e, 0x3e, 0x3e, 0x3e, 0x5d, 0x00
	.type		__unnamed_1,@object
	.size		__unnamed_1,(__unnamed_5 - __unnamed_1)
__unnamed_1:
        /* <DEDUP_REMOVED lines=37> */
        /*0562*/ 	.byte	0x3a, 0x43, 0x3c, 0x30, 0x3e, 0x3e, 0x3e, 0x3e, 0x5d, 0x00
	.type		__unnamed_5,@object
	.size		__unnamed_5,(__unnamed_6 - __unnamed_5)
__unnamed_5:
        /* <DEDUP_REMOVED lines=38> */
	.type		__unnamed_6,@object
	.size		__unnamed_6,(__unnamed_7 - __unnamed_6)
__unnamed_6:
        /* <DEDUP_REMOVED lines=37> */
        /*0a16*/ 	.byte	0x74, 0x65, 0x3a, 0x3a, 0x43, 0x3c, 0x30, 0x3e, 0x3e, 0x3e, 0x3e, 0x5d, 0x00
	.type		__unnamed_7,@object
	.size		__unnamed_7,(__unnamed_2 - __unnamed_7)
__unnamed_7:
        /* <DEDUP_REMOVED lines=37> */
        /*0c73*/ 	.byte	0x63, 0x75, 0x74, 0x65, 0x3a, 0x3a, 0x43, 0x3c, 0x30, 0x3e, 0x3e, 0x3e, 0x3e, 0x5d, 0x00
	.type		__unnamed_2,@object
	.size		__unnamed_2,(__unnamed_3 - __unnamed_2)
__unnamed_2:
        /* <DEDUP_REMOVED lines=38> */
	.type		__unnamed_3,@object
	.size		__unnamed_3,(.L_3 - __unnamed_3)
__unnamed_3:
        /* <DEDUP_REMOVED lines=38> */
        /*1142*/ 	.byte	0x3e, 0x3e, 0x5d, 0x00
.L_3:


//--------------------- .nv.shared._ZN7cutlass13device_kernelINS_4fmha6kernel36Sm100FmhaFwdKernelTmaWarpspecializedIN4cute5tupleIJiiiNS5_IJNS5_IJiiEEEiEEEEEENS1_10collective38Sm100FmhaFwdMainloopTmaWarpspecializedINS_10bfloat16_tEffNS5_IJNS4_1CILi256EEENSC_ILi64EEENSC_ILi16EEEEEENS5_IJiNSC_ILi1EEES7_EEENS5_IJiSH_NS5_IJNS5_IJNSC_ILi0EEEiEEEiEEEEEESM_NS9_12ResidualMaskENS5_IJNSC_ILi2EEESH_SH_EEENSC_ILb0EEEEENS9_38Sm100FmhaFwdEpilogueTmaWarpspecializedINS_6half_tEfNS5_IJNSC_ILi128EEESF_SE_EEESI_NS5_IJSH_S7_EEESQ_EENS2_23IndividualTileSchedulerENS2_41Sm100FmhaCtxKernelWarpspecializedScheduleEEEEEvNT_6ParamsE --------------------------
	.section	.nv.shared._ZN7cutlass13device_kernelINS_4fmha6kernel36Sm100FmhaFwdKernelTmaWarpspecializedIN4cute5tupleIJiiiNS5_IJNS5_IJiiEEEiEEEEEENS1_10collective38Sm100FmhaFwdMainloopTmaWarpspecializedINS_10bfloat16_tEffNS5_IJNS4_1CILi256EEENSC_ILi64EEENSC_ILi16EEEEEENS5_IJiNSC_ILi1EEES7_EEENS5_IJiSH_NS5_IJNS5_IJNSC_ILi0EEEiEEEiEEEEEESM_NS9_12ResidualMaskENS5_IJNSC_ILi2EEESH_SH_EEENSC_ILb0EEEEENS9_38Sm100FmhaFwdEpilogueTmaWarpspecializedINS_6half_tEfNS5_IJNSC_ILi128EEESF_SE_EEESI_NS5_IJSH_S7_EEESQ_EENS2_23IndividualTileSchedulerENS2_41Sm100FmhaCtxKernelWarpspecializedScheduleEEEEEvNT_6ParamsE,"aw",@nobits
	.sectionflags	@""
	.align	16
	.zero		1024


//--------------------- .nv.shared.reserved.0     --------------------------
	.section	.nv.shared.reserved.0,"aw",@nobits
	.weak		__nv_reservedSMEM_offset_0_alias
	.size		__nv_reservedSMEM_offset_0_alias, 0, 64
	.other		__nv_reservedSMEM_offset_0_alias,@"STO_CUDA_RESERVED_SHARED STV_DEFAULT"
__nv_reservedSMEM_offset_0_alias:
	.zero		0
.nv.shared.reserved.0:
	.zero		64
	.weak		__nv_reservedSMEM_tcgen05_partition
	.type		__nv_reservedSMEM_tcgen05_partition,@object
	.size		__nv_reservedSMEM_tcgen05_partition,(.L_0 - __nv_reservedSMEM_tcgen05_partition)
__nv_reservedSMEM_tcgen05_partition:
	.zero		32
.L_0:


//--------------------- .nv.global                --------------------------
	.section	.nv.global,"aw",@nobits
.nv.global:
	.type		_ZN39_INTERNAL_10920356_4_k_cu_291f0544_36214cute1_E,@object
	.size		_ZN39_INTERNAL_10920356_4_k_cu_291f0544_36214cute1_E,(_ZN39_INTERNAL_10920356_4_k_cu_291f0544_36214cuda3std3__45__cpo6cbeginE - _ZN39_INTERNAL_10920356_4_k_cu_291f0544_36214cute1_E)
_ZN39_INTERNAL_10920356_4_k_cu_291f0544_36214cute1_E:
	.zero		1
	.type		_ZN39_INTERNAL_10920356_4_k_cu_291f0544_36214cuda3std3__45__cpo6cbeginE,@object
	.size		_ZN39_INTERNAL_10920356_4_k_cu_291f0544_36214cuda3std3__45__cpo6cbeginE,(_ZN39_INTERNAL_10920356_4_k_cu_291f0544_36214cuda3std3__48in_placeE - _ZN39_INTERNAL_10920356_4_k_cu_291f0544_36214cuda3std3__45__cpo6cbeginE)
_ZN39_INTERNAL_10920356_4_k_cu_291f0544_36214cuda3std3__45__cpo6cbeginE:
	.zero		1
	.type		_ZN39_INTERNAL_10920356_4_k_cu_291f0544_36214cuda3std3__48in_placeE,@object
	.size		_ZN39_INTERNAL_10920356_4_k_cu_291f0544_36214cuda3std3__48in_placeE,(_ZN39_INTERNAL_10920356_4_k_cu_291f0544_36214cuda3std6ranges3__45__cpo9iter_moveE - _ZN39_INTERNAL_10920356_4_k_cu_291f0544_36214cuda3std3__48in_placeE)
_ZN39_INTERNAL_10920356_4_k_cu_291f0544_36214cuda3std3__48in_placeE:
	.zero		1
	.type		_ZN39_INTERNAL_10920356_4_k_cu_291f0544_36214cuda3std6ranges3__45__cpo9iter_moveE,@object
	.size		_ZN39_INTERNAL_10920356_4_k_cu_291f0544_36214cuda3std6ranges3__45__cpo9iter_moveE,(_ZN39_INTERNAL_10920356_4_k_cu_291f0544_36214cuda3std3__45__cpo5beginE - _ZN39_INTERNAL_10920356_4_k_cu_291f0544_36214cuda3std6ranges3__45__cpo9iter_moveE)
_ZN39_INTERNAL_10920356_4_k_cu_291f0544_36214cuda3std6ranges3__45__cpo9iter_moveE:
	.zero		1
	.type		_ZN39_INTERNAL_10920356_4_k_cu_291f0544_36214cuda3std3__45__cpo5beginE,@object
	.size		_ZN39_INTERNAL_10920356_4_k_cu_291f0544_36214cuda3std3__45__cpo5beginE,(_ZN39_INTERNAL_10920356_4_k_cu_291f0544_36214cuda3std3__441_GLOBAL__N__10920356_4_k_cu_291f0544_36216ignoreE - _ZN39_INTERNAL_10920356_4_k_cu_291f0544_36214cuda3std3__45__cpo5beginE)
_ZN39_INTERNAL_10920356_4_k_cu_291f0544_36214cuda3std3__45__cpo5beginE:
	.zero		1
	.type		_ZN39_INTERNAL_10920356_4_k_cu_291f0544_36214cuda3std3__441_GLOBAL__N__10920356_4_k_cu_291f0544_36216ignoreE,@object
	.size		_ZN39_INTERNAL_10920356_4_k_cu_291f0544_36214cuda3std3__441_GLOBAL__N__10920356_4_k_cu_291f0544_36216ignoreE,(_ZN39_INTERNAL_10920356_4_k_cu_291f0544_36214cute7productE - _ZN39_INTERNAL_10920356_4_k_cu_291f0544_36214cuda3std3__441_GLOBAL__N__10920356_4_k_cu_291f0544_36216ignoreE)
_ZN39_INTERNAL_10920356_4_k_cu_291f0544_36214cuda3std3__441_GLOBAL__N__10920356_4_k_cu_291f0544_36216ignoreE:
	.zero		1
	.type		_ZN39_INTERNAL_10920356_4_k_cu_291f0544_36214cute7productE,@object
	.size		_ZN39_INTERNAL_10920356_4_k_cu_291f0544_36214cute7productE,(_ZN39_INTERNAL_10920356_4_k_cu_291f0544_36214cuda3std3__45__cpo3endE - _ZN39_INTERNAL_10920356_4_k_cu_291f0544_36214cute7productE)
_ZN39_INTERNAL_10920356_4_k_cu_291f0544_36214cute7productE:
	.zero		1
	.type		_ZN39_INTERNAL_10920356_4_k_cu_291f0544_36214cuda3std3__45__cpo3endE,@object
	.size		_ZN39_INTERNAL_10920356_4_k_cu_291f0544_36214cuda3std3__45__cpo3endE,(_ZN39_INTERNAL_10920356_4_k_cu_291f0544_36214cuda3std3__419piecewise_constructE - _ZN39_INTERNAL_10920356_4_k_cu_291f0544_36214cuda3std3__45__cpo3endE)
_ZN39_INTERNAL_10920356_4_k_cu_291f0544_36214cuda3std3__45__cpo3endE:
	.zero		1
	.type		_ZN39_INTERNAL_10920356_4_k_cu_291f0544_36214cuda3std3__419piecewise_constructE,@object
	.size		_ZN39_INTERNAL_10920356_4_k_cu_291f0544_36214cuda3std3__419piecewise_constructE,(_ZN39_INTERNAL_10920356_4_k_cu_291f0544_36214cuda3std3__45__cpo4cendE - _ZN39_INTERNAL_10920356_4_k_cu_291f0544_36214cuda3std3__419piecewise_constructE)
_ZN39_INTERNAL_10920356_4_k_cu_291f0544_36214cuda3std3__419piecewise_constructE:
	.zero		1
	.type		_ZN39_INTERNAL_10920356_4_k_cu_291f0544_36214cuda3std3__45__cpo4cendE,@object
	.size		_ZN39_INTERNAL_10920356_4_k_cu_291f0544_36214cuda3std3__45__cpo4cendE,(_ZN39_INTERNAL_10920356_4_k_cu_291f0544_36214cuda3std6ranges3__45__cpo4swapE - _ZN39_INTERNAL_10920356_4_k_cu_291f0544_36214cuda3std3__45__cpo4cendE)
_ZN39_INTERNAL_10920356_4_k_cu_291f0544_36214cuda3std3__45__cpo4cendE:
	.zero		1
	.type		_ZN39_INTERNAL_10920356_4_k_cu_291f0544_36214cuda3std6ranges3__45__cpo4swapE,@object
	.size		_ZN39_INTERNAL_10920356_4_k_cu_291f0544_36214cuda3std6ranges3__45__cpo4swapE,(.L_15 - _ZN39_INTERNAL_10920356_4_k_cu_291f0544_36214cuda3std6ranges3__45__cpo4swapE)
_ZN39_INTERNAL_10920356_4_k_cu_291f0544_36214cuda3std6ranges3__45__cpo4swapE:
	.zero		1
.L_15:


//--------------------- .nv.constant0._ZN7cutlass13device_kernelINS_4fmha6kernel36Sm100FmhaFwdKernelTmaWarpspecializedIN4cute5tupleIJiiiNS5_IJNS5_IJiiEEEiEEEEEENS1_10collective38Sm100FmhaFwdMainloopTmaWarpspecializedINS_10bfloat16_tEffNS5_IJNS4_1CILi256EEENSC_ILi64EEENSC_ILi16EEEEEENS5_IJiNSC_ILi1EEES7_EEENS5_IJiSH_NS5_IJNS5_IJNSC_ILi0EEEiEEEiEEEEEESM_NS9_12ResidualMaskENS5_IJNSC_ILi2EEESH_SH_EEENSC_ILb0EEEEENS9_38Sm100FmhaFwdEpilogueTmaWarpspecializedINS_6half_tEfNS5_IJNSC_ILi128EEESF_SE_EEESI_NS5_IJSH_S7_EEESQ_EENS2_23IndividualTileSchedulerENS2_41Sm100FmhaCtxKernelWarpspecializedScheduleEEEEEvNT_6ParamsE --------------------------
	.section	.nv.constant0._ZN7cutlass13device_kernelINS_4fmha6kernel36Sm100FmhaFwdKernelTmaWarpspecializedIN4cute5tupleIJiiiNS5_IJNS5_IJiiEEEiEEEEEENS1_10collective38Sm100FmhaFwdMainloopTmaWarpspecializedINS_10bfloat16_tEffNS5_IJNS4_1CILi256EEENSC_ILi64EEENSC_ILi16EEEEEENS5_IJiNSC_ILi1EEES7_EEENS5_IJiSH_NS5_IJNS5_IJNSC_ILi0EEEiEEEiEEEEEESM_NS9_12ResidualMaskENS5_IJNSC_ILi2EEESH_SH_EEENSC_ILb0EEEEENS9_38Sm100FmhaFwdEpilogueTmaWarpspecializedINS_6half_tEfNS5_IJNSC_ILi128EEESF_SE_EEESI_NS5_IJSH_S7_EEESQ_EENS2_23IndividualTileSchedulerENS2_41Sm100FmhaCtxKernelWarpspecializedScheduleEEEEEvNT_6ParamsE,"a",@progbits
	.sectionflags	@""
	.align	4
.nv.constant0._ZN7cutlass13device_kernelINS_4fmha6kernel36Sm100FmhaFwdKernelTmaWarpspecializedIN4cute5tupleIJiiiNS5_IJNS5_IJiiEEEiEEEEEENS1_10collective38Sm100FmhaFwdMainloopTmaWarpspecializedINS_10bfloat16_tEffNS5_IJNS4_1CILi256EEENSC_ILi64EEENSC_ILi16EEEEEENS5_IJiNSC_ILi1EEES7_EEENS5_IJiSH_NS5_IJNS5_IJNSC_ILi0EEEiEEEiEEEEEESM_NS9_12ResidualMaskENS5_IJNSC_ILi2EEESH_SH_EEENSC_ILb0EEEEENS9_38Sm100FmhaFwdEpilogueTmaWarpspecializedINS_6half_tEfNS5_IJNSC_ILi128EEESF_SE_EEESI_NS5_IJSH_S7_EEESQ_EENS2_23IndividualTileSchedulerENS2_41Sm100FmhaCtxKernelWarpspecializedScheduleEEEEEvNT_6ParamsE:
	.zero		2432


//--------------------- SYMBOLS --------------------------

	.type		.nv.reservedSmem.offset0,@object
	.size		.nv.reservedSmem.offset0,0x4
	.type		.nv.reservedSmem.cap,@object
	.size		.nv.reservedSmem.cap,0x4
	.type		vprintf,@function
	.type		__assertfail,@function
